//
// Generated by NVIDIA NVVM Compiler
//
// Compiler Build ID: CL-36424714
// Cuda compilation tools, release 13.0, V13.0.88
// Based on NVVM 20.0.0
//

.version 9.0
.target sm_100
.address_size 64

	// .globl	_Z15streamingKernelPdS_S_S_S_S_S_S_S_S_S_S_dddiid
.func  (.param .align 16 .b8 func_retval0[16]) __internal_trig_reduction_slowpathd
(
	.param .b64 __internal_trig_reduction_slowpathd_param_0
)
;
.global .align 8 .b8 __cudart_i2opi_d[144] = {8, 93, 141, 31, 177, 95, 251, 107, 234, 146, 82, 138, 247, 57, 7, 61, 123, 241, 229, 235, 199, 186, 39, 117, 45, 234, 95, 158, 102, 63, 70, 79, 183, 9, 203, 39, 207, 126, 54, 109, 31, 109, 10, 90, 139, 17, 47, 239, 15, 152, 5, 222, 255, 151, 248, 31, 59, 40, 249, 189, 139, 95, 132, 156, 244, 57, 83, 131, 57, 214, 145, 57, 65, 126, 95, 180, 38, 112, 156, 233, 132, 68, 187, 46, 245, 53, 130, 232, 62, 167, 41, 177, 28, 235, 29, 254, 28, 146, 209, 9, 234, 46, 73, 6, 224, 210, 77, 66, 58, 110, 36, 183, 97, 197, 187, 222, 171, 99, 81, 254, 65, 144, 67, 60, 153, 149, 98, 219, 192, 221, 52, 245, 209, 87, 39, 252, 41, 21, 68, 78, 110, 131, 249, 162};
.global .align 16 .b8 __cudart_sin_cos_coeffs[128] = {70, 210, 176, 44, 241, 229, 90, 190, 146, 227, 172, 105, 227, 29, 199, 62, 161, 98, 219, 25, 160, 1, 42, 191, 24, 8, 17, 17, 17, 17, 129, 63, 84, 85, 85, 85, 85, 85, 197, 191, 0, 0, 0, 0, 0, 0, 0, 0, 0, 0, 0, 0, 0, 0, 0, 0, 100, 129, 253, 32, 131, 255, 168, 189, 40, 133, 239, 193, 167, 238, 33, 62, 217, 230, 6, 142, 79, 126, 146, 190, 233, 188, 221, 25, 160, 1, 250, 62, 71, 93, 193, 22, 108, 193, 86, 191, 81, 85, 85, 85, 85, 85, 165, 63, 0, 0, 0, 0, 0, 0, 224, 191, 0, 0, 0, 0, 0, 0, 240, 63};

.visible .entry _Z15streamingKernelPdS_S_S_S_S_S_S_S_S_S_S_dddiid(
	.param .u64 .ptr .align 1 _Z15streamingKernelPdS_S_S_S_S_S_S_S_S_S_S_dddiid_param_0,
	.param .u64 .ptr .align 1 _Z15streamingKernelPdS_S_S_S_S_S_S_S_S_S_S_dddiid_param_1,
	.param .u64 .ptr .align 1 _Z15streamingKernelPdS_S_S_S_S_S_S_S_S_S_S_dddiid_param_2,
	.param .u64 .ptr .align 1 _Z15streamingKernelPdS_S_S_S_S_S_S_S_S_S_S_dddiid_param_3,
	.param .u64 .ptr .align 1 _Z15streamingKernelPdS_S_S_S_S_S_S_S_S_S_S_dddiid_param_4,
	.param .u64 .ptr .align 1 _Z15streamingKernelPdS_S_S_S_S_S_S_S_S_S_S_dddiid_param_5,
	.param .u64 .ptr .align 1 _Z15streamingKernelPdS_S_S_S_S_S_S_S_S_S_S_dddiid_param_6,
	.param .u64 .ptr .align 1 _Z15streamingKernelPdS_S_S_S_S_S_S_S_S_S_S_dddiid_param_7,
	.param .u64 .ptr .align 1 _Z15streamingKernelPdS_S_S_S_S_S_S_S_S_S_S_dddiid_param_8,
	.param .u64 .ptr .align 1 _Z15streamingKernelPdS_S_S_S_S_S_S_S_S_S_S_dddiid_param_9,
	.param .u64 .ptr .align 1 _Z15streamingKernelPdS_S_S_S_S_S_S_S_S_S_S_dddiid_param_10,
	.param .u64 .ptr .align 1 _Z15streamingKernelPdS_S_S_S_S_S_S_S_S_S_S_dddiid_param_11,
	.param .f64 _Z15streamingKernelPdS_S_S_S_S_S_S_S_S_S_S_dddiid_param_12,
	.param .f64 _Z15streamingKernelPdS_S_S_S_S_S_S_S_S_S_S_dddiid_param_13,
	.param .f64 _Z15streamingKernelPdS_S_S_S_S_S_S_S_S_S_S_dddiid_param_14,
	.param .u32 _Z15streamingKernelPdS_S_S_S_S_S_S_S_S_S_S_dddiid_param_15,
	.param .u32 _Z15streamingKernelPdS_S_S_S_S_S_S_S_S_S_S_dddiid_param_16,
	.param .f64 _Z15streamingKernelPdS_S_S_S_S_S_S_S_S_S_S_dddiid_param_17
)
{
	.reg .pred 	%p<35>;
	.reg .b32 	%r<40>;
	.reg .b64 	%rd<158>;
	.reg .b64 	%fd<509>;

	ld.param.u64 	%rd17, [_Z15streamingKernelPdS_S_S_S_S_S_S_S_S_S_S_dddiid_param_0];
	ld.param.u64 	%rd18, [_Z15streamingKernelPdS_S_S_S_S_S_S_S_S_S_S_dddiid_param_1];
	ld.param.u64 	%rd19, [_Z15streamingKernelPdS_S_S_S_S_S_S_S_S_S_S_dddiid_param_2];
	ld.param.u64 	%rd20, [_Z15streamingKernelPdS_S_S_S_S_S_S_S_S_S_S_dddiid_param_3];
	ld.param.u64 	%rd21, [_Z15streamingKernelPdS_S_S_S_S_S_S_S_S_S_S_dddiid_param_4];
	ld.param.u64 	%rd11, [_Z15streamingKernelPdS_S_S_S_S_S_S_S_S_S_S_dddiid_param_5];
	ld.param.u64 	%rd13, [_Z15streamingKernelPdS_S_S_S_S_S_S_S_S_S_S_dddiid_param_7];
	ld.param.u64 	%rd14, [_Z15streamingKernelPdS_S_S_S_S_S_S_S_S_S_S_dddiid_param_8];
	ld.param.u64 	%rd22, [_Z15streamingKernelPdS_S_S_S_S_S_S_S_S_S_S_dddiid_param_9];
	ld.param.u64 	%rd16, [_Z15streamingKernelPdS_S_S_S_S_S_S_S_S_S_S_dddiid_param_11];
	ld.param.f64 	%fd2, [_Z15streamingKernelPdS_S_S_S_S_S_S_S_S_S_S_dddiid_param_13];
	ld.param.u32 	%r6, [_Z15streamingKernelPdS_S_S_S_S_S_S_S_S_S_S_dddiid_param_15];
	ld.param.u32 	%r7, [_Z15streamingKernelPdS_S_S_S_S_S_S_S_S_S_S_dddiid_param_16];
	ld.param.f64 	%fd4, [_Z15streamingKernelPdS_S_S_S_S_S_S_S_S_S_S_dddiid_param_17];
	cvta.to.global.u64 	%rd1, %rd14;
	cvta.to.global.u64 	%rd2, %rd21;
	cvta.to.global.u64 	%rd3, %rd18;
	cvta.to.global.u64 	%rd4, %rd22;
	cvta.to.global.u64 	%rd5, %rd16;
	cvta.to.global.u64 	%rd6, %rd17;
	cvta.to.global.u64 	%rd7, %rd11;
	cvta.to.global.u64 	%rd8, %rd20;
	cvta.to.global.u64 	%rd9, %rd13;
	cvta.to.global.u64 	%rd10, %rd19;
	mov.u32 	%r9, %ctaid.x;
	mov.u32 	%r10, %ctaid.y;
	mov.u32 	%r11, %tid.x;
	mov.u32 	%r12, %tid.y;
	mov.u32 	%r13, %ntid.x;
	mad.lo.s32 	%r14, %r9, %r13, %r11;
	mov.u32 	%r15, %ntid.y;
	mad.lo.s32 	%r16, %r10, %r15, %r12;
	setp.ne.s32 	%p2, %r14, 0;
	add.s32 	%r3, %r6, -1;
	setp.ne.s32 	%p3, %r14, %r3;
	and.pred  	%p1, %p2, %p3;
	not.pred 	%p4, %p1;
	setp.eq.s32 	%p5, %r16, 0;
	or.pred  	%p6, %p5, %p4;
	add.s32 	%r4, %r7, -1;
	setp.eq.s32 	%p7, %r16, %r4;
	or.pred  	%p8, %p6, %p7;
	@%p8 bra 	$L__BB0_2;
	ld.param.f64 	%fd508, [_Z15streamingKernelPdS_S_S_S_S_S_S_S_S_S_S_dddiid_param_14];
	ld.param.f64 	%fd499, [_Z15streamingKernelPdS_S_S_S_S_S_S_S_S_S_S_dddiid_param_12];
	mul.lo.s32 	%r36, %r6, %r16;
	add.s32 	%r37, %r36, %r14;
	mul.wide.s32 	%rd134, %r37, 8;
	add.s64 	%rd135, %rd10, %rd134;
	ld.global.f64 	%fd437, [%rd135];
	ld.global.f64 	%fd438, [%rd135+-8];
	ld.global.f64 	%fd439, [%rd135+8];
	sub.f64 	%fd440, %fd438, %fd439;
	mul.f64 	%fd441, %fd437, %fd440;
	mul.f64 	%fd442, %fd441, 0d3FE0000000000000;
	div.rn.f64 	%fd443, %fd442, %fd499;
	add.s64 	%rd136, %rd8, %rd134;
	ld.global.f64 	%fd444, [%rd136];
	sub.s32 	%r38, %r36, %r6;
	add.s32 	%r39, %r38, %r14;
	mul.wide.s32 	%rd137, %r39, 8;
	add.s64 	%rd138, %rd10, %rd137;
	ld.global.f64 	%fd445, [%rd138];
	mul.wide.s32 	%rd139, %r6, 8;
	add.s64 	%rd140, %rd135, %rd139;
	ld.global.f64 	%fd446, [%rd140];
	sub.f64 	%fd447, %fd445, %fd446;
	mul.f64 	%fd448, %fd444, %fd447;
	mul.f64 	%fd449, %fd448, 0d3FE0000000000000;
	div.rn.f64 	%fd450, %fd449, %fd2;
	add.f64 	%fd451, %fd443, %fd450;
	add.f64 	%fd452, %fd437, %fd437;
	sub.f64 	%fd453, %fd439, %fd452;
	add.f64 	%fd454, %fd438, %fd453;
	div.rn.f64 	%fd455, %fd454, %fd499;
	div.rn.f64 	%fd456, %fd455, %fd499;
	sub.f64 	%fd457, %fd446, %fd452;
	add.f64 	%fd458, %fd445, %fd457;
	div.rn.f64 	%fd459, %fd458, %fd2;
	div.rn.f64 	%fd460, %fd459, %fd2;
	add.f64 	%fd461, %fd456, %fd460;
	fma.rn.f64 	%fd462, %fd4, %fd461, %fd451;
	fma.rn.f64 	%fd463, %fd508, %fd462, %fd437;
	add.s64 	%rd141, %rd6, %rd134;
	st.global.f64 	[%rd141], %fd463;
	ld.global.f64 	%fd464, [%rd136];
	ld.global.f64 	%fd465, [%rd135];
	ld.global.f64 	%fd466, [%rd136+-8];
	ld.global.f64 	%fd467, [%rd136+8];
	sub.f64 	%fd468, %fd466, %fd467;
	mul.f64 	%fd469, %fd465, %fd468;
	mul.f64 	%fd470, %fd469, 0d3FE0000000000000;
	div.rn.f64 	%fd471, %fd470, %fd499;
	add.s64 	%rd142, %rd8, %rd137;
	ld.global.f64 	%fd472, [%rd142];
	add.s64 	%rd143, %rd136, %rd139;
	ld.global.f64 	%fd473, [%rd143];
	sub.f64 	%fd474, %fd472, %fd473;
	mul.f64 	%fd475, %fd464, %fd474;
	mul.f64 	%fd476, %fd475, 0d3FE0000000000000;
	div.rn.f64 	%fd477, %fd476, %fd2;
	add.f64 	%fd478, %fd471, %fd477;
	add.f64 	%fd479, %fd464, %fd464;
	sub.f64 	%fd480, %fd467, %fd479;
	add.f64 	%fd481, %fd466, %fd480;
	div.rn.f64 	%fd482, %fd481, %fd499;
	div.rn.f64 	%fd483, %fd482, %fd499;
	sub.f64 	%fd484, %fd473, %fd479;
	add.f64 	%fd485, %fd472, %fd484;
	div.rn.f64 	%fd486, %fd485, %fd2;
	div.rn.f64 	%fd487, %fd486, %fd2;
	add.f64 	%fd488, %fd483, %fd487;
	fma.rn.f64 	%fd489, %fd4, %fd488, %fd478;
	fma.rn.f64 	%fd490, %fd508, %fd489, %fd464;
	add.s64 	%rd144, %rd3, %rd134;
	st.global.f64 	[%rd144], %fd490;
	bra.uni 	$L__BB0_18;
$L__BB0_2:
	setp.eq.s32 	%p9, %r16, %r4;
	setp.eq.s32 	%p10, %r16, 0;
	setp.ne.s32 	%p11, %r14, 0;
	or.pred  	%p12, %p10, %p9;
	or.pred  	%p13, %p12, %p11;
	@%p13 bra 	$L__BB0_4;
	ld.param.f64 	%fd507, [_Z15streamingKernelPdS_S_S_S_S_S_S_S_S_S_S_dddiid_param_14];
	ld.param.f64 	%fd498, [_Z15streamingKernelPdS_S_S_S_S_S_S_S_S_S_S_dddiid_param_12];
	ld.param.u64 	%rd155, [_Z15streamingKernelPdS_S_S_S_S_S_S_S_S_S_S_dddiid_param_10];
	ld.param.u64 	%rd149, [_Z15streamingKernelPdS_S_S_S_S_S_S_S_S_S_S_dddiid_param_6];
	mul.lo.s32 	%r34, %r6, %r16;
	mul.wide.s32 	%rd118, %r34, 8;
	add.s64 	%rd119, %rd10, %rd118;
	ld.global.f64 	%fd383, [%rd119];
	cvta.to.global.u64 	%rd120, %rd149;
	mul.wide.u32 	%rd121, %r16, 8;
	add.s64 	%rd122, %rd120, %rd121;
	ld.global.f64 	%fd384, [%rd122];
	ld.global.f64 	%fd385, [%rd119+8];
	sub.f64 	%fd386, %fd384, %fd385;
	mul.f64 	%fd387, %fd383, %fd386;
	mul.f64 	%fd388, %fd387, 0d3FE0000000000000;
	div.rn.f64 	%fd389, %fd388, %fd498;
	add.s64 	%rd123, %rd8, %rd118;
	ld.global.f64 	%fd390, [%rd123];
	sub.s32 	%r35, %r34, %r6;
	mul.wide.s32 	%rd124, %r35, 8;
	add.s64 	%rd125, %rd10, %rd124;
	ld.global.f64 	%fd391, [%rd125];
	mul.wide.s32 	%rd126, %r6, 8;
	add.s64 	%rd127, %rd119, %rd126;
	ld.global.f64 	%fd392, [%rd127];
	sub.f64 	%fd393, %fd391, %fd392;
	mul.f64 	%fd394, %fd390, %fd393;
	mul.f64 	%fd395, %fd394, 0d3FE0000000000000;
	div.rn.f64 	%fd396, %fd395, %fd2;
	add.f64 	%fd397, %fd389, %fd396;
	add.f64 	%fd398, %fd383, %fd383;
	sub.f64 	%fd399, %fd385, %fd398;
	add.f64 	%fd400, %fd384, %fd399;
	div.rn.f64 	%fd401, %fd400, %fd498;
	div.rn.f64 	%fd402, %fd401, %fd498;
	sub.f64 	%fd403, %fd392, %fd398;
	add.f64 	%fd404, %fd391, %fd403;
	div.rn.f64 	%fd405, %fd404, %fd2;
	div.rn.f64 	%fd406, %fd405, %fd2;
	add.f64 	%fd407, %fd402, %fd406;
	fma.rn.f64 	%fd408, %fd4, %fd407, %fd397;
	fma.rn.f64 	%fd409, %fd507, %fd408, %fd383;
	add.s64 	%rd128, %rd6, %rd118;
	st.global.f64 	[%rd128], %fd409;
	ld.global.f64 	%fd410, [%rd123];
	ld.global.f64 	%fd411, [%rd119];
	cvta.to.global.u64 	%rd129, %rd155;
	add.s64 	%rd130, %rd129, %rd121;
	ld.global.f64 	%fd412, [%rd130];
	ld.global.f64 	%fd413, [%rd123+8];
	sub.f64 	%fd414, %fd412, %fd413;
	mul.f64 	%fd415, %fd411, %fd414;
	mul.f64 	%fd416, %fd415, 0d3FE0000000000000;
	div.rn.f64 	%fd417, %fd416, %fd498;
	add.s64 	%rd131, %rd8, %rd124;
	ld.global.f64 	%fd418, [%rd131];
	add.s64 	%rd132, %rd123, %rd126;
	ld.global.f64 	%fd419, [%rd132];
	sub.f64 	%fd420, %fd418, %fd419;
	mul.f64 	%fd421, %fd410, %fd420;
	mul.f64 	%fd422, %fd421, 0d3FE0000000000000;
	div.rn.f64 	%fd423, %fd422, %fd2;
	add.f64 	%fd424, %fd417, %fd423;
	add.f64 	%fd425, %fd410, %fd410;
	sub.f64 	%fd426, %fd413, %fd425;
	add.f64 	%fd427, %fd412, %fd426;
	div.rn.f64 	%fd428, %fd427, %fd498;
	div.rn.f64 	%fd429, %fd428, %fd498;
	sub.f64 	%fd430, %fd419, %fd425;
	add.f64 	%fd431, %fd418, %fd430;
	div.rn.f64 	%fd432, %fd431, %fd2;
	div.rn.f64 	%fd433, %fd432, %fd2;
	add.f64 	%fd434, %fd429, %fd433;
	fma.rn.f64 	%fd435, %fd4, %fd434, %fd424;
	fma.rn.f64 	%fd436, %fd507, %fd435, %fd410;
	add.s64 	%rd133, %rd3, %rd118;
	st.global.f64 	[%rd133], %fd436;
	bra.uni 	$L__BB0_18;
$L__BB0_4:
	setp.eq.s32 	%p14, %r16, %r4;
	setp.eq.s32 	%p15, %r16, 0;
	setp.ne.s32 	%p16, %r14, %r3;
	or.pred  	%p17, %p15, %p14;
	or.pred  	%p18, %p17, %p16;
	@%p18 bra 	$L__BB0_6;
	ld.param.f64 	%fd506, [_Z15streamingKernelPdS_S_S_S_S_S_S_S_S_S_S_dddiid_param_14];
	ld.param.f64 	%fd497, [_Z15streamingKernelPdS_S_S_S_S_S_S_S_S_S_S_dddiid_param_12];
	ld.param.u64 	%rd157, [_Z15streamingKernelPdS_S_S_S_S_S_S_S_S_S_S_dddiid_param_11];
	ld.param.u64 	%rd151, [_Z15streamingKernelPdS_S_S_S_S_S_S_S_S_S_S_dddiid_param_7];
	mul.lo.s32 	%r30, %r6, %r16;
	add.s32 	%r31, %r30, %r14;
	mul.wide.s32 	%rd102, %r31, 8;
	add.s64 	%rd103, %rd10, %rd102;
	ld.global.f64 	%fd329, [%rd103];
	ld.global.f64 	%fd330, [%rd103+-8];
	cvta.to.global.u64 	%rd104, %rd151;
	mul.wide.u32 	%rd105, %r16, 8;
	add.s64 	%rd106, %rd104, %rd105;
	ld.global.f64 	%fd331, [%rd106];
	sub.f64 	%fd332, %fd330, %fd331;
	mul.f64 	%fd333, %fd329, %fd332;
	mul.f64 	%fd334, %fd333, 0d3FE0000000000000;
	div.rn.f64 	%fd335, %fd334, %fd497;
	add.s64 	%rd107, %rd8, %rd102;
	ld.global.f64 	%fd336, [%rd107];
	sub.s32 	%r32, %r30, %r6;
	add.s32 	%r33, %r32, %r14;
	mul.wide.s32 	%rd108, %r33, 8;
	add.s64 	%rd109, %rd10, %rd108;
	ld.global.f64 	%fd337, [%rd109];
	mul.wide.s32 	%rd110, %r6, 8;
	add.s64 	%rd111, %rd103, %rd110;
	ld.global.f64 	%fd338, [%rd111];
	sub.f64 	%fd339, %fd337, %fd338;
	mul.f64 	%fd340, %fd336, %fd339;
	mul.f64 	%fd341, %fd340, 0d3FE0000000000000;
	div.rn.f64 	%fd342, %fd341, %fd2;
	add.f64 	%fd343, %fd335, %fd342;
	add.f64 	%fd344, %fd329, %fd329;
	sub.f64 	%fd345, %fd331, %fd344;
	add.f64 	%fd346, %fd330, %fd345;
	div.rn.f64 	%fd347, %fd346, %fd497;
	div.rn.f64 	%fd348, %fd347, %fd497;
	sub.f64 	%fd349, %fd338, %fd344;
	add.f64 	%fd350, %fd337, %fd349;
	div.rn.f64 	%fd351, %fd350, %fd2;
	div.rn.f64 	%fd352, %fd351, %fd2;
	add.f64 	%fd353, %fd348, %fd352;
	fma.rn.f64 	%fd354, %fd4, %fd353, %fd343;
	fma.rn.f64 	%fd355, %fd506, %fd354, %fd329;
	add.s64 	%rd112, %rd6, %rd102;
	st.global.f64 	[%rd112], %fd355;
	ld.global.f64 	%fd356, [%rd107];
	ld.global.f64 	%fd357, [%rd103];
	ld.global.f64 	%fd358, [%rd107+-8];
	cvta.to.global.u64 	%rd113, %rd157;
	add.s64 	%rd114, %rd113, %rd105;
	ld.global.f64 	%fd359, [%rd114];
	sub.f64 	%fd360, %fd358, %fd359;
	mul.f64 	%fd361, %fd357, %fd360;
	mul.f64 	%fd362, %fd361, 0d3FE0000000000000;
	div.rn.f64 	%fd363, %fd362, %fd497;
	add.s64 	%rd115, %rd8, %rd108;
	ld.global.f64 	%fd364, [%rd115];
	add.s64 	%rd116, %rd107, %rd110;
	ld.global.f64 	%fd365, [%rd116];
	sub.f64 	%fd366, %fd364, %fd365;
	mul.f64 	%fd367, %fd356, %fd366;
	mul.f64 	%fd368, %fd367, 0d3FE0000000000000;
	div.rn.f64 	%fd369, %fd368, %fd2;
	add.f64 	%fd370, %fd363, %fd369;
	add.f64 	%fd371, %fd356, %fd356;
	sub.f64 	%fd372, %fd359, %fd371;
	add.f64 	%fd373, %fd358, %fd372;
	div.rn.f64 	%fd374, %fd373, %fd497;
	div.rn.f64 	%fd375, %fd374, %fd497;
	sub.f64 	%fd376, %fd365, %fd371;
	add.f64 	%fd377, %fd364, %fd376;
	div.rn.f64 	%fd378, %fd377, %fd2;
	div.rn.f64 	%fd379, %fd378, %fd2;
	add.f64 	%fd380, %fd375, %fd379;
	fma.rn.f64 	%fd381, %fd4, %fd380, %fd370;
	fma.rn.f64 	%fd382, %fd506, %fd381, %fd356;
	add.s64 	%rd117, %rd3, %rd102;
	st.global.f64 	[%rd117], %fd382;
	bra.uni 	$L__BB0_18;
$L__BB0_6:
	setp.ne.s32 	%p19, %r16, 0;
	or.pred  	%p21, %p19, %p4;
	@%p21 bra 	$L__BB0_8;
	ld.param.f64 	%fd505, [_Z15streamingKernelPdS_S_S_S_S_S_S_S_S_S_S_dddiid_param_14];
	ld.param.f64 	%fd496, [_Z15streamingKernelPdS_S_S_S_S_S_S_S_S_S_S_dddiid_param_12];
	mul.wide.s32 	%rd92, %r14, 8;
	add.s64 	%rd93, %rd10, %rd92;
	ld.global.f64 	%fd275, [%rd93];
	ld.global.f64 	%fd276, [%rd93+-8];
	ld.global.f64 	%fd277, [%rd93+8];
	sub.f64 	%fd278, %fd276, %fd277;
	mul.f64 	%fd279, %fd275, %fd278;
	mul.f64 	%fd280, %fd279, 0d3FE0000000000000;
	div.rn.f64 	%fd281, %fd280, %fd496;
	add.s64 	%rd94, %rd8, %rd92;
	ld.global.f64 	%fd282, [%rd94];
	add.s64 	%rd95, %rd2, %rd92;
	ld.global.f64 	%fd283, [%rd95];
	mul.wide.s32 	%rd96, %r6, 8;
	add.s64 	%rd97, %rd93, %rd96;
	ld.global.f64 	%fd284, [%rd97];
	sub.f64 	%fd285, %fd283, %fd284;
	mul.f64 	%fd286, %fd282, %fd285;
	mul.f64 	%fd287, %fd286, 0d3FE0000000000000;
	div.rn.f64 	%fd288, %fd287, %fd2;
	add.f64 	%fd289, %fd281, %fd288;
	add.f64 	%fd290, %fd275, %fd275;
	sub.f64 	%fd291, %fd277, %fd290;
	add.f64 	%fd292, %fd276, %fd291;
	div.rn.f64 	%fd293, %fd292, %fd496;
	div.rn.f64 	%fd294, %fd293, %fd496;
	sub.f64 	%fd295, %fd284, %fd290;
	add.f64 	%fd296, %fd283, %fd295;
	div.rn.f64 	%fd297, %fd296, %fd2;
	div.rn.f64 	%fd298, %fd297, %fd2;
	add.f64 	%fd299, %fd294, %fd298;
	fma.rn.f64 	%fd300, %fd4, %fd299, %fd289;
	fma.rn.f64 	%fd301, %fd505, %fd300, %fd275;
	add.s64 	%rd98, %rd6, %rd92;
	st.global.f64 	[%rd98], %fd301;
	ld.global.f64 	%fd302, [%rd94];
	ld.global.f64 	%fd303, [%rd93];
	ld.global.f64 	%fd304, [%rd94+-8];
	ld.global.f64 	%fd305, [%rd94+8];
	sub.f64 	%fd306, %fd304, %fd305;
	mul.f64 	%fd307, %fd303, %fd306;
	mul.f64 	%fd308, %fd307, 0d3FE0000000000000;
	div.rn.f64 	%fd309, %fd308, %fd496;
	add.s64 	%rd99, %rd1, %rd92;
	ld.global.f64 	%fd310, [%rd99];
	add.s64 	%rd100, %rd94, %rd96;
	ld.global.f64 	%fd311, [%rd100];
	sub.f64 	%fd312, %fd310, %fd311;
	mul.f64 	%fd313, %fd302, %fd312;
	mul.f64 	%fd314, %fd313, 0d3FE0000000000000;
	div.rn.f64 	%fd315, %fd314, %fd2;
	add.f64 	%fd316, %fd309, %fd315;
	add.f64 	%fd317, %fd302, %fd302;
	sub.f64 	%fd318, %fd305, %fd317;
	add.f64 	%fd319, %fd304, %fd318;
	div.rn.f64 	%fd320, %fd319, %fd496;
	div.rn.f64 	%fd321, %fd320, %fd496;
	sub.f64 	%fd322, %fd311, %fd317;
	add.f64 	%fd323, %fd310, %fd322;
	div.rn.f64 	%fd324, %fd323, %fd2;
	div.rn.f64 	%fd325, %fd324, %fd2;
	add.f64 	%fd326, %fd321, %fd325;
	fma.rn.f64 	%fd327, %fd4, %fd326, %fd316;
	fma.rn.f64 	%fd328, %fd505, %fd327, %fd302;
	add.s64 	%rd101, %rd3, %rd92;
	st.global.f64 	[%rd101], %fd328;
	bra.uni 	$L__BB0_18;
$L__BB0_8:
	setp.ne.s32 	%p22, %r16, %r4;
	or.pred  	%p24, %p4, %p22;
	@%p24 bra 	$L__BB0_10;
	ld.param.f64 	%fd504, [_Z15streamingKernelPdS_S_S_S_S_S_S_S_S_S_S_dddiid_param_14];
	ld.param.f64 	%fd495, [_Z15streamingKernelPdS_S_S_S_S_S_S_S_S_S_S_dddiid_param_12];
	ld.param.u64 	%rd146, [_Z15streamingKernelPdS_S_S_S_S_S_S_S_S_S_S_dddiid_param_5];
	mul.lo.s32 	%r26, %r6, %r16;
	add.s32 	%r27, %r26, %r14;
	mul.wide.s32 	%rd80, %r27, 8;
	add.s64 	%rd81, %rd10, %rd80;
	ld.global.f64 	%fd221, [%rd81];
	ld.global.f64 	%fd222, [%rd81+-8];
	ld.global.f64 	%fd223, [%rd81+8];
	sub.f64 	%fd224, %fd222, %fd223;
	mul.f64 	%fd225, %fd221, %fd224;
	mul.f64 	%fd226, %fd225, 0d3FE0000000000000;
	div.rn.f64 	%fd227, %fd226, %fd495;
	add.s64 	%rd82, %rd8, %rd80;
	ld.global.f64 	%fd228, [%rd82];
	sub.s32 	%r28, %r26, %r6;
	add.s32 	%r29, %r28, %r14;
	mul.wide.s32 	%rd83, %r29, 8;
	add.s64 	%rd84, %rd10, %rd83;
	ld.global.f64 	%fd229, [%rd84];
	cvta.to.global.u64 	%rd85, %rd146;
	mul.wide.s32 	%rd86, %r14, 8;
	add.s64 	%rd87, %rd85, %rd86;
	ld.global.f64 	%fd230, [%rd87];
	sub.f64 	%fd231, %fd229, %fd230;
	mul.f64 	%fd232, %fd228, %fd231;
	mul.f64 	%fd233, %fd232, 0d3FE0000000000000;
	div.rn.f64 	%fd234, %fd233, %fd2;
	add.f64 	%fd235, %fd227, %fd234;
	add.f64 	%fd236, %fd221, %fd221;
	sub.f64 	%fd237, %fd223, %fd236;
	add.f64 	%fd238, %fd222, %fd237;
	div.rn.f64 	%fd239, %fd238, %fd495;
	div.rn.f64 	%fd240, %fd239, %fd495;
	sub.f64 	%fd241, %fd230, %fd236;
	add.f64 	%fd242, %fd229, %fd241;
	div.rn.f64 	%fd243, %fd242, %fd2;
	div.rn.f64 	%fd244, %fd243, %fd2;
	add.f64 	%fd245, %fd240, %fd244;
	fma.rn.f64 	%fd246, %fd4, %fd245, %fd235;
	fma.rn.f64 	%fd247, %fd504, %fd246, %fd221;
	add.s64 	%rd88, %rd6, %rd80;
	st.global.f64 	[%rd88], %fd247;
	ld.global.f64 	%fd248, [%rd82];
	ld.global.f64 	%fd249, [%rd81];
	ld.global.f64 	%fd250, [%rd82+-8];
	ld.global.f64 	%fd251, [%rd82+8];
	sub.f64 	%fd252, %fd250, %fd251;
	mul.f64 	%fd253, %fd249, %fd252;
	mul.f64 	%fd254, %fd253, 0d3FE0000000000000;
	div.rn.f64 	%fd255, %fd254, %fd495;
	add.s64 	%rd89, %rd8, %rd83;
	ld.global.f64 	%fd256, [%rd89];
	add.s64 	%rd90, %rd4, %rd86;
	ld.global.f64 	%fd257, [%rd90];
	sub.f64 	%fd258, %fd256, %fd257;
	mul.f64 	%fd259, %fd248, %fd258;
	mul.f64 	%fd260, %fd259, 0d3FE0000000000000;
	div.rn.f64 	%fd261, %fd260, %fd2;
	add.f64 	%fd262, %fd255, %fd261;
	add.f64 	%fd263, %fd248, %fd248;
	sub.f64 	%fd264, %fd251, %fd263;
	add.f64 	%fd265, %fd250, %fd264;
	div.rn.f64 	%fd266, %fd265, %fd495;
	div.rn.f64 	%fd267, %fd266, %fd495;
	sub.f64 	%fd268, %fd257, %fd263;
	add.f64 	%fd269, %fd256, %fd268;
	div.rn.f64 	%fd270, %fd269, %fd2;
	div.rn.f64 	%fd271, %fd270, %fd2;
	add.f64 	%fd272, %fd267, %fd271;
	fma.rn.f64 	%fd273, %fd4, %fd272, %fd262;
	fma.rn.f64 	%fd274, %fd504, %fd273, %fd248;
	add.s64 	%rd91, %rd3, %rd80;
	st.global.f64 	[%rd91], %fd274;
	bra.uni 	$L__BB0_18;
$L__BB0_10:
	or.b32  	%r17, %r14, %r16;
	setp.ne.s32 	%p25, %r17, 0;
	@%p25 bra 	$L__BB0_12;
	ld.param.f64 	%fd503, [_Z15streamingKernelPdS_S_S_S_S_S_S_S_S_S_S_dddiid_param_14];
	ld.param.f64 	%fd494, [_Z15streamingKernelPdS_S_S_S_S_S_S_S_S_S_S_dddiid_param_12];
	ld.param.u64 	%rd154, [_Z15streamingKernelPdS_S_S_S_S_S_S_S_S_S_S_dddiid_param_10];
	ld.param.u64 	%rd152, [_Z15streamingKernelPdS_S_S_S_S_S_S_S_S_S_S_dddiid_param_8];
	ld.param.u64 	%rd148, [_Z15streamingKernelPdS_S_S_S_S_S_S_S_S_S_S_dddiid_param_6];
	mad.lo.s32 	%r24, %r6, %r16, %r14;
	mul.wide.u32 	%rd63, %r24, 8;
	add.s64 	%rd64, %rd10, %rd63;
	ld.global.f64 	%fd167, [%rd64];
	cvta.to.global.u64 	%rd65, %rd148;
	mul.wide.u32 	%rd66, %r16, 8;
	add.s64 	%rd67, %rd65, %rd66;
	ld.global.f64 	%fd168, [%rd67];
	ld.global.f64 	%fd169, [%rd64+8];
	sub.f64 	%fd170, %fd168, %fd169;
	mul.f64 	%fd171, %fd167, %fd170;
	mul.f64 	%fd172, %fd171, 0d3FE0000000000000;
	div.rn.f64 	%fd173, %fd172, %fd494;
	add.s64 	%rd68, %rd8, %rd63;
	ld.global.f64 	%fd174, [%rd68];
	mul.wide.u32 	%rd69, %r14, 8;
	add.s64 	%rd70, %rd2, %rd69;
	ld.global.f64 	%fd175, [%rd70];
	add.s32 	%r25, %r24, %r6;
	mul.wide.s32 	%rd71, %r25, 8;
	add.s64 	%rd72, %rd10, %rd71;
	ld.global.f64 	%fd176, [%rd72];
	sub.f64 	%fd177, %fd175, %fd176;
	mul.f64 	%fd178, %fd174, %fd177;
	mul.f64 	%fd179, %fd178, 0d3FE0000000000000;
	div.rn.f64 	%fd180, %fd179, %fd2;
	add.f64 	%fd181, %fd173, %fd180;
	add.f64 	%fd182, %fd167, %fd167;
	sub.f64 	%fd183, %fd169, %fd182;
	add.f64 	%fd184, %fd168, %fd183;
	div.rn.f64 	%fd185, %fd184, %fd494;
	div.rn.f64 	%fd186, %fd185, %fd494;
	sub.f64 	%fd187, %fd176, %fd182;
	add.f64 	%fd188, %fd175, %fd187;
	div.rn.f64 	%fd189, %fd188, %fd2;
	div.rn.f64 	%fd190, %fd189, %fd2;
	add.f64 	%fd191, %fd186, %fd190;
	fma.rn.f64 	%fd192, %fd4, %fd191, %fd181;
	fma.rn.f64 	%fd193, %fd503, %fd192, %fd167;
	add.s64 	%rd73, %rd6, %rd63;
	st.global.f64 	[%rd73], %fd193;
	ld.global.f64 	%fd194, [%rd68];
	ld.global.f64 	%fd195, [%rd64];
	cvta.to.global.u64 	%rd74, %rd154;
	add.s64 	%rd75, %rd74, %rd66;
	ld.global.f64 	%fd196, [%rd75];
	ld.global.f64 	%fd197, [%rd68+8];
	sub.f64 	%fd198, %fd196, %fd197;
	mul.f64 	%fd199, %fd195, %fd198;
	mul.f64 	%fd200, %fd199, 0d3FE0000000000000;
	div.rn.f64 	%fd201, %fd200, %fd494;
	cvta.to.global.u64 	%rd76, %rd152;
	add.s64 	%rd77, %rd76, %rd69;
	ld.global.f64 	%fd202, [%rd77];
	add.s64 	%rd78, %rd8, %rd71;
	ld.global.f64 	%fd203, [%rd78];
	sub.f64 	%fd204, %fd202, %fd203;
	mul.f64 	%fd205, %fd194, %fd204;
	mul.f64 	%fd206, %fd205, 0d3FE0000000000000;
	div.rn.f64 	%fd207, %fd206, %fd2;
	add.f64 	%fd208, %fd201, %fd207;
	add.f64 	%fd209, %fd194, %fd194;
	sub.f64 	%fd210, %fd197, %fd209;
	add.f64 	%fd211, %fd196, %fd210;
	div.rn.f64 	%fd212, %fd211, %fd494;
	div.rn.f64 	%fd213, %fd212, %fd494;
	sub.f64 	%fd214, %fd203, %fd209;
	add.f64 	%fd215, %fd202, %fd214;
	div.rn.f64 	%fd216, %fd215, %fd2;
	div.rn.f64 	%fd217, %fd216, %fd2;
	add.f64 	%fd218, %fd213, %fd217;
	fma.rn.f64 	%fd219, %fd4, %fd218, %fd208;
	fma.rn.f64 	%fd220, %fd503, %fd219, %fd194;
	add.s64 	%rd79, %rd3, %rd63;
	st.global.f64 	[%rd79], %fd220;
	bra.uni 	$L__BB0_18;
$L__BB0_12:
	setp.ne.s32 	%p26, %r16, %r4;
	setp.ne.s32 	%p27, %r14, 0;
	or.pred  	%p28, %p27, %p26;
	@%p28 bra 	$L__BB0_14;
	ld.param.f64 	%fd502, [_Z15streamingKernelPdS_S_S_S_S_S_S_S_S_S_S_dddiid_param_14];
	ld.param.f64 	%fd493, [_Z15streamingKernelPdS_S_S_S_S_S_S_S_S_S_S_dddiid_param_12];
	ld.param.u64 	%rd153, [_Z15streamingKernelPdS_S_S_S_S_S_S_S_S_S_S_dddiid_param_10];
	ld.param.u64 	%rd147, [_Z15streamingKernelPdS_S_S_S_S_S_S_S_S_S_S_dddiid_param_6];
	mul.lo.s32 	%r22, %r6, %r16;
	mul.wide.s32 	%rd50, %r22, 8;
	add.s64 	%rd51, %rd10, %rd50;
	ld.global.f64 	%fd113, [%rd51];
	cvta.to.global.u64 	%rd52, %rd147;
	mul.wide.u32 	%rd53, %r16, 8;
	add.s64 	%rd54, %rd52, %rd53;
	ld.global.f64 	%fd114, [%rd54];
	ld.global.f64 	%fd115, [%rd51+8];
	sub.f64 	%fd116, %fd114, %fd115;
	mul.f64 	%fd117, %fd113, %fd116;
	mul.f64 	%fd118, %fd117, 0d3FE0000000000000;
	div.rn.f64 	%fd119, %fd118, %fd493;
	add.s64 	%rd55, %rd8, %rd50;
	ld.global.f64 	%fd120, [%rd55];
	sub.s32 	%r23, %r22, %r6;
	mul.wide.s32 	%rd56, %r23, 8;
	add.s64 	%rd57, %rd10, %rd56;
	ld.global.f64 	%fd121, [%rd57];
	ld.global.f64 	%fd122, [%rd7];
	sub.f64 	%fd123, %fd121, %fd122;
	mul.f64 	%fd124, %fd120, %fd123;
	mul.f64 	%fd125, %fd124, 0d3FE0000000000000;
	div.rn.f64 	%fd126, %fd125, %fd2;
	add.f64 	%fd127, %fd119, %fd126;
	add.f64 	%fd128, %fd113, %fd113;
	sub.f64 	%fd129, %fd115, %fd128;
	add.f64 	%fd130, %fd114, %fd129;
	div.rn.f64 	%fd131, %fd130, %fd493;
	div.rn.f64 	%fd132, %fd131, %fd493;
	sub.f64 	%fd133, %fd122, %fd128;
	add.f64 	%fd134, %fd121, %fd133;
	div.rn.f64 	%fd135, %fd134, %fd2;
	div.rn.f64 	%fd136, %fd135, %fd2;
	add.f64 	%fd137, %fd132, %fd136;
	fma.rn.f64 	%fd138, %fd4, %fd137, %fd127;
	fma.rn.f64 	%fd139, %fd502, %fd138, %fd113;
	add.s64 	%rd58, %rd6, %rd50;
	st.global.f64 	[%rd58], %fd139;
	ld.global.f64 	%fd140, [%rd55];
	ld.global.f64 	%fd141, [%rd51];
	cvta.to.global.u64 	%rd59, %rd153;
	add.s64 	%rd60, %rd59, %rd53;
	ld.global.f64 	%fd142, [%rd60];
	ld.global.f64 	%fd143, [%rd55+8];
	sub.f64 	%fd144, %fd142, %fd143;
	mul.f64 	%fd145, %fd141, %fd144;
	mul.f64 	%fd146, %fd145, 0d3FE0000000000000;
	div.rn.f64 	%fd147, %fd146, %fd493;
	add.s64 	%rd61, %rd8, %rd56;
	ld.global.f64 	%fd148, [%rd61];
	ld.global.f64 	%fd149, [%rd4];
	sub.f64 	%fd150, %fd148, %fd149;
	mul.f64 	%fd151, %fd140, %fd150;
	mul.f64 	%fd152, %fd151, 0d3FE0000000000000;
	div.rn.f64 	%fd153, %fd152, %fd2;
	add.f64 	%fd154, %fd147, %fd153;
	add.f64 	%fd155, %fd140, %fd140;
	sub.f64 	%fd156, %fd143, %fd155;
	add.f64 	%fd157, %fd142, %fd156;
	div.rn.f64 	%fd158, %fd157, %fd493;
	div.rn.f64 	%fd159, %fd158, %fd493;
	sub.f64 	%fd160, %fd149, %fd155;
	add.f64 	%fd161, %fd148, %fd160;
	div.rn.f64 	%fd162, %fd161, %fd2;
	div.rn.f64 	%fd163, %fd162, %fd2;
	add.f64 	%fd164, %fd159, %fd163;
	fma.rn.f64 	%fd165, %fd4, %fd164, %fd154;
	fma.rn.f64 	%fd166, %fd502, %fd165, %fd140;
	add.s64 	%rd62, %rd3, %rd50;
	st.global.f64 	[%rd62], %fd166;
	bra.uni 	$L__BB0_18;
$L__BB0_14:
	setp.ne.s32 	%p29, %r16, 0;
	setp.ne.s32 	%p30, %r14, %r3;
	or.pred  	%p31, %p29, %p30;
	@%p31 bra 	$L__BB0_16;
	ld.param.f64 	%fd501, [_Z15streamingKernelPdS_S_S_S_S_S_S_S_S_S_S_dddiid_param_14];
	ld.param.f64 	%fd492, [_Z15streamingKernelPdS_S_S_S_S_S_S_S_S_S_S_dddiid_param_12];
	mul.wide.s32 	%rd40, %r14, 8;
	add.s64 	%rd41, %rd10, %rd40;
	ld.global.f64 	%fd59, [%rd41];
	ld.global.f64 	%fd60, [%rd41+-8];
	ld.global.f64 	%fd61, [%rd9];
	sub.f64 	%fd62, %fd60, %fd61;
	mul.f64 	%fd63, %fd59, %fd62;
	mul.f64 	%fd64, %fd63, 0d3FE0000000000000;
	div.rn.f64 	%fd65, %fd64, %fd492;
	add.s64 	%rd42, %rd8, %rd40;
	ld.global.f64 	%fd66, [%rd42];
	add.s64 	%rd43, %rd2, %rd40;
	ld.global.f64 	%fd67, [%rd43];
	mul.wide.s32 	%rd44, %r6, 8;
	add.s64 	%rd45, %rd41, %rd44;
	ld.global.f64 	%fd68, [%rd45];
	sub.f64 	%fd69, %fd67, %fd68;
	mul.f64 	%fd70, %fd66, %fd69;
	mul.f64 	%fd71, %fd70, 0d3FE0000000000000;
	div.rn.f64 	%fd72, %fd71, %fd2;
	add.f64 	%fd73, %fd65, %fd72;
	add.f64 	%fd74, %fd59, %fd59;
	sub.f64 	%fd75, %fd61, %fd74;
	add.f64 	%fd76, %fd60, %fd75;
	div.rn.f64 	%fd77, %fd76, %fd492;
	div.rn.f64 	%fd78, %fd77, %fd492;
	sub.f64 	%fd79, %fd68, %fd74;
	add.f64 	%fd80, %fd67, %fd79;
	div.rn.f64 	%fd81, %fd80, %fd2;
	div.rn.f64 	%fd82, %fd81, %fd2;
	add.f64 	%fd83, %fd78, %fd82;
	fma.rn.f64 	%fd84, %fd4, %fd83, %fd73;
	fma.rn.f64 	%fd85, %fd501, %fd84, %fd59;
	add.s64 	%rd46, %rd6, %rd40;
	st.global.f64 	[%rd46], %fd85;
	ld.global.f64 	%fd86, [%rd42];
	ld.global.f64 	%fd87, [%rd41];
	ld.global.f64 	%fd88, [%rd42+-8];
	ld.global.f64 	%fd89, [%rd5];
	sub.f64 	%fd90, %fd88, %fd89;
	mul.f64 	%fd91, %fd87, %fd90;
	mul.f64 	%fd92, %fd91, 0d3FE0000000000000;
	div.rn.f64 	%fd93, %fd92, %fd492;
	add.s64 	%rd47, %rd1, %rd40;
	ld.global.f64 	%fd94, [%rd47];
	add.s64 	%rd48, %rd42, %rd44;
	ld.global.f64 	%fd95, [%rd48];
	sub.f64 	%fd96, %fd94, %fd95;
	mul.f64 	%fd97, %fd86, %fd96;
	mul.f64 	%fd98, %fd97, 0d3FE0000000000000;
	div.rn.f64 	%fd99, %fd98, %fd2;
	add.f64 	%fd100, %fd93, %fd99;
	add.f64 	%fd101, %fd86, %fd86;
	sub.f64 	%fd102, %fd89, %fd101;
	add.f64 	%fd103, %fd88, %fd102;
	div.rn.f64 	%fd104, %fd103, %fd492;
	div.rn.f64 	%fd105, %fd104, %fd492;
	sub.f64 	%fd106, %fd95, %fd101;
	add.f64 	%fd107, %fd94, %fd106;
	div.rn.f64 	%fd108, %fd107, %fd2;
	div.rn.f64 	%fd109, %fd108, %fd2;
	add.f64 	%fd110, %fd105, %fd109;
	fma.rn.f64 	%fd111, %fd4, %fd110, %fd100;
	fma.rn.f64 	%fd112, %fd501, %fd111, %fd86;
	add.s64 	%rd49, %rd3, %rd40;
	st.global.f64 	[%rd49], %fd112;
	bra.uni 	$L__BB0_18;
$L__BB0_16:
	setp.ne.s32 	%p32, %r16, %r4;
	setp.ne.s32 	%p33, %r14, %r3;
	or.pred  	%p34, %p33, %p32;
	@%p34 bra 	$L__BB0_18;
	ld.param.f64 	%fd500, [_Z15streamingKernelPdS_S_S_S_S_S_S_S_S_S_S_dddiid_param_14];
	ld.param.f64 	%fd491, [_Z15streamingKernelPdS_S_S_S_S_S_S_S_S_S_S_dddiid_param_12];
	ld.param.u64 	%rd156, [_Z15streamingKernelPdS_S_S_S_S_S_S_S_S_S_S_dddiid_param_11];
	ld.param.u64 	%rd150, [_Z15streamingKernelPdS_S_S_S_S_S_S_S_S_S_S_dddiid_param_7];
	ld.param.u64 	%rd145, [_Z15streamingKernelPdS_S_S_S_S_S_S_S_S_S_S_dddiid_param_5];
	mul.lo.s32 	%r18, %r6, %r16;
	add.s32 	%r19, %r18, %r14;
	mul.wide.s32 	%rd23, %r19, 8;
	add.s64 	%rd24, %rd10, %rd23;
	ld.global.f64 	%fd5, [%rd24];
	ld.global.f64 	%fd6, [%rd24+-8];
	cvta.to.global.u64 	%rd25, %rd150;
	mul.wide.u32 	%rd26, %r16, 8;
	add.s64 	%rd27, %rd25, %rd26;
	ld.global.f64 	%fd7, [%rd27];
	sub.f64 	%fd8, %fd6, %fd7;
	mul.f64 	%fd9, %fd5, %fd8;
	mul.f64 	%fd10, %fd9, 0d3FE0000000000000;
	div.rn.f64 	%fd11, %fd10, %fd491;
	add.s64 	%rd28, %rd8, %rd23;
	ld.global.f64 	%fd12, [%rd28];
	sub.s32 	%r20, %r18, %r6;
	add.s32 	%r21, %r20, %r14;
	mul.wide.s32 	%rd29, %r21, 8;
	add.s64 	%rd30, %rd10, %rd29;
	ld.global.f64 	%fd13, [%rd30];
	cvta.to.global.u64 	%rd31, %rd145;
	mul.wide.s32 	%rd32, %r14, 8;
	add.s64 	%rd33, %rd31, %rd32;
	ld.global.f64 	%fd14, [%rd33];
	sub.f64 	%fd15, %fd13, %fd14;
	mul.f64 	%fd16, %fd12, %fd15;
	mul.f64 	%fd17, %fd16, 0d3FE0000000000000;
	div.rn.f64 	%fd18, %fd17, %fd2;
	add.f64 	%fd19, %fd11, %fd18;
	add.f64 	%fd20, %fd5, %fd5;
	sub.f64 	%fd21, %fd7, %fd20;
	add.f64 	%fd22, %fd6, %fd21;
	div.rn.f64 	%fd23, %fd22, %fd491;
	div.rn.f64 	%fd24, %fd23, %fd491;
	sub.f64 	%fd25, %fd14, %fd20;
	add.f64 	%fd26, %fd13, %fd25;
	div.rn.f64 	%fd27, %fd26, %fd2;
	div.rn.f64 	%fd28, %fd27, %fd2;
	add.f64 	%fd29, %fd24, %fd28;
	fma.rn.f64 	%fd30, %fd4, %fd29, %fd19;
	fma.rn.f64 	%fd31, %fd500, %fd30, %fd5;
	add.s64 	%rd34, %rd6, %rd23;
	st.global.f64 	[%rd34], %fd31;
	ld.global.f64 	%fd32, [%rd28];
	ld.global.f64 	%fd33, [%rd24];
	ld.global.f64 	%fd34, [%rd28+-8];
	cvta.to.global.u64 	%rd35, %rd156;
	add.s64 	%rd36, %rd35, %rd26;
	ld.global.f64 	%fd35, [%rd36];
	sub.f64 	%fd36, %fd34, %fd35;
	mul.f64 	%fd37, %fd33, %fd36;
	mul.f64 	%fd38, %fd37, 0d3FE0000000000000;
	div.rn.f64 	%fd39, %fd38, %fd491;
	add.s64 	%rd37, %rd8, %rd29;
	ld.global.f64 	%fd40, [%rd37];
	add.s64 	%rd38, %rd4, %rd32;
	ld.global.f64 	%fd41, [%rd38];
	sub.f64 	%fd42, %fd40, %fd41;
	mul.f64 	%fd43, %fd32, %fd42;
	mul.f64 	%fd44, %fd43, 0d3FE0000000000000;
	div.rn.f64 	%fd45, %fd44, %fd2;
	add.f64 	%fd46, %fd39, %fd45;
	add.f64 	%fd47, %fd32, %fd32;
	sub.f64 	%fd48, %fd35, %fd47;
	add.f64 	%fd49, %fd34, %fd48;
	div.rn.f64 	%fd50, %fd49, %fd491;
	div.rn.f64 	%fd51, %fd50, %fd491;
	sub.f64 	%fd52, %fd41, %fd47;
	add.f64 	%fd53, %fd40, %fd52;
	div.rn.f64 	%fd54, %fd53, %fd2;
	div.rn.f64 	%fd55, %fd54, %fd2;
	add.f64 	%fd56, %fd51, %fd55;
	fma.rn.f64 	%fd57, %fd4, %fd56, %fd46;
	fma.rn.f64 	%fd58, %fd500, %fd57, %fd32;
	add.s64 	%rd39, %rd3, %rd23;
	st.global.f64 	[%rd39], %fd58;
$L__BB0_18:
	ret;

}
	// .globl	_Z10lineKernelPdS_S_iidd
.visible .entry _Z10lineKernelPdS_S_iidd(
	.param .u64 .ptr .align 1 _Z10lineKernelPdS_S_iidd_param_0,
	.param .u64 .ptr .align 1 _Z10lineKernelPdS_S_iidd_param_1,
	.param .u64 .ptr .align 1 _Z10lineKernelPdS_S_iidd_param_2,
	.param .u32 _Z10lineKernelPdS_S_iidd_param_3,
	.param .u32 _Z10lineKernelPdS_S_iidd_param_4,
	.param .f64 _Z10lineKernelPdS_S_iidd_param_5,
	.param .f64 _Z10lineKernelPdS_S_iidd_param_6
)
{
	.reg .pred 	%p<35>;
	.reg .b32 	%r<55>;
	.reg .b64 	%rd<95>;
	.reg .b64 	%fd<102>;

	ld.param.u64 	%rd4, [_Z10lineKernelPdS_S_iidd_param_0];
	ld.param.u64 	%rd5, [_Z10lineKernelPdS_S_iidd_param_1];
	ld.param.u64 	%rd6, [_Z10lineKernelPdS_S_iidd_param_2];
	ld.param.u32 	%r7, [_Z10lineKernelPdS_S_iidd_param_3];
	ld.param.u32 	%r8, [_Z10lineKernelPdS_S_iidd_param_4];
	ld.param.f64 	%fd1, [_Z10lineKernelPdS_S_iidd_param_5];
	ld.param.f64 	%fd2, [_Z10lineKernelPdS_S_iidd_param_6];
	cvta.to.global.u64 	%rd1, %rd6;
	cvta.to.global.u64 	%rd2, %rd5;
	cvta.to.global.u64 	%rd3, %rd4;
	mov.u32 	%r9, %ctaid.x;
	mov.u32 	%r10, %ctaid.y;
	mov.u32 	%r11, %tid.x;
	mov.u32 	%r12, %tid.y;
	mov.u32 	%r13, %ntid.x;
	mad.lo.s32 	%r14, %r9, %r13, %r11;
	mov.u32 	%r15, %ntid.y;
	mad.lo.s32 	%r16, %r10, %r15, %r12;
	setp.ne.s32 	%p2, %r14, 0;
	add.s32 	%r3, %r7, -1;
	setp.ne.s32 	%p3, %r14, %r3;
	and.pred  	%p1, %p2, %p3;
	not.pred 	%p4, %p1;
	setp.eq.s32 	%p5, %r16, 0;
	or.pred  	%p6, %p5, %p4;
	add.s32 	%r4, %r8, -1;
	setp.eq.s32 	%p7, %r16, %r4;
	or.pred  	%p8, %p6, %p7;
	@%p8 bra 	$L__BB1_2;
	mul.lo.s32 	%r48, %r7, %r16;
	cvt.s64.s32 	%rd84, %r48;
	cvt.s64.s32 	%rd85, %r14;
	add.s64 	%rd86, %rd85, %rd84;
	shl.b64 	%rd87, %rd86, 3;
	add.s64 	%rd88, %rd3, %rd87;
	ld.global.f64 	%fd91, [%rd88+8];
	ld.global.f64 	%fd92, [%rd88+-8];
	sub.f64 	%fd93, %fd91, %fd92;
	mul.f64 	%fd94, %fd93, 0d3FE0000000000000;
	div.rn.f64 	%fd95, %fd94, %fd1;
	add.s32 	%r49, %r48, %r7;
	add.s32 	%r50, %r49, %r14;
	mul.wide.s32 	%rd89, %r50, 8;
	add.s64 	%rd90, %rd2, %rd89;
	ld.global.f64 	%fd96, [%rd90];
	shl.b32 	%r51, %r7, 1;
	sub.s32 	%r52, %r49, %r51;
	add.s32 	%r53, %r52, %r14;
	mul.wide.s32 	%rd91, %r53, 8;
	add.s64 	%rd92, %rd2, %rd91;
	ld.global.f64 	%fd97, [%rd92];
	sub.f64 	%fd98, %fd96, %fd97;
	mul.f64 	%fd99, %fd98, 0d3FE0000000000000;
	div.rn.f64 	%fd100, %fd99, %fd2;
	add.f64 	%fd101, %fd95, %fd100;
	mad.lo.s32 	%r54, %r8, %r14, %r16;
	mul.wide.s32 	%rd93, %r54, 8;
	add.s64 	%rd94, %rd1, %rd93;
	st.global.f64 	[%rd94], %fd101;
	bra.uni 	$L__BB1_18;
$L__BB1_2:
	setp.eq.s32 	%p9, %r16, %r4;
	setp.eq.s32 	%p10, %r16, 0;
	setp.ne.s32 	%p11, %r14, 0;
	or.pred  	%p12, %p10, %p9;
	or.pred  	%p13, %p12, %p11;
	@%p13 bra 	$L__BB1_4;
	mul.lo.s32 	%r44, %r7, %r16;
	mul.wide.s32 	%rd74, %r44, 8;
	add.s64 	%rd75, %rd3, %rd74;
	ld.global.f64 	%fd80, [%rd75+8];
	mul.wide.s32 	%rd76, %r7, 8;
	add.s64 	%rd77, %rd75, %rd76;
	ld.global.f64 	%fd81, [%rd77+-8];
	sub.f64 	%fd82, %fd80, %fd81;
	mul.f64 	%fd83, %fd82, 0d3FE0000000000000;
	div.rn.f64 	%fd84, %fd83, %fd1;
	add.s32 	%r45, %r44, %r7;
	mul.wide.s32 	%rd78, %r45, 8;
	add.s64 	%rd79, %rd2, %rd78;
	ld.global.f64 	%fd85, [%rd79];
	shl.b32 	%r46, %r7, 1;
	sub.s32 	%r47, %r45, %r46;
	mul.wide.s32 	%rd80, %r47, 8;
	add.s64 	%rd81, %rd2, %rd80;
	ld.global.f64 	%fd86, [%rd81];
	sub.f64 	%fd87, %fd85, %fd86;
	mul.f64 	%fd88, %fd87, 0d3FE0000000000000;
	div.rn.f64 	%fd89, %fd88, %fd2;
	add.f64 	%fd90, %fd84, %fd89;
	mul.wide.u32 	%rd82, %r16, 8;
	add.s64 	%rd83, %rd1, %rd82;
	st.global.f64 	[%rd83], %fd90;
	bra.uni 	$L__BB1_18;
$L__BB1_4:
	setp.eq.s32 	%p14, %r16, %r4;
	setp.eq.s32 	%p15, %r16, 0;
	setp.ne.s32 	%p16, %r14, %r3;
	or.pred  	%p17, %p15, %p14;
	or.pred  	%p18, %p17, %p16;
	@%p18 bra 	$L__BB1_6;
	mul.lo.s32 	%r37, %r7, %r16;
	mul.wide.s32 	%rd64, %r37, 8;
	add.s64 	%rd65, %rd3, %rd64;
	ld.global.f64 	%fd69, [%rd65];
	mul.wide.s32 	%rd66, %r14, 8;
	add.s64 	%rd67, %rd65, %rd66;
	ld.global.f64 	%fd70, [%rd67+-8];
	sub.f64 	%fd71, %fd69, %fd70;
	mul.f64 	%fd72, %fd71, 0d3FE0000000000000;
	div.rn.f64 	%fd73, %fd72, %fd1;
	add.s32 	%r38, %r37, %r7;
	add.s32 	%r39, %r38, %r14;
	mul.wide.s32 	%rd68, %r39, 8;
	add.s64 	%rd69, %rd2, %rd68;
	ld.global.f64 	%fd74, [%rd69];
	shl.b32 	%r40, %r7, 1;
	sub.s32 	%r41, %r38, %r40;
	add.s32 	%r42, %r41, %r14;
	mul.wide.s32 	%rd70, %r42, 8;
	add.s64 	%rd71, %rd2, %rd70;
	ld.global.f64 	%fd75, [%rd71];
	sub.f64 	%fd76, %fd74, %fd75;
	mul.f64 	%fd77, %fd76, 0d3FE0000000000000;
	div.rn.f64 	%fd78, %fd77, %fd2;
	add.f64 	%fd79, %fd73, %fd78;
	mad.lo.s32 	%r43, %r8, %r14, %r16;
	mul.wide.s32 	%rd72, %r43, 8;
	add.s64 	%rd73, %rd1, %rd72;
	st.global.f64 	[%rd73], %fd79;
	bra.uni 	$L__BB1_18;
$L__BB1_6:
	setp.ne.s32 	%p19, %r16, 0;
	or.pred  	%p21, %p19, %p4;
	@%p21 bra 	$L__BB1_8;
	mul.wide.s32 	%rd56, %r14, 8;
	add.s64 	%rd57, %rd3, %rd56;
	ld.global.f64 	%fd58, [%rd57+8];
	ld.global.f64 	%fd59, [%rd57+-8];
	sub.f64 	%fd60, %fd58, %fd59;
	mul.f64 	%fd61, %fd60, 0d3FE0000000000000;
	div.rn.f64 	%fd62, %fd61, %fd1;
	add.s32 	%r34, %r7, %r14;
	mul.wide.s32 	%rd58, %r34, 8;
	add.s64 	%rd59, %rd2, %rd58;
	ld.global.f64 	%fd63, [%rd59];
	mad.lo.s32 	%r35, %r4, %r7, %r14;
	mul.wide.s32 	%rd60, %r35, 8;
	add.s64 	%rd61, %rd2, %rd60;
	ld.global.f64 	%fd64, [%rd61];
	sub.f64 	%fd65, %fd63, %fd64;
	mul.f64 	%fd66, %fd65, 0d3FE0000000000000;
	div.rn.f64 	%fd67, %fd66, %fd2;
	add.f64 	%fd68, %fd62, %fd67;
	mul.lo.s32 	%r36, %r8, %r14;
	mul.wide.s32 	%rd62, %r36, 8;
	add.s64 	%rd63, %rd1, %rd62;
	st.global.f64 	[%rd63], %fd68;
	bra.uni 	$L__BB1_18;
$L__BB1_8:
	setp.ne.s32 	%p22, %r16, %r4;
	or.pred  	%p24, %p4, %p22;
	@%p24 bra 	$L__BB1_10;
	mul.lo.s32 	%r31, %r7, %r16;
	cvt.s64.s32 	%rd45, %r31;
	cvt.s64.s32 	%rd46, %r14;
	add.s64 	%rd47, %rd46, %rd45;
	shl.b64 	%rd48, %rd47, 3;
	add.s64 	%rd49, %rd3, %rd48;
	ld.global.f64 	%fd47, [%rd49+8];
	ld.global.f64 	%fd48, [%rd49+-8];
	sub.f64 	%fd49, %fd47, %fd48;
	mul.f64 	%fd50, %fd49, 0d3FE0000000000000;
	div.rn.f64 	%fd51, %fd50, %fd1;
	mul.wide.s32 	%rd50, %r14, 8;
	add.s64 	%rd51, %rd2, %rd50;
	ld.global.f64 	%fd52, [%rd51];
	sub.s32 	%r32, %r31, %r7;
	mul.wide.s32 	%rd52, %r32, 8;
	add.s64 	%rd53, %rd51, %rd52;
	ld.global.f64 	%fd53, [%rd53];
	sub.f64 	%fd54, %fd52, %fd53;
	mul.f64 	%fd55, %fd54, 0d3FE0000000000000;
	div.rn.f64 	%fd56, %fd55, %fd2;
	add.f64 	%fd57, %fd51, %fd56;
	mad.lo.s32 	%r33, %r8, %r14, %r16;
	mul.wide.s32 	%rd54, %r33, 8;
	add.s64 	%rd55, %rd1, %rd54;
	st.global.f64 	[%rd55], %fd57;
	bra.uni 	$L__BB1_18;
$L__BB1_10:
	or.b32  	%r17, %r14, %r16;
	setp.ne.s32 	%p25, %r17, 0;
	@%p25 bra 	$L__BB1_12;
	mul.lo.s32 	%r26, %r7, %r16;
	add.s32 	%r27, %r14, %r26;
	mul.wide.u32 	%rd32, %r27, 8;
	add.s64 	%rd33, %rd3, %rd32;
	ld.global.f64 	%fd36, [%rd33+8];
	cvt.u64.u32 	%rd34, %r26;
	cvt.s64.s32 	%rd35, %r7;
	add.s64 	%rd36, %rd35, %rd34;
	shl.b64 	%rd37, %rd36, 3;
	add.s64 	%rd38, %rd3, %rd37;
	ld.global.f64 	%fd37, [%rd38+-8];
	sub.f64 	%fd38, %fd36, %fd37;
	mul.f64 	%fd39, %fd38, 0d3FE0000000000000;
	div.rn.f64 	%fd40, %fd39, %fd1;
	add.s32 	%r28, %r27, %r7;
	mul.wide.s32 	%rd39, %r28, 8;
	add.s64 	%rd40, %rd2, %rd39;
	ld.global.f64 	%fd41, [%rd40];
	mad.lo.s32 	%r29, %r4, %r7, %r14;
	mul.wide.s32 	%rd41, %r29, 8;
	add.s64 	%rd42, %rd2, %rd41;
	ld.global.f64 	%fd42, [%rd42];
	sub.f64 	%fd43, %fd41, %fd42;
	mul.f64 	%fd44, %fd43, 0d3FE0000000000000;
	div.rn.f64 	%fd45, %fd44, %fd2;
	add.f64 	%fd46, %fd40, %fd45;
	mad.lo.s32 	%r30, %r8, %r14, %r16;
	mul.wide.u32 	%rd43, %r30, 8;
	add.s64 	%rd44, %rd1, %rd43;
	st.global.f64 	[%rd44], %fd46;
	bra.uni 	$L__BB1_18;
$L__BB1_12:
	setp.ne.s32 	%p26, %r16, %r4;
	setp.ne.s32 	%p27, %r14, 0;
	or.pred  	%p28, %p27, %p26;
	@%p28 bra 	$L__BB1_14;
	mul.lo.s32 	%r24, %r7, %r16;
	mul.wide.s32 	%rd24, %r24, 8;
	add.s64 	%rd25, %rd3, %rd24;
	ld.global.f64 	%fd25, [%rd25+8];
	mul.wide.s32 	%rd26, %r7, 8;
	add.s64 	%rd27, %rd25, %rd26;
	ld.global.f64 	%fd26, [%rd27+-8];
	sub.f64 	%fd27, %fd25, %fd26;
	mul.f64 	%fd28, %fd27, 0d3FE0000000000000;
	div.rn.f64 	%fd29, %fd28, %fd1;
	ld.global.f64 	%fd30, [%rd2];
	sub.s32 	%r25, %r24, %r7;
	mul.wide.s32 	%rd28, %r25, 8;
	add.s64 	%rd29, %rd2, %rd28;
	ld.global.f64 	%fd31, [%rd29];
	sub.f64 	%fd32, %fd30, %fd31;
	mul.f64 	%fd33, %fd32, 0d3FE0000000000000;
	div.rn.f64 	%fd34, %fd33, %fd2;
	add.f64 	%fd35, %fd29, %fd34;
	mul.wide.u32 	%rd30, %r16, 8;
	add.s64 	%rd31, %rd1, %rd30;
	st.global.f64 	[%rd31], %fd35;
	bra.uni 	$L__BB1_18;
$L__BB1_14:
	setp.ne.s32 	%p29, %r16, 0;
	setp.ne.s32 	%p30, %r14, %r3;
	or.pred  	%p31, %p29, %p30;
	@%p31 bra 	$L__BB1_16;
	ld.global.f64 	%fd14, [%rd3];
	mul.wide.s32 	%rd16, %r14, 8;
	add.s64 	%rd17, %rd3, %rd16;
	ld.global.f64 	%fd15, [%rd17+-8];
	sub.f64 	%fd16, %fd14, %fd15;
	mul.f64 	%fd17, %fd16, 0d3FE0000000000000;
	div.rn.f64 	%fd18, %fd17, %fd1;
	add.s32 	%r21, %r7, %r14;
	mul.wide.s32 	%rd18, %r21, 8;
	add.s64 	%rd19, %rd2, %rd18;
	ld.global.f64 	%fd19, [%rd19];
	mad.lo.s32 	%r22, %r4, %r7, %r14;
	mul.wide.s32 	%rd20, %r22, 8;
	add.s64 	%rd21, %rd2, %rd20;
	ld.global.f64 	%fd20, [%rd21];
	sub.f64 	%fd21, %fd19, %fd20;
	mul.f64 	%fd22, %fd21, 0d3FE0000000000000;
	div.rn.f64 	%fd23, %fd22, %fd2;
	add.f64 	%fd24, %fd18, %fd23;
	mul.lo.s32 	%r23, %r8, %r14;
	mul.wide.s32 	%rd22, %r23, 8;
	add.s64 	%rd23, %rd1, %rd22;
	st.global.f64 	[%rd23], %fd24;
	bra.uni 	$L__BB1_18;
$L__BB1_16:
	setp.ne.s32 	%p32, %r16, %r4;
	setp.ne.s32 	%p33, %r14, %r3;
	or.pred  	%p34, %p33, %p32;
	@%p34 bra 	$L__BB1_18;
	mul.lo.s32 	%r18, %r7, %r16;
	mul.wide.s32 	%rd7, %r18, 8;
	add.s64 	%rd8, %rd3, %rd7;
	ld.global.f64 	%fd3, [%rd8];
	mul.wide.s32 	%rd9, %r14, 8;
	add.s64 	%rd10, %rd8, %rd9;
	ld.global.f64 	%fd4, [%rd10+-8];
	sub.f64 	%fd5, %fd3, %fd4;
	mul.f64 	%fd6, %fd5, 0d3FE0000000000000;
	div.rn.f64 	%fd7, %fd6, %fd1;
	add.s64 	%rd11, %rd2, %rd9;
	ld.global.f64 	%fd8, [%rd11];
	sub.s32 	%r19, %r18, %r7;
	mul.wide.s32 	%rd12, %r19, 8;
	add.s64 	%rd13, %rd11, %rd12;
	ld.global.f64 	%fd9, [%rd13];
	sub.f64 	%fd10, %fd8, %fd9;
	mul.f64 	%fd11, %fd10, 0d3FE0000000000000;
	div.rn.f64 	%fd12, %fd11, %fd2;
	add.f64 	%fd13, %fd7, %fd12;
	mad.lo.s32 	%r20, %r8, %r14, %r16;
	mul.wide.s32 	%rd14, %r20, 8;
	add.s64 	%rd15, %rd1, %rd14;
	st.global.f64 	[%rd15], %fd13;
$L__BB1_18:
	ret;

}
	// .globl	_Z12fourieKernelP7double2ddii
.visible .entry _Z12fourieKernelP7double2ddii(
	.param .u64 .ptr .align 1 _Z12fourieKernelP7double2ddii_param_0,
	.param .f64 _Z12fourieKernelP7double2ddii_param_1,
	.param .f64 _Z12fourieKernelP7double2ddii_param_2,
	.param .u32 _Z12fourieKernelP7double2ddii_param_3,
	.param .u32 _Z12fourieKernelP7double2ddii_param_4
)
{
	.reg .pred 	%p<13>;
	.reg .b32 	%r<43>;
	.reg .b64 	%rd<26>;
	.reg .b64 	%fd<106>;

	ld.param.u64 	%rd10, [_Z12fourieKernelP7double2ddii_param_0];
	ld.param.f64 	%fd18, [_Z12fourieKernelP7double2ddii_param_1];
	ld.param.f64 	%fd19, [_Z12fourieKernelP7double2ddii_param_2];
	ld.param.u32 	%r12, [_Z12fourieKernelP7double2ddii_param_4];
	cvta.to.global.u64 	%rd1, %rd10;
	mov.u32 	%r13, %ctaid.x;
	mov.u32 	%r14, %ctaid.y;
	mov.u32 	%r15, %tid.x;
	mov.u32 	%r16, %tid.y;
	mov.u32 	%r17, %ntid.x;
	mad.lo.s32 	%r18, %r13, %r17, %r15;
	add.s32 	%r1, %r18, 1;
	mov.u32 	%r19, %ntid.y;
	mad.lo.s32 	%r20, %r14, %r19, %r16;
	add.s32 	%r2, %r20, 1;
	shr.u32 	%r21, %r12, 31;
	add.s32 	%r22, %r12, %r21;
	shr.s32 	%r23, %r22, 1;
	add.s32 	%r3, %r23, 1;
	mad.lo.s32 	%r24, %r23, %r18, %r23;
	add.s32 	%r25, %r24, %r1;
	cvt.s64.s32 	%rd2, %r25;
	cvt.u64.u32 	%rd3, %r20;
	add.s64 	%rd11, %rd2, %rd3;
	shl.b64 	%rd12, %rd11, 4;
	add.s64 	%rd4, %rd1, %rd12;
	ld.global.f64 	%fd1, [%rd4+16];
	cvt.rn.f64.s32 	%fd20, %r1;
	mul.f64 	%fd21, %fd18, %fd20;
	mul.f64 	%fd2, %fd21, 0d3FE0000000000000;
	abs.f64 	%fd3, %fd2;
	setp.neu.f64 	%p1, %fd3, 0d7FF0000000000000;
	@%p1 bra 	$L__BB2_2;
	mov.f64 	%fd27, 0d0000000000000000;
	mul.rn.f64 	%fd104, %fd2, %fd27;
	mov.b32 	%r41, 0;
	bra.uni 	$L__BB2_4;
$L__BB2_2:
	mul.f64 	%fd22, %fd2, 0d3FE45F306DC9C883;
	cvt.rni.s32.f64 	%r41, %fd22;
	cvt.rn.f64.s32 	%fd23, %r41;
	fma.rn.f64 	%fd24, %fd23, 0dBFF921FB54442D18, %fd2;
	fma.rn.f64 	%fd25, %fd23, 0dBC91A62633145C00, %fd24;
	fma.rn.f64 	%fd104, %fd23, 0dB97B839A252049C0, %fd25;
	setp.ltu.f64 	%p2, %fd3, 0d41E0000000000000;
	@%p2 bra 	$L__BB2_4;
	{ // callseq 0, 0
	.param .b64 param0;
	st.param.f64 	[param0], %fd2;
	.param .align 16 .b8 retval0[16];
	call.uni (retval0), 
	__internal_trig_reduction_slowpathd, 
	(
	param0
	);
	ld.param.f64 	%fd104, [retval0];
	ld.param.b32 	%r41, [retval0+8];
	} // callseq 0
$L__BB2_4:
	shl.b32 	%r28, %r41, 6;
	cvt.u64.u32 	%rd13, %r28;
	and.b64  	%rd14, %rd13, 64;
	mov.u64 	%rd15, __cudart_sin_cos_coeffs;
	add.s64 	%rd16, %rd15, %rd14;
	mul.rn.f64 	%fd28, %fd104, %fd104;
	and.b32  	%r29, %r41, 1;
	setp.eq.b32 	%p3, %r29, 1;
	selp.f64 	%fd29, 0dBDA8FF8320FD8164, 0d3DE5DB65F9785EBA, %p3;
	ld.global.nc.v2.f64 	{%fd30, %fd31}, [%rd16];
	fma.rn.f64 	%fd32, %fd29, %fd28, %fd30;
	fma.rn.f64 	%fd33, %fd32, %fd28, %fd31;
	ld.global.nc.v2.f64 	{%fd34, %fd35}, [%rd16+16];
	fma.rn.f64 	%fd36, %fd33, %fd28, %fd34;
	fma.rn.f64 	%fd37, %fd36, %fd28, %fd35;
	ld.global.nc.v2.f64 	{%fd38, %fd39}, [%rd16+32];
	fma.rn.f64 	%fd40, %fd37, %fd28, %fd38;
	fma.rn.f64 	%fd41, %fd40, %fd28, %fd39;
	fma.rn.f64 	%fd42, %fd41, %fd104, %fd104;
	fma.rn.f64 	%fd43, %fd41, %fd28, 0d3FF0000000000000;
	selp.f64 	%fd44, %fd43, %fd42, %p3;
	and.b32  	%r30, %r41, 2;
	setp.eq.s32 	%p4, %r30, 0;
	mov.f64 	%fd45, 0d0000000000000000;
	sub.f64 	%fd46, %fd45, %fd44;
	selp.f64 	%fd47, %fd44, %fd46, %p4;
	mul.f64 	%fd48, %fd47, 0dC010000000000000;
	mul.f64 	%fd49, %fd47, %fd48;
	div.rn.f64 	%fd50, %fd49, %fd18;
	div.rn.f64 	%fd8, %fd50, %fd18;
	cvt.rn.f64.u32 	%fd51, %r2;
	mul.f64 	%fd52, %fd19, %fd51;
	mul.f64 	%fd9, %fd52, 0d3FE0000000000000;
	abs.f64 	%fd10, %fd9;
	setp.neu.f64 	%p5, %fd10, 0d7FF0000000000000;
	@%p5 bra 	$L__BB2_6;
	mov.f64 	%fd58, 0d0000000000000000;
	mul.rn.f64 	%fd105, %fd9, %fd58;
	mov.b32 	%r42, 0;
	bra.uni 	$L__BB2_8;
$L__BB2_6:
	mul.f64 	%fd53, %fd9, 0d3FE45F306DC9C883;
	cvt.rni.s32.f64 	%r42, %fd53;
	cvt.rn.f64.s32 	%fd54, %r42;
	fma.rn.f64 	%fd55, %fd54, 0dBFF921FB54442D18, %fd9;
	fma.rn.f64 	%fd56, %fd54, 0dBC91A62633145C00, %fd55;
	fma.rn.f64 	%fd105, %fd54, 0dB97B839A252049C0, %fd56;
	setp.ltu.f64 	%p6, %fd10, 0d41E0000000000000;
	@%p6 bra 	$L__BB2_8;
	{ // callseq 1, 0
	.param .b64 param0;
	st.param.f64 	[param0], %fd9;
	.param .align 16 .b8 retval0[16];
	call.uni (retval0), 
	__internal_trig_reduction_slowpathd, 
	(
	param0
	);
	ld.param.f64 	%fd105, [retval0];
	ld.param.b32 	%r42, [retval0+8];
	} // callseq 1
$L__BB2_8:
	ld.param.u32 	%r40, [_Z12fourieKernelP7double2ddii_param_3];
	shl.b32 	%r33, %r42, 6;
	cvt.u64.u32 	%rd17, %r33;
	and.b64  	%rd18, %rd17, 64;
	mov.u64 	%rd19, __cudart_sin_cos_coeffs;
	add.s64 	%rd20, %rd19, %rd18;
	mul.rn.f64 	%fd59, %fd105, %fd105;
	and.b32  	%r34, %r42, 1;
	setp.eq.b32 	%p7, %r34, 1;
	selp.f64 	%fd60, 0dBDA8FF8320FD8164, 0d3DE5DB65F9785EBA, %p7;
	ld.global.nc.v2.f64 	{%fd61, %fd62}, [%rd20];
	fma.rn.f64 	%fd63, %fd60, %fd59, %fd61;
	fma.rn.f64 	%fd64, %fd63, %fd59, %fd62;
	ld.global.nc.v2.f64 	{%fd65, %fd66}, [%rd20+16];
	fma.rn.f64 	%fd67, %fd64, %fd59, %fd65;
	fma.rn.f64 	%fd68, %fd67, %fd59, %fd66;
	ld.global.nc.v2.f64 	{%fd69, %fd70}, [%rd20+32];
	fma.rn.f64 	%fd71, %fd68, %fd59, %fd69;
	fma.rn.f64 	%fd72, %fd71, %fd59, %fd70;
	fma.rn.f64 	%fd73, %fd72, %fd105, %fd105;
	fma.rn.f64 	%fd74, %fd72, %fd59, 0d3FF0000000000000;
	selp.f64 	%fd75, %fd74, %fd73, %p7;
	and.b32  	%r35, %r42, 2;
	setp.eq.s32 	%p8, %r35, 0;
	mov.f64 	%fd76, 0d0000000000000000;
	sub.f64 	%fd77, %fd76, %fd75;
	selp.f64 	%fd15, %fd75, %fd77, %p8;
	mul.f64 	%fd78, %fd15, 0dC010000000000000;
	mul.f64 	%fd79, %fd15, %fd78;
	div.rn.f64 	%fd80, %fd79, %fd19;
	div.rn.f64 	%fd81, %fd80, %fd19;
	add.f64 	%fd16, %fd8, %fd81;
	div.rn.f64 	%fd82, %fd1, %fd16;
	st.global.f64 	[%rd4+16], %fd82;
	shr.u32 	%r36, %r40, 31;
	add.s32 	%r37, %r40, %r36;
	shr.s32 	%r10, %r37, 1;
	setp.eq.s32 	%p9, %r1, %r10;
	sub.s32 	%r38, %r40, %r1;
	mul.lo.s32 	%r39, %r3, %r38;
	cvt.s64.s32 	%rd5, %r39;
	add.s64 	%rd21, %rd5, %rd3;
	shl.b64 	%rd22, %rd21, 4;
	add.s64 	%rd6, %rd1, %rd22;
	@%p9 bra 	$L__BB2_10;
	ld.global.f64 	%fd83, [%rd6+16];
	div.rn.f64 	%fd84, %fd83, %fd16;
	st.global.f64 	[%rd6+16], %fd84;
$L__BB2_10:
	shl.b64 	%rd23, %rd2, 4;
	add.s64 	%rd7, %rd1, %rd23;
	ld.global.f64 	%fd85, [%rd7];
	div.rn.f64 	%fd86, %fd85, %fd8;
	st.global.f64 	[%rd7], %fd86;
	shl.b64 	%rd24, %rd5, 4;
	add.s64 	%rd8, %rd1, %rd24;
	@%p9 bra 	$L__BB2_12;
	ld.global.f64 	%fd87, [%rd8];
	div.rn.f64 	%fd88, %fd87, %fd8;
	st.global.f64 	[%rd8], %fd88;
$L__BB2_12:
	shl.b64 	%rd25, %rd3, 4;
	add.s64 	%rd9, %rd1, %rd25;
	ld.global.f64 	%fd89, [%rd9+16];
	div.rn.f64 	%fd93, %fd89, %fd81;
	st.global.f64 	[%rd9+16], %fd93;
	ld.global.f64 	%fd94, [%rd4+24];
	div.rn.f64 	%fd95, %fd94, %fd16;
	st.global.f64 	[%rd4+24], %fd95;
	@%p9 bra 	$L__BB2_14;
	ld.global.f64 	%fd96, [%rd6+24];
	div.rn.f64 	%fd97, %fd96, %fd16;
	st.global.f64 	[%rd6+24], %fd97;
$L__BB2_14:
	setp.eq.s32 	%p12, %r1, %r10;
	ld.global.f64 	%fd98, [%rd7+8];
	div.rn.f64 	%fd99, %fd98, %fd8;
	st.global.f64 	[%rd7+8], %fd99;
	@%p12 bra 	$L__BB2_16;
	ld.global.f64 	%fd100, [%rd8+8];
	div.rn.f64 	%fd101, %fd100, %fd8;
	st.global.f64 	[%rd8+8], %fd101;
$L__BB2_16:
	ld.global.f64 	%fd102, [%rd9+24];
	div.rn.f64 	%fd103, %fd102, %fd81;
	st.global.f64 	[%rd9+24], %fd103;
	ret;

}
	// .globl	_Z13summaryKernelPdS_S_S_S_S_S_S_S_S_S_S_S_iidd
.visible .entry _Z13summaryKernelPdS_S_S_S_S_S_S_S_S_S_S_S_iidd(
	.param .u64 .ptr .align 1 _Z13summaryKernelPdS_S_S_S_S_S_S_S_S_S_S_S_iidd_param_0,
	.param .u64 .ptr .align 1 _Z13summaryKernelPdS_S_S_S_S_S_S_S_S_S_S_S_iidd_param_1,
	.param .u64 .ptr .align 1 _Z13summaryKernelPdS_S_S_S_S_S_S_S_S_S_S_S_iidd_param_2,
	.param .u64 .ptr .align 1 _Z13summaryKernelPdS_S_S_S_S_S_S_S_S_S_S_S_iidd_param_3,
	.param .u64 .ptr .align 1 _Z13summaryKernelPdS_S_S_S_S_S_S_S_S_S_S_S_iidd_param_4,
	.param .u64 .ptr .align 1 _Z13summaryKernelPdS_S_S_S_S_S_S_S_S_S_S_S_iidd_param_5,
	.param .u64 .ptr .align 1 _Z13summaryKernelPdS_S_S_S_S_S_S_S_S_S_S_S_iidd_param_6,
	.param .u64 .ptr .align 1 _Z13summaryKernelPdS_S_S_S_S_S_S_S_S_S_S_S_iidd_param_7,
	.param .u64 .ptr .align 1 _Z13summaryKernelPdS_S_S_S_S_S_S_S_S_S_S_S_iidd_param_8,
	.param .u64 .ptr .align 1 _Z13summaryKernelPdS_S_S_S_S_S_S_S_S_S_S_S_iidd_param_9,
	.param .u64 .ptr .align 1 _Z13summaryKernelPdS_S_S_S_S_S_S_S_S_S_S_S_iidd_param_10,
	.param .u64 .ptr .align 1 _Z13summaryKernelPdS_S_S_S_S_S_S_S_S_S_S_S_iidd_param_11,
	.param .u64 .ptr .align 1 _Z13summaryKernelPdS_S_S_S_S_S_S_S_S_S_S_S_iidd_param_12,
	.param .u32 _Z13summaryKernelPdS_S_S_S_S_S_S_S_S_S_S_S_iidd_param_13,
	.param .u32 _Z13summaryKernelPdS_S_S_S_S_S_S_S_S_S_S_S_iidd_param_14,
	.param .f64 _Z13summaryKernelPdS_S_S_S_S_S_S_S_S_S_S_S_iidd_param_15,
	.param .f64 _Z13summaryKernelPdS_S_S_S_S_S_S_S_S_S_S_S_iidd_param_16
)
{
	.reg .pred 	%p<4>;
	.reg .b32 	%r<33>;
	.reg .b64 	%rd<120>;
	.reg .b64 	%fd<299>;

	ld.param.u64 	%rd8, [_Z13summaryKernelPdS_S_S_S_S_S_S_S_S_S_S_S_iidd_param_7];
	ld.param.u64 	%rd9, [_Z13summaryKernelPdS_S_S_S_S_S_S_S_S_S_S_S_iidd_param_8];
	ld.param.u32 	%r7, [_Z13summaryKernelPdS_S_S_S_S_S_S_S_S_S_S_S_iidd_param_13];
	ld.param.u32 	%r8, [_Z13summaryKernelPdS_S_S_S_S_S_S_S_S_S_S_S_iidd_param_14];
	mov.u32 	%r10, %ctaid.x;
	mov.u32 	%r11, %ctaid.y;
	mov.u32 	%r12, %tid.x;
	mov.u32 	%r13, %tid.y;
	mov.u32 	%r14, %ntid.x;
	mad.lo.s32 	%r1, %r10, %r14, %r12;
	add.s32 	%r2, %r1, 1;
	mov.u32 	%r15, %ntid.y;
	mad.lo.s32 	%r16, %r11, %r15, %r13;
	add.s32 	%r4, %r16, 1;
	add.s32 	%r5, %r7, -1;
	setp.ge.s32 	%p1, %r2, %r5;
	add.s32 	%r6, %r8, -1;
	setp.ge.s32 	%p2, %r4, %r6;
	or.pred  	%p3, %p1, %p2;
	@%p3 bra 	$L__BB3_2;
	ld.param.f64 	%fd298, [_Z13summaryKernelPdS_S_S_S_S_S_S_S_S_S_S_S_iidd_param_16];
	ld.param.f64 	%fd297, [_Z13summaryKernelPdS_S_S_S_S_S_S_S_S_S_S_S_iidd_param_15];
	ld.param.u64 	%rd119, [_Z13summaryKernelPdS_S_S_S_S_S_S_S_S_S_S_S_iidd_param_12];
	ld.param.u64 	%rd118, [_Z13summaryKernelPdS_S_S_S_S_S_S_S_S_S_S_S_iidd_param_11];
	ld.param.u64 	%rd117, [_Z13summaryKernelPdS_S_S_S_S_S_S_S_S_S_S_S_iidd_param_10];
	ld.param.u64 	%rd116, [_Z13summaryKernelPdS_S_S_S_S_S_S_S_S_S_S_S_iidd_param_9];
	ld.param.u64 	%rd115, [_Z13summaryKernelPdS_S_S_S_S_S_S_S_S_S_S_S_iidd_param_6];
	ld.param.u64 	%rd114, [_Z13summaryKernelPdS_S_S_S_S_S_S_S_S_S_S_S_iidd_param_5];
	ld.param.u64 	%rd113, [_Z13summaryKernelPdS_S_S_S_S_S_S_S_S_S_S_S_iidd_param_4];
	ld.param.u64 	%rd112, [_Z13summaryKernelPdS_S_S_S_S_S_S_S_S_S_S_S_iidd_param_3];
	ld.param.u64 	%rd111, [_Z13summaryKernelPdS_S_S_S_S_S_S_S_S_S_S_S_iidd_param_2];
	ld.param.u64 	%rd110, [_Z13summaryKernelPdS_S_S_S_S_S_S_S_S_S_S_S_iidd_param_1];
	ld.param.u64 	%rd109, [_Z13summaryKernelPdS_S_S_S_S_S_S_S_S_S_S_S_iidd_param_0];
	cvta.to.global.u64 	%rd14, %rd109;
	cvta.to.global.u64 	%rd15, %rd110;
	cvta.to.global.u64 	%rd16, %rd112;
	cvta.to.global.u64 	%rd17, %rd111;
	cvta.to.global.u64 	%rd18, %rd113;
	cvta.to.global.u64 	%rd19, %rd114;
	cvta.to.global.u64 	%rd20, %rd115;
	cvta.to.global.u64 	%rd21, %rd8;
	cvta.to.global.u64 	%rd22, %rd9;
	cvta.to.global.u64 	%rd23, %rd116;
	cvta.to.global.u64 	%rd24, %rd117;
	cvta.to.global.u64 	%rd25, %rd118;
	cvta.to.global.u64 	%rd26, %rd119;
	mul.lo.s32 	%r17, %r7, %r4;
	add.s32 	%r18, %r17, %r2;
	mul.wide.s32 	%rd27, %r18, 8;
	add.s64 	%rd28, %rd15, %rd27;
	ld.global.f64 	%fd3, [%rd28];
	add.s32 	%r19, %r1, %r5;
	add.s32 	%r20, %r18, 1;
	mul.wide.s32 	%rd29, %r20, 8;
	add.s64 	%rd30, %rd14, %rd29;
	ld.global.f64 	%fd4, [%rd30];
	ld.global.f64 	%fd5, [%rd30+-16];
	sub.f64 	%fd6, %fd4, %fd5;
	mul.f64 	%fd7, %fd6, 0d3FE0000000000000;
	div.rn.f64 	%fd8, %fd7, %fd297;
	sub.f64 	%fd9, %fd3, %fd8;
	add.s64 	%rd31, %rd16, %rd27;
	st.global.f64 	[%rd31], %fd9;
	mul.wide.s32 	%rd32, %r1, 8;
	add.s64 	%rd33, %rd15, %rd32;
	ld.global.f64 	%fd10, [%rd33+8];
	add.s64 	%rd34, %rd14, %rd32;
	ld.global.f64 	%fd11, [%rd34+16];
	ld.global.f64 	%fd12, [%rd34];
	sub.f64 	%fd13, %fd11, %fd12;
	mul.f64 	%fd14, %fd13, 0d3FE0000000000000;
	div.rn.f64 	%fd15, %fd14, %fd297;
	sub.f64 	%fd16, %fd10, %fd15;
	add.s64 	%rd35, %rd16, %rd32;
	st.global.f64 	[%rd35+8], %fd16;
	mul.lo.s32 	%r21, %r6, %r7;
	add.s32 	%r22, %r21, %r2;
	mul.wide.s32 	%rd36, %r22, 8;
	add.s64 	%rd37, %rd15, %rd36;
	ld.global.f64 	%fd17, [%rd37];
	add.s32 	%r23, %r22, 1;
	mul.wide.s32 	%rd38, %r23, 8;
	add.s64 	%rd39, %rd14, %rd38;
	ld.global.f64 	%fd18, [%rd39];
	ld.global.f64 	%fd19, [%rd39+-16];
	sub.f64 	%fd20, %fd18, %fd19;
	mul.f64 	%fd21, %fd20, 0d3FE0000000000000;
	div.rn.f64 	%fd22, %fd21, %fd297;
	sub.f64 	%fd23, %fd17, %fd22;
	add.s64 	%rd40, %rd16, %rd36;
	st.global.f64 	[%rd40], %fd23;
	mul.wide.s32 	%rd41, %r17, 8;
	add.s64 	%rd42, %rd15, %rd41;
	ld.global.f64 	%fd24, [%rd42];
	add.s64 	%rd43, %rd14, %rd41;
	ld.global.f64 	%fd25, [%rd43+8];
	mul.wide.s32 	%rd44, %r7, 8;
	add.s64 	%rd45, %rd43, %rd44;
	ld.global.f64 	%fd26, [%rd45+-8];
	sub.f64 	%fd27, %fd25, %fd26;
	mul.f64 	%fd28, %fd27, 0d3FE0000000000000;
	div.rn.f64 	%fd29, %fd28, %fd297;
	sub.f64 	%fd30, %fd24, %fd29;
	add.s64 	%rd46, %rd16, %rd41;
	st.global.f64 	[%rd46], %fd30;
	add.s64 	%rd47, %rd42, %rd44;
	ld.global.f64 	%fd31, [%rd47+-8];
	ld.global.f64 	%fd32, [%rd43];
	ld.global.f64 	%fd33, [%rd45+-16];
	sub.f64 	%fd34, %fd32, %fd33;
	mul.f64 	%fd35, %fd34, 0d3FE0000000000000;
	div.rn.f64 	%fd36, %fd35, %fd297;
	sub.f64 	%fd37, %fd31, %fd36;
	add.s64 	%rd48, %rd46, %rd44;
	st.global.f64 	[%rd48+-8], %fd37;
	add.s64 	%rd49, %rd17, %rd27;
	ld.global.f64 	%fd38, [%rd49];
	add.s32 	%r24, %r17, %r7;
	add.s32 	%r25, %r18, %r7;
	mul.wide.s32 	%rd50, %r25, 8;
	add.s64 	%rd51, %rd14, %rd50;
	ld.global.f64 	%fd39, [%rd51];
	shl.b32 	%r26, %r7, 1;
	sub.s32 	%r27, %r24, %r26;
	add.s32 	%r28, %r27, %r2;
	mul.wide.s32 	%rd52, %r28, 8;
	add.s64 	%rd53, %rd14, %rd52;
	ld.global.f64 	%fd40, [%rd53];
	sub.f64 	%fd41, %fd39, %fd40;
	mul.f64 	%fd42, %fd41, 0d3FE0000000000000;
	div.rn.f64 	%fd43, %fd42, %fd298;
	sub.f64 	%fd44, %fd38, %fd43;
	add.s64 	%rd54, %rd18, %rd27;
	st.global.f64 	[%rd54], %fd44;
	add.s64 	%rd55, %rd17, %rd32;
	ld.global.f64 	%fd45, [%rd55+8];
	add.s32 	%r29, %r19, 2;
	mul.wide.s32 	%rd56, %r29, 8;
	add.s64 	%rd57, %rd14, %rd56;
	ld.global.f64 	%fd46, [%rd57];
	ld.global.f64 	%fd47, [%rd39+-8];
	sub.f64 	%fd48, %fd46, %fd47;
	mul.f64 	%fd49, %fd48, 0d3FE0000000000000;
	div.rn.f64 	%fd50, %fd49, %fd298;
	sub.f64 	%fd51, %fd45, %fd50;
	add.s64 	%rd58, %rd18, %rd32;
	st.global.f64 	[%rd58+8], %fd51;
	add.s64 	%rd59, %rd17, %rd36;
	ld.global.f64 	%fd52, [%rd59];
	ld.global.f64 	%fd53, [%rd34+8];
	sub.s32 	%r30, %r21, %r7;
	add.s32 	%r31, %r30, %r2;
	mul.wide.s32 	%rd60, %r31, 8;
	add.s64 	%rd61, %rd14, %rd60;
	ld.global.f64 	%fd54, [%rd61];
	sub.f64 	%fd55, %fd53, %fd54;
	div.rn.f64 	%fd56, %fd55, %fd298;
	mul.f64 	%fd57, %fd56, 0d3FE0000000000000;
	sub.f64 	%fd58, %fd52, %fd57;
	add.s64 	%rd62, %rd18, %rd36;
	st.global.f64 	[%rd62], %fd58;
	add.s64 	%rd63, %rd17, %rd41;
	ld.global.f64 	%fd59, [%rd63];
	ld.global.f64 	%fd60, [%rd45];
	mul.wide.s32 	%rd64, %r27, 8;
	add.s64 	%rd65, %rd14, %rd64;
	ld.global.f64 	%fd61, [%rd65];
	sub.f64 	%fd62, %fd60, %fd61;
	mul.f64 	%fd63, %fd62, 0d3FE0000000000000;
	div.rn.f64 	%fd64, %fd63, %fd298;
	sub.f64 	%fd65, %fd59, %fd64;
	add.s64 	%rd66, %rd18, %rd41;
	st.global.f64 	[%rd66], %fd65;
	add.s64 	%rd67, %rd63, %rd44;
	ld.global.f64 	%fd66, [%rd67+-8];
	add.s64 	%rd68, %rd45, %rd44;
	ld.global.f64 	%fd67, [%rd68+-8];
	add.s64 	%rd69, %rd65, %rd44;
	ld.global.f64 	%fd68, [%rd69+-8];
	sub.f64 	%fd69, %fd67, %fd68;
	mul.f64 	%fd70, %fd69, 0d3FE0000000000000;
	div.rn.f64 	%fd71, %fd70, %fd298;
	sub.f64 	%fd72, %fd66, %fd71;
	add.s64 	%rd70, %rd66, %rd44;
	st.global.f64 	[%rd70+-8], %fd72;
	ld.global.f64 	%fd73, [%rd15];
	ld.global.f64 	%fd74, [%rd14+8];
	add.s64 	%rd71, %rd14, %rd44;
	ld.global.f64 	%fd75, [%rd71+-8];
	sub.f64 	%fd76, %fd74, %fd75;
	div.rn.f64 	%fd77, %fd76, %fd297;
	mul.f64 	%fd78, %fd77, 0d3FE0000000000000;
	sub.f64 	%fd79, %fd73, %fd78;
	st.global.f64 	[%rd16], %fd79;
	add.s64 	%rd72, %rd15, %rd44;
	ld.global.f64 	%fd80, [%rd72+-8];
	ld.global.f64 	%fd81, [%rd14];
	ld.global.f64 	%fd82, [%rd71+-16];
	sub.f64 	%fd83, %fd81, %fd82;
	div.rn.f64 	%fd84, %fd83, %fd297;
	mul.f64 	%fd85, %fd84, 0d3FE0000000000000;
	sub.f64 	%fd86, %fd80, %fd85;
	add.s64 	%rd73, %rd16, %rd44;
	st.global.f64 	[%rd73+-8], %fd86;
	mul.wide.s32 	%rd74, %r30, 8;
	add.s64 	%rd75, %rd72, %rd74;
	ld.global.f64 	%fd87, [%rd75];
	add.s64 	%rd76, %rd71, %rd74;
	ld.global.f64 	%fd88, [%rd76+8];
	add.s64 	%rd77, %rd76, %rd44;
	ld.global.f64 	%fd89, [%rd77+-8];
	sub.f64 	%fd90, %fd88, %fd89;
	div.rn.f64 	%fd91, %fd90, %fd297;
	mul.f64 	%fd92, %fd91, 0d3FE0000000000000;
	sub.f64 	%fd93, %fd87, %fd92;
	add.s64 	%rd78, %rd73, %rd74;
	st.global.f64 	[%rd78], %fd93;
	add.s64 	%rd79, %rd75, %rd44;
	ld.global.f64 	%fd94, [%rd79+-8];
	ld.global.f64 	%fd95, [%rd76];
	ld.global.f64 	%fd96, [%rd77+-16];
	sub.f64 	%fd97, %fd95, %fd96;
	div.rn.f64 	%fd98, %fd97, %fd297;
	mul.f64 	%fd99, %fd98, 0d3FE0000000000000;
	sub.f64 	%fd100, %fd94, %fd99;
	add.s64 	%rd80, %rd78, %rd44;
	st.global.f64 	[%rd80+-8], %fd100;
	ld.global.f64 	%fd101, [%rd17];
	ld.global.f64 	%fd102, [%rd71];
	ld.global.f64 	%fd103, [%rd76];
	sub.f64 	%fd104, %fd102, %fd103;
	div.rn.f64 	%fd105, %fd104, %fd298;
	mul.f64 	%fd106, %fd105, 0d3FE0000000000000;
	sub.f64 	%fd107, %fd101, %fd106;
	st.global.f64 	[%rd18], %fd107;
	add.s64 	%rd81, %rd17, %rd44;
	ld.global.f64 	%fd108, [%rd81+-8];
	add.s32 	%r32, %r5, %r7;
	mul.wide.s32 	%rd82, %r32, 8;
	add.s64 	%rd83, %rd14, %rd82;
	ld.global.f64 	%fd109, [%rd83];
	ld.global.f64 	%fd110, [%rd77+-8];
	sub.f64 	%fd111, %fd109, %fd110;
	div.rn.f64 	%fd112, %fd111, %fd298;
	mul.f64 	%fd113, %fd112, 0d3FE0000000000000;
	sub.f64 	%fd114, %fd108, %fd113;
	add.s64 	%rd84, %rd18, %rd44;
	st.global.f64 	[%rd84+-8], %fd114;
	add.s64 	%rd85, %rd81, %rd74;
	ld.global.f64 	%fd115, [%rd85];
	ld.global.f64 	%fd116, [%rd14];
	add.s64 	%rd86, %rd14, %rd74;
	ld.global.f64 	%fd117, [%rd86];
	sub.f64 	%fd118, %fd116, %fd117;
	div.rn.f64 	%fd119, %fd118, %fd298;
	mul.f64 	%fd120, %fd119, 0d3FE0000000000000;
	sub.f64 	%fd121, %fd115, %fd120;
	add.s64 	%rd87, %rd84, %rd74;
	st.global.f64 	[%rd87], %fd121;
	add.s64 	%rd88, %rd85, %rd44;
	ld.global.f64 	%fd122, [%rd88+-8];
	ld.global.f64 	%fd123, [%rd71+-8];
	add.s64 	%rd89, %rd86, %rd44;
	ld.global.f64 	%fd124, [%rd89+-8];
	sub.f64 	%fd125, %fd123, %fd124;
	div.rn.f64 	%fd126, %fd125, %fd298;
	mul.f64 	%fd127, %fd126, 0d3FE0000000000000;
	sub.f64 	%fd128, %fd122, %fd127;
	add.s64 	%rd90, %rd87, %rd44;
	st.global.f64 	[%rd90+-8], %fd128;
	ld.global.f64 	%fd129, [%rd37];
	ld.global.f64 	%fd130, [%rd39];
	ld.global.f64 	%fd131, [%rd39+-16];
	sub.f64 	%fd132, %fd130, %fd131;
	mul.f64 	%fd133, %fd132, 0d3FE0000000000000;
	div.rn.f64 	%fd134, %fd133, %fd297;
	sub.f64 	%fd135, %fd129, %fd134;
	add.s64 	%rd91, %rd19, %rd32;
	st.global.f64 	[%rd91+8], %fd135;
	ld.global.f64 	%fd136, [%rd33+8];
	ld.global.f64 	%fd137, [%rd34+16];
	ld.global.f64 	%fd138, [%rd34];
	sub.f64 	%fd139, %fd137, %fd138;
	mul.f64 	%fd140, %fd139, 0d3FE0000000000000;
	div.rn.f64 	%fd141, %fd140, %fd297;
	sub.f64 	%fd142, %fd136, %fd141;
	add.s64 	%rd92, %rd20, %rd32;
	st.global.f64 	[%rd92+8], %fd142;
	ld.global.f64 	%fd143, [%rd47+-8];
	ld.global.f64 	%fd144, [%rd43];
	ld.global.f64 	%fd145, [%rd45+-16];
	sub.f64 	%fd146, %fd144, %fd145;
	mul.f64 	%fd147, %fd146, 0d3FE0000000000000;
	div.rn.f64 	%fd148, %fd147, %fd297;
	sub.f64 	%fd149, %fd143, %fd148;
	mul.wide.u32 	%rd93, %r16, 8;
	add.s64 	%rd94, %rd21, %rd93;
	st.global.f64 	[%rd94+8], %fd149;
	ld.global.f64 	%fd150, [%rd42];
	ld.global.f64 	%fd151, [%rd43+8];
	ld.global.f64 	%fd152, [%rd45+-8];
	sub.f64 	%fd153, %fd151, %fd152;
	mul.f64 	%fd154, %fd153, 0d3FE0000000000000;
	div.rn.f64 	%fd155, %fd154, %fd297;
	sub.f64 	%fd156, %fd150, %fd155;
	add.s64 	%rd95, %rd22, %rd93;
	st.global.f64 	[%rd95+8], %fd156;
	ld.global.f64 	%fd157, [%rd59];
	ld.global.f64 	%fd158, [%rd34+8];
	ld.global.f64 	%fd159, [%rd61];
	sub.f64 	%fd160, %fd158, %fd159;
	div.rn.f64 	%fd161, %fd160, %fd298;
	mul.f64 	%fd162, %fd161, 0d3FE0000000000000;
	sub.f64 	%fd163, %fd157, %fd162;
	add.s64 	%rd96, %rd23, %rd32;
	st.global.f64 	[%rd96+8], %fd163;
	ld.global.f64 	%fd164, [%rd55+8];
	ld.global.f64 	%fd165, [%rd57];
	ld.global.f64 	%fd166, [%rd39+-8];
	sub.f64 	%fd167, %fd165, %fd166;
	mul.f64 	%fd168, %fd167, 0d3FE0000000000000;
	div.rn.f64 	%fd169, %fd168, %fd298;
	sub.f64 	%fd170, %fd164, %fd169;
	add.s64 	%rd97, %rd24, %rd32;
	st.global.f64 	[%rd97+8], %fd170;
	ld.global.f64 	%fd171, [%rd67+-8];
	ld.global.f64 	%fd172, [%rd68+-8];
	ld.global.f64 	%fd173, [%rd69+-8];
	sub.f64 	%fd174, %fd172, %fd173;
	mul.f64 	%fd175, %fd174, 0d3FE0000000000000;
	div.rn.f64 	%fd176, %fd175, %fd298;
	sub.f64 	%fd177, %fd171, %fd176;
	add.s64 	%rd98, %rd25, %rd93;
	st.global.f64 	[%rd98+8], %fd177;
	ld.global.f64 	%fd178, [%rd63];
	ld.global.f64 	%fd179, [%rd45];
	ld.global.f64 	%fd180, [%rd65];
	sub.f64 	%fd181, %fd179, %fd180;
	mul.f64 	%fd182, %fd181, 0d3FE0000000000000;
	div.rn.f64 	%fd183, %fd182, %fd298;
	sub.f64 	%fd184, %fd178, %fd183;
	add.s64 	%rd99, %rd26, %rd93;
	st.global.f64 	[%rd99+8], %fd184;
	ld.global.f64 	%fd185, [%rd15];
	ld.global.f64 	%fd186, [%rd14+8];
	ld.global.f64 	%fd187, [%rd71+-8];
	sub.f64 	%fd188, %fd186, %fd187;
	div.rn.f64 	%fd189, %fd188, %fd297;
	mul.f64 	%fd190, %fd189, 0d3FE0000000000000;
	sub.f64 	%fd191, %fd185, %fd190;
	st.global.f64 	[%rd20], %fd191;
	ld.global.f64 	%fd192, [%rd15];
	ld.global.f64 	%fd193, [%rd14+8];
	ld.global.f64 	%fd194, [%rd71+-8];
	sub.f64 	%fd195, %fd193, %fd194;
	div.rn.f64 	%fd196, %fd195, %fd297;
	mul.f64 	%fd197, %fd196, 0d3FE0000000000000;
	sub.f64 	%fd198, %fd192, %fd197;
	st.global.f64 	[%rd22], %fd198;
	ld.global.f64 	%fd199, [%rd72+-8];
	ld.global.f64 	%fd200, [%rd14];
	ld.global.f64 	%fd201, [%rd71+-16];
	sub.f64 	%fd202, %fd200, %fd201;
	div.rn.f64 	%fd203, %fd202, %fd297;
	mul.f64 	%fd204, %fd203, 0d3FE0000000000000;
	sub.f64 	%fd205, %fd199, %fd204;
	st.global.f64 	[%rd21], %fd205;
	ld.global.f64 	%fd206, [%rd72+-8];
	ld.global.f64 	%fd207, [%rd14];
	ld.global.f64 	%fd208, [%rd71+-16];
	sub.f64 	%fd209, %fd207, %fd208;
	div.rn.f64 	%fd210, %fd209, %fd297;
	mul.f64 	%fd211, %fd210, 0d3FE0000000000000;
	sub.f64 	%fd212, %fd206, %fd211;
	add.s64 	%rd100, %rd20, %rd44;
	st.global.f64 	[%rd100+-8], %fd212;
	ld.global.f64 	%fd213, [%rd75];
	ld.global.f64 	%fd214, [%rd76+8];
	ld.global.f64 	%fd215, [%rd77+-8];
	sub.f64 	%fd216, %fd214, %fd215;
	div.rn.f64 	%fd217, %fd216, %fd297;
	mul.f64 	%fd218, %fd217, 0d3FE0000000000000;
	sub.f64 	%fd219, %fd213, %fd218;
	st.global.f64 	[%rd19], %fd219;
	ld.global.f64 	%fd220, [%rd75];
	ld.global.f64 	%fd221, [%rd76+8];
	ld.global.f64 	%fd222, [%rd77+-8];
	sub.f64 	%fd223, %fd221, %fd222;
	div.rn.f64 	%fd224, %fd223, %fd297;
	mul.f64 	%fd225, %fd224, 0d3FE0000000000000;
	sub.f64 	%fd226, %fd220, %fd225;
	mul.wide.u32 	%rd101, %r6, 8;
	add.s64 	%rd102, %rd22, %rd101;
	st.global.f64 	[%rd102], %fd226;
	ld.global.f64 	%fd227, [%rd79+-8];
	ld.global.f64 	%fd228, [%rd76];
	ld.global.f64 	%fd229, [%rd77+-16];
	sub.f64 	%fd230, %fd228, %fd229;
	div.rn.f64 	%fd231, %fd230, %fd297;
	mul.f64 	%fd232, %fd231, 0d3FE0000000000000;
	sub.f64 	%fd233, %fd227, %fd232;
	add.s64 	%rd103, %rd19, %rd44;
	st.global.f64 	[%rd103+-8], %fd233;
	ld.global.f64 	%fd234, [%rd79+-8];
	ld.global.f64 	%fd235, [%rd76];
	ld.global.f64 	%fd236, [%rd77+-16];
	sub.f64 	%fd237, %fd235, %fd236;
	div.rn.f64 	%fd238, %fd237, %fd297;
	mul.f64 	%fd239, %fd238, 0d3FE0000000000000;
	sub.f64 	%fd240, %fd234, %fd239;
	add.s64 	%rd104, %rd21, %rd101;
	st.global.f64 	[%rd104], %fd240;
	ld.global.f64 	%fd241, [%rd17];
	ld.global.f64 	%fd242, [%rd71];
	ld.global.f64 	%fd243, [%rd76];
	sub.f64 	%fd244, %fd242, %fd243;
	div.rn.f64 	%fd245, %fd244, %fd298;
	mul.f64 	%fd246, %fd245, 0d3FE0000000000000;
	sub.f64 	%fd247, %fd241, %fd246;
	st.global.f64 	[%rd26], %fd247;
	ld.global.f64 	%fd248, [%rd17];
	ld.global.f64 	%fd249, [%rd71];
	ld.global.f64 	%fd250, [%rd76];
	sub.f64 	%fd251, %fd249, %fd250;
	div.rn.f64 	%fd252, %fd251, %fd298;
	mul.f64 	%fd253, %fd252, 0d3FE0000000000000;
	sub.f64 	%fd254, %fd248, %fd253;
	st.global.f64 	[%rd24], %fd254;
	ld.global.f64 	%fd255, [%rd81+-8];
	ld.global.f64 	%fd256, [%rd83];
	ld.global.f64 	%fd257, [%rd77+-8];
	sub.f64 	%fd258, %fd256, %fd257;
	div.rn.f64 	%fd259, %fd258, %fd298;
	mul.f64 	%fd260, %fd259, 0d3FE0000000000000;
	sub.f64 	%fd261, %fd255, %fd260;
	st.global.f64 	[%rd25], %fd261;
	ld.global.f64 	%fd262, [%rd81+-8];
	ld.global.f64 	%fd263, [%rd83];
	ld.global.f64 	%fd264, [%rd77+-8];
	sub.f64 	%fd265, %fd263, %fd264;
	div.rn.f64 	%fd266, %fd265, %fd298;
	mul.f64 	%fd267, %fd266, 0d3FE0000000000000;
	sub.f64 	%fd268, %fd262, %fd267;
	add.s64 	%rd105, %rd24, %rd44;
	st.global.f64 	[%rd105+-8], %fd268;
	ld.global.f64 	%fd269, [%rd85];
	ld.global.f64 	%fd270, [%rd14];
	ld.global.f64 	%fd271, [%rd86];
	sub.f64 	%fd272, %fd270, %fd271;
	div.rn.f64 	%fd273, %fd272, %fd298;
	mul.f64 	%fd274, %fd273, 0d3FE0000000000000;
	sub.f64 	%fd275, %fd269, %fd274;
	add.s64 	%rd106, %rd26, %rd101;
	st.global.f64 	[%rd106], %fd275;
	ld.global.f64 	%fd276, [%rd85];
	ld.global.f64 	%fd277, [%rd14];
	ld.global.f64 	%fd278, [%rd86];
	sub.f64 	%fd279, %fd277, %fd278;
	div.rn.f64 	%fd280, %fd279, %fd298;
	mul.f64 	%fd281, %fd280, 0d3FE0000000000000;
	sub.f64 	%fd282, %fd276, %fd281;
	st.global.f64 	[%rd23], %fd282;
	ld.global.f64 	%fd283, [%rd88+-8];
	ld.global.f64 	%fd284, [%rd71+-8];
	ld.global.f64 	%fd285, [%rd89+-8];
	sub.f64 	%fd286, %fd284, %fd285;
	div.rn.f64 	%fd287, %fd286, %fd298;
	mul.f64 	%fd288, %fd287, 0d3FE0000000000000;
	sub.f64 	%fd289, %fd283, %fd288;
	add.s64 	%rd107, %rd23, %rd101;
	st.global.f64 	[%rd107], %fd289;
	ld.global.f64 	%fd290, [%rd88+-8];
	ld.global.f64 	%fd291, [%rd71+-8];
	ld.global.f64 	%fd292, [%rd89+-8];
	sub.f64 	%fd293, %fd291, %fd292;
	div.rn.f64 	%fd294, %fd293, %fd298;
	mul.f64 	%fd295, %fd294, 0d3FE0000000000000;
	sub.f64 	%fd296, %fd290, %fd295;
	add.s64 	%rd108, %rd25, %rd44;
	st.global.f64 	[%rd108+-8], %fd296;
$L__BB3_2:
	ret;

}
.func  (.param .align 16 .b8 func_retval0[16]) __internal_trig_reduction_slowpathd(
	.param .b64 __internal_trig_reduction_slowpathd_param_0
)
{
	.local .align 8 .b8 	__local_depot4[40];
	.reg .b64 	%SP;
	.reg .b64 	%SPL;
	.reg .pred 	%p<10>;
	.reg .b32 	%r<47>;
	.reg .b64 	%rd<74>;
	.reg .b64 	%fd<5>;

	mov.u64 	%SPL, __local_depot4;
	ld.param.f64 	%fd4, [__internal_trig_reduction_slowpathd_param_0];
	add.u64 	%rd1, %SPL, 0;
	{
	.reg .b32 %temp; 
	mov.b64 	{%temp, %r1}, %fd4;
	}
	shr.u32 	%r2, %r1, 20;
	and.b32  	%r3, %r2, 2047;
	setp.eq.s32 	%p1, %r3, 2047;
	mov.b32 	%r46, 0;
	@%p1 bra 	$L__BB4_9;
	add.s32 	%r20, %r3, -1024;
	mov.b64 	%rd20, %fd4;
	shl.b64 	%rd2, %rd20, 11;
	shr.u32 	%r4, %r20, 6;
	sub.s32 	%r45, 15, %r4;
	sub.s32 	%r21, 19, %r4;
	setp.lt.u32 	%p2, %r20, 128;
	selp.b32 	%r6, 18, %r21, %p2;
	setp.ge.s32 	%p3, %r45, %r6;
	mov.b64 	%rd70, 0;
	@%p3 bra 	$L__BB4_4;
	add.s32 	%r23, %r6, %r4;
	neg.s32 	%r43, %r23;
	or.b64  	%rd3, %rd2, -9223372036854775808;
	mov.b64 	%rd70, 0;
	mov.b32 	%r42, 0;
	mov.u64 	%rd25, __cudart_i2opi_d;
	mov.u32 	%r44, %r45;
$L__BB4_3:
	.pragma "nounroll";
	mul.wide.s32 	%rd22, %r42, 8;
	add.s64 	%rd23, %rd1, %rd22;
	mul.wide.s32 	%rd24, %r44, 8;
	add.s64 	%rd26, %rd25, %rd24;
	ld.global.nc.u64 	%rd27, [%rd26];
	{
	.reg .u32 %r0, %r1, %r2, %r3, %alo, %ahi, %blo, %bhi, %clo, %chi;
	mov.b64 	{%alo,%ahi}, %rd27;
	mov.b64 	{%blo,%bhi}, %rd3;
	mov.b64 	{%clo,%chi}, %rd70;
	mad.lo.cc.u32 	%r0, %alo, %blo, %clo;
	madc.hi.cc.u32 	%r1, %alo, %blo, %chi;
	madc.hi.u32 	%r2, %alo, %bhi, 0;
	mad.lo.cc.u32 	%r1, %alo, %bhi, %r1;
	madc.hi.cc.u32 	%r2, %ahi, %blo, %r2;
	madc.hi.u32 	%r3, %ahi, %bhi, 0;
	mad.lo.cc.u32 	%r1, %ahi, %blo, %r1;
	madc.lo.cc.u32 	%r2, %ahi, %bhi, %r2;
	addc.u32 	%r3, %r3, 0;
	mov.b64 	%rd28, {%r0,%r1};
	mov.b64 	%rd70, {%r2,%r3};
	}
	st.local.u64 	[%rd23], %rd28;
	add.s32 	%r44, %r44, 1;
	add.s32 	%r43, %r43, 1;
	add.s32 	%r42, %r42, 1;
	setp.ne.s32 	%p4, %r43, -15;
	mov.u32 	%r45, %r6;
	@%p4 bra 	$L__BB4_3;
$L__BB4_4:
	cvt.s64.s32 	%rd29, %r45;
	cvt.u64.u32 	%rd30, %r4;
	add.s64 	%rd31, %rd30, %rd29;
	shl.b64 	%rd32, %rd31, 3;
	add.s64 	%rd33, %rd1, %rd32;
	st.local.u64 	[%rd33+-120], %rd70;
	and.b32  	%r15, %r2, 63;
	ld.local.u64 	%rd72, [%rd1+16];
	ld.local.u64 	%rd71, [%rd1+24];
	setp.eq.s32 	%p5, %r15, 0;
	@%p5 bra 	$L__BB4_6;
	shl.b64 	%rd34, %rd71, %r15;
	shr.u64 	%rd35, %rd72, 1;
	xor.b32  	%r24, %r15, 63;
	shr.u64 	%rd36, %rd35, %r24;
	or.b64  	%rd71, %rd34, %rd36;
	ld.local.u64 	%rd37, [%rd1+8];
	shl.b64 	%rd38, %rd72, %r15;
	shr.u64 	%rd39, %rd37, 1;
	shr.u64 	%rd40, %rd39, %r24;
	or.b64  	%rd72, %rd38, %rd40;
$L__BB4_6:
	and.b32  	%r25, %r1, -2147483648;
	shr.u64 	%rd41, %rd71, 62;
	cvt.u32.u64 	%r26, %rd41;
	mov.b64 	{%r27, %r28}, %rd71;
	mov.b64 	{%r29, %r30}, %rd72;
	shf.l.wrap.b32 	%r31, %r30, %r27, 2;
	shf.l.wrap.b32 	%r32, %r27, %r28, 2;
	mov.b64 	%rd42, {%r31, %r32};
	shl.b64 	%rd43, %rd72, 2;
	shr.u64 	%rd44, %rd42, 63;
	cvt.u32.u64 	%r33, %rd44;
	add.s32 	%r34, %r33, %r26;
	setp.eq.s32 	%p6, %r25, 0;
	neg.s32 	%r35, %r34;
	selp.b32 	%r46, %r34, %r35, %p6;
	setp.gt.s64 	%p7, %rd42, -1;
	mov.b64 	%rd45, 0;
	{
	.reg .u32 %r0, %r1, %r2, %r3, %a0, %a1, %a2, %a3, %b0, %b1, %b2, %b3;
	mov.b64 	{%a0,%a1}, %rd45;
	mov.b64 	{%a2,%a3}, %rd45;
	mov.b64 	{%b0,%b1}, %rd43;
	mov.b64 	{%b2,%b3}, %rd42;
	sub.cc.u32 	%r0, %a0, %b0;
	subc.cc.u32 	%r1, %a1, %b1;
	subc.cc.u32 	%r2, %a2, %b2;
	subc.u32 	%r3, %a3, %b3;
	mov.b64 	%rd46, {%r0,%r1};
	mov.b64 	%rd47, {%r2,%r3};
	}
	xor.b32  	%r36, %r25, -2147483648;
	selp.b64 	%rd73, %rd42, %rd47, %p7;
	selp.b64 	%rd14, %rd43, %rd46, %p7;
	selp.b32 	%r17, %r25, %r36, %p7;
	clz.b64 	%r37, %rd73;
	cvt.u64.u32 	%rd15, %r37;
	setp.eq.s32 	%p8, %r37, 0;
	@%p8 bra 	$L__BB4_8;
	cvt.u32.u64 	%r38, %rd15;
	and.b32  	%r39, %r38, 63;
	shl.b64 	%rd48, %rd73, %r39;
	shr.u64 	%rd49, %rd14, 1;
	not.b32 	%r40, %r38;
	and.b32  	%r41, %r40, 63;
	shr.u64 	%rd50, %rd49, %r41;
	or.b64  	%rd73, %rd48, %rd50;
$L__BB4_8:
	mov.b64 	%rd51, -3958705157555305931;
	{
	.reg .u32 %r0, %r1, %r2, %r3, %alo, %ahi, %blo, %bhi;
	mov.b64 	{%alo,%ahi}, %rd73;
	mov.b64 	{%blo,%bhi}, %rd51;
	mul.lo.u32 	%r0, %alo, %blo;
	mul.hi.u32 	%r1, %alo, %blo;
	mad.lo.cc.u32 	%r1, %alo, %bhi, %r1;
	madc.hi.u32 	%r2, %alo, %bhi, 0;
	mad.lo.cc.u32 	%r1, %ahi, %blo, %r1;
	madc.hi.cc.u32 	%r2, %ahi, %blo, %r2;
	madc.hi.u32 	%r3, %ahi, %bhi, 0;
	mad.lo.cc.u32 	%r2, %ahi, %bhi, %r2;
	addc.u32 	%r3, %r3, 0;
	mov.b64 	%rd52, {%r0,%r1};
	mov.b64 	%rd53, {%r2,%r3};
	}
	setp.gt.s64 	%p9, %rd53, 0;
	{
	.reg .u32 %r0, %r1, %r2, %r3, %a0, %a1, %a2, %a3, %b0, %b1, %b2, %b3;
	mov.b64 	{%a0,%a1}, %rd52;
	mov.b64 	{%a2,%a3}, %rd53;
	mov.b64 	{%b0,%b1}, %rd52;
	mov.b64 	{%b2,%b3}, %rd53;
	add.cc.u32 	%r0, %a0, %b0;
	addc.cc.u32 	%r1, %a1, %b1;
	addc.cc.u32 	%r2, %a2, %b2;
	addc.u32 	%r3, %a3, %b3;
	mov.b64 	%rd54, {%r0,%r1};
	mov.b64 	%rd55, {%r2,%r3};
	}
	selp.b64 	%rd56, %rd55, %rd53, %p9;
	selp.s64 	%rd57, -1, 0, %p9;
	sub.s64 	%rd58, %rd57, %rd15;
	cvt.u64.u32 	%rd59, %r17;
	shl.b64 	%rd60, %rd59, 32;
	add.s64 	%rd61, %rd56, 1;
	shr.u64 	%rd62, %rd61, 10;
	add.s64 	%rd63, %rd62, 1;
	shr.u64 	%rd64, %rd63, 1;
	shl.b64 	%rd65, %rd58, 52;
	add.s64 	%rd66, %rd65, %rd64;
	add.s64 	%rd67, %rd66, 4602678819172646912;
	or.b64  	%rd68, %rd67, %rd60;
	mov.b64 	%fd4, %rd68;
$L__BB4_9:
	st.param.f64 	[func_retval0], %fd4;
	st.param.b32 	[func_retval0+8], %r46;
	ret;

}


// ===== COMPILED SASS (sm_100) =====

	.target	sm_100

	.elftype	@"ET_EXEC"


//--------------------- .note.nv.tkinfo           --------------------------
	.section	.note.nv.tkinfo,"",@"SHT_NOTE"
	.sectionflags	@"SHF_NOTE_NV_TKINFO"
	.tkinfo
        /*0018*/ 	.word	0x00000002
        /*0030*/ 	.string	""
        /*0030*/ 	.string	"ptxas"
        /*0030*/ 	.string	"Cuda compilation tools, release 13.0, V13.0.88"
        /*0030*/ 	.string	"Build cuda_13.0.r13.0/compiler.36424714_0"
        /*0030*/ 	.string	"-arch sm_100 -m 64 "



//--------------------- .note.nv.cuinfo           --------------------------
	.section	.note.nv.cuinfo,"",@"SHT_NOTE"
	.sectionflags	@"SHF_NOTE_NV_CUINFO"
        /*0018*/ 	.short	0x0002
        /*001a*/ 	.short	0x0064
        /*001c*/ 	.short	0x0082
	.zero		2


//--------------------- .nv.info                  --------------------------
	.section	.nv.info,"",@"SHT_CUDA_INFO"
	.align	4


	//----- nvinfo : EIATTR_REGCOUNT
	.align		4
        /*0000*/ 	.byte	0x04, 0x2f
        /*0002*/ 	.short	(.L_3 - .L_2)
	.align		4
.L_2:
        /*0004*/ 	.word	index@(_Z15streamingKernelPdS_S_S_S_S_S_S_S_S_S_S_dddiid)
        /*0008*/ 	.word	0x0000002e


	//----- nvinfo : EIATTR_FRAME_SIZE
	.align		4
.L_3:
        /*000c*/ 	.byte	0x04, 0x11
        /*000e*/ 	.short	(.L_5 - .L_4)
	.align		4
.L_4:
        /*0010*/ 	.word	index@($__internal_3_$__cuda_sm20_div_rn_f64_full)
        /*0014*/ 	.word	0x00000000


	//----- nvinfo : EIATTR_FRAME_SIZE
	.align		4
.L_5:
        /*0018*/ 	.byte	0x04, 0x11
        /*001a*/ 	.short	(.L_7 - .L_6)
	.align		4
.L_6:
        /*001c*/ 	.word	index@(_Z15streamingKernelPdS_S_S_S_S_S_S_S_S_S_S_dddiid)
        /*0020*/ 	.word	0x00000000


	//----- nvinfo : EIATTR_REGCOUNT
	.align		4
.L_7:
        /*0024*/ 	.byte	0x04, 0x2f
        /*0026*/ 	.short	(.L_9 - .L_8)
	.align		4
.L_8:
        /*0028*/ 	.word	index@(_Z10lineKernelPdS_S_iidd)
        /*002c*/ 	.word	0x0000001e


	//----- nvinfo : EIATTR_FRAME_SIZE
	.align		4
.L_9:
        /*0030*/ 	.byte	0x04, 0x11
        /*0032*/ 	.short	(.L_11 - .L_10)
	.align		4
.L_10:
        /*0034*/ 	.word	index@($__internal_2_$__cuda_sm20_div_rn_f64_full)
        /*0038*/ 	.word	0x00000000


	//----- nvinfo : EIATTR_FRAME_SIZE
	.align		4
.L_11:
        /*003c*/ 	.byte	0x04, 0x11
        /*003e*/ 	.short	(.L_13 - .L_12)
	.align		4
.L_12:
        /*0040*/ 	.word	index@(_Z10lineKernelPdS_S_iidd)
        /*0044*/ 	.word	0x00000000


	//----- nvinfo : EIATTR_REGCOUNT
	.align		4
.L_13:
        /*0048*/ 	.byte	0x04, 0x2f
        /*004a*/ 	.short	(.L_15 - .L_14)
	.align		4
.L_14:
        /*004c*/ 	.word	index@(_Z12fourieKernelP7double2ddii)
        /*0050*/ 	.word	0x0000002c


	//----- nvinfo : EIATTR_FRAME_SIZE
	.align		4
.L_15:
        /*0054*/ 	.byte	0x04, 0x11
        /*0056*/ 	.short	(.L_17 - .L_16)
	.align		4
.L_16:
        /*0058*/ 	.word	index@($_Z12fourieKernelP7double2ddii$__internal_trig_reduction_slowpathd)
        /*005c*/ 	.word	0x00000028


	//----- nvinfo : EIATTR_FRAME_SIZE
	.align		4
.L_17:
        /*0060*/ 	.byte	0x04, 0x11
        /*0062*/ 	.short	(.L_19 - .L_18)
	.align		4
.L_18:
        /*0064*/ 	.word	index@($__internal_1_$__cuda_sm20_div_rn_f64_full)
        /*0068*/ 	.word	0x00000028


	//----- nvinfo : EIATTR_FRAME_SIZE
	.align		4
.L_19:
        /*006c*/ 	.byte	0x04, 0x11
        /*006e*/ 	.short	(.L_21 - .L_20)
	.align		4
.L_20:
        /*0070*/ 	.word	index@(_Z12fourieKernelP7double2ddii)
        /*0074*/ 	.word	0x00000028


	//----- nvinfo : EIATTR_REGCOUNT
	.align		4
.L_21:
        /*0078*/ 	.byte	0x04, 0x2f
        /*007a*/ 	.short	(.L_23 - .L_22)
	.align		4
.L_22:
        /*007c*/ 	.word	index@(_Z13summaryKernelPdS_S_S_S_S_S_S_S_S_S_S_S_iidd)
        /*0080*/ 	.word	0x00000040


	//----- nvinfo : EIATTR_FRAME_SIZE
	.align		4
.L_23:
        /*0084*/ 	.byte	0x04, 0x11
        /*0086*/ 	.short	(.L_25 - .L_24)
	.align		4
.L_24:
        /*0088*/ 	.word	index@($__internal_0_$__cuda_sm20_div_rn_f64_full)
        /*008c*/ 	.word	0x00000000


	//----- nvinfo : EIATTR_FRAME_SIZE
	.align		4
.L_25:
        /*0090*/ 	.byte	0x04, 0x11
        /*0092*/ 	.short	(.L_27 - .L_26)
	.align		4
.L_26:
        /*0094*/ 	.word	index@(_Z13summaryKernelPdS_S_S_S_S_S_S_S_S_S_S_S_iidd)
        /*0098*/ 	.word	0x00000000


	//----- nvinfo : EIATTR_MIN_STACK_SIZE
	.align		4
.L_27:
        /*009c*/ 	.byte	0x04, 0x12
        /*009e*/ 	.short	(.L_29 - .L_28)
	.align		4
.L_28:
        /*00a0*/ 	.word	index@(_Z13summaryKernelPdS_S_S_S_S_S_S_S_S_S_S_S_iidd)
        /*00a4*/ 	.word	0x00000000


	//----- nvinfo : EIATTR_MIN_STACK_SIZE
	.align		4
.L_29:
        /*00a8*/ 	.byte	0x04, 0x12
        /*00aa*/ 	.short	(.L_31 - .L_30)
	.align		4
.L_30:
        /*00ac*/ 	.word	index@(_Z12fourieKernelP7double2ddii)
        /*00b0*/ 	.word	0x00000028


	//----- nvinfo : EIATTR_MIN_STACK_SIZE
	.align		4
.L_31:
        /*00b4*/ 	.byte	0x04, 0x12
        /*00b6*/ 	.short	(.L_33 - .L_32)
	.align		4
.L_32:
        /*00b8*/ 	.word	index@(_Z10lineKernelPdS_S_iidd)
        /*00bc*/ 	.word	0x00000000


	//----- nvinfo : EIATTR_MIN_STACK_SIZE
	.align		4
.L_33:
        /*00c0*/ 	.byte	0x04, 0x12
        /*00c2*/ 	.short	(.L_35 - .L_34)
	.align		4
.L_34:
        /*00c4*/ 	.word	index@(_Z15streamingKernelPdS_S_S_S_S_S_S_S_S_S_S_dddiid)
        /*00c8*/ 	.word	0x00000000
.L_35:


//--------------------- .nv.compat                --------------------------
	.section	.nv.compat,"",@"SHT_CUDA_COMPAT_INFO"
	.align	4
        /*0000*/ 	.byte	0x02, 0x09, 0x00, 0x00, 0x02, 0x02, 0x01, 0x00, 0x02, 0x05, 0x05, 0x00, 0x03, 0x07, 0x01, 0x01
        /*0010*/ 	.byte	0x02, 0x03, 0x00, 0x00, 0x02, 0x06, 0x01, 0x00, 0x04, 0x0b, 0x08, 0x00, 0x01, 0x00, 0x00, 0x00
        /*0020*/ 	.byte	0x00, 0x00, 0x00, 0x00


//--------------------- .nv.info._Z13summaryKernelPdS_S_S_S_S_S_S_S_S_S_S_S_iidd --------------------------
	.section	.nv.info._Z13summaryKernelPdS_S_S_S_S_S_S_S_S_S_S_S_iidd,"",@"SHT_CUDA_INFO"
	.sectionflags	@""
	.align	4


	//----- nvinfo : EIATTR_CUDA_API_VERSION
	.align		4
        /*0000*/ 	.byte	0x04, 0x37
        /*0002*/ 	.short	(.L_37 - .L_36)
.L_36:
        /*0004*/ 	.word	0x00000082


	//----- nvinfo : EIATTR_KPARAM_INFO
	.align		4
.L_37:
        /*0008*/ 	.byte	0x04, 0x17
        /*000a*/ 	.short	(.L_39 - .L_38)
.L_38:
        /*000c*/ 	.word	0x00000000
        /*0010*/ 	.short	0x0010
        /*0012*/ 	.short	0x0078
        /*0014*/ 	.byte	0x00, 0xf0, 0x21, 0x00


	//----- nvinfo : EIATTR_KPARAM_INFO
	.align		4
.L_39:
        /*0018*/ 	.byte	0x04, 0x17
        /*001a*/ 	.short	(.L_41 - .L_40)
.L_40:
        /*001c*/ 	.word	0x00000000
        /*0020*/ 	.short	0x000f
        /*0022*/ 	.short	0x0070
        /*0024*/ 	.byte	0x00, 0xf0, 0x21, 0x00


	//----- nvinfo : EIATTR_KPARAM_INFO
	.align		4
.L_41:
        /*0028*/ 	.byte	0x04, 0x17
        /*002a*/ 	.short	(.L_43 - .L_42)
.L_42:
        /*002c*/ 	.word	0x00000000
        /*0030*/ 	.short	0x000e
        /*0032*/ 	.short	0x006c
        /*0034*/ 	.byte	0x00, 0xf0, 0x11, 0x00


	//----- nvinfo : EIATTR_KPARAM_INFO
	.align		4
.L_43:
        /*0038*/ 	.byte	0x04, 0x17
        /*003a*/ 	.short	(.L_45 - .L_44)
.L_44:
        /*003c*/ 	.word	0x00000000
        /*0040*/ 	.short	0x000d
        /*0042*/ 	.short	0x0068
        /*0044*/ 	.byte	0x00, 0xf0, 0x11, 0x00


	//----- nvinfo : EIATTR_KPARAM_INFO
	.align		4
.L_45:
        /*0048*/ 	.byte	0x04, 0x17
        /*004a*/ 	.short	(.L_47 - .L_46)
.L_46:
        /*004c*/ 	.word	0x00000000
        /*0050*/ 	.short	0x000c
        /*0052*/ 	.short	0x0060
        /*0054*/ 	.byte	0x00, 0xf5, 0x21, 0x00


	//----- nvinfo : EIATTR_KPARAM_INFO
	.align		4
.L_47:
        /*0058*/ 	.byte	0x04, 0x17
        /*005a*/ 	.short	(.L_49 - .L_48)
.L_48:
        /*005c*/ 	.word	0x00000000
        /*0060*/ 	.short	0x000b
        /*0062*/ 	.short	0x0058
        /*0064*/ 	.byte	0x00, 0xf5, 0x21, 0x00


	//----- nvinfo : EIATTR_KPARAM_INFO
	.align		4
.L_49:
        /*0068*/ 	.byte	0x04, 0x17
        /*006a*/ 	.short	(.L_51 - .L_50)
.L_50:
        /*006c*/ 	.word	0x00000000
        /*0070*/ 	.short	0x000a
        /*0072*/ 	.short	0x0050
        /*0074*/ 	.byte	0x00, 0xf5, 0x21, 0x00


	//----- nvinfo : EIATTR_KPARAM_INFO
	.align		4
.L_51:
        /*0078*/ 	.byte	0x04, 0x17
        /*007a*/ 	.short	(.L_53 - .L_52)
.L_52:
        /*007c*/ 	.word	0x00000000
        /*0080*/ 	.short	0x0009
        /*0082*/ 	.short	0x0048
        /*0084*/ 	.byte	0x00, 0xf5, 0x21, 0x00


	//----- nvinfo : EIATTR_KPARAM_INFO
	.align		4
.L_53:
        /*0088*/ 	.byte	0x04, 0x17
        /*008a*/ 	.short	(.L_55 - .L_54)
.L_54:
        /*008c*/ 	.word	0x00000000
        /*0090*/ 	.short	0x0008
        /*0092*/ 	.short	0x0040
        /*0094*/ 	.byte	0x00, 0xf5, 0x21, 0x00


	//----- nvinfo : EIATTR_KPARAM_INFO
	.align		4
.L_55:
        /*0098*/ 	.byte	0x04, 0x17
        /*009a*/ 	.short	(.L_57 - .L_56)
.L_56:
        /*009c*/ 	.word	0x00000000
        /*00a0*/ 	.short	0x0007
        /*00a2*/ 	.short	0x0038
        /*00a4*/ 	.byte	0x00, 0xf5, 0x21, 0x00


	//----- nvinfo : EIATTR_KPARAM_INFO
	.align		4
.L_57:
        /*00a8*/ 	.byte	0x04, 0x17
        /*00aa*/ 	.short	(.L_59 - .L_58)
.L_58:
        /*00ac*/ 	.word	0x00000000
        /*00b0*/ 	.short	0x0006
        /*00b2*/ 	.short	0x0030
        /*00b4*/ 	.byte	0x00, 0xf5, 0x21, 0x00


	//----- nvinfo : EIATTR_KPARAM_INFO
	.align		4
.L_59:
        /*00b8*/ 	.byte	0x04, 0x17
        /*00ba*/ 	.short	(.L_61 - .L_60)
.L_60:
        /*00bc*/ 	.word	0x00000000
        /*00c0*/ 	.short	0x0005
        /*00c2*/ 	.short	0x0028
        /*00c4*/ 	.byte	0x00, 0xf5, 0x21, 0x00


	//----- nvinfo : EIATTR_KPARAM_INFO
	.align		4
.L_61:
        /*00c8*/ 	.byte	0x04, 0x17
        /*00ca*/ 	.short	(.L_63 - .L_62)
.L_62:
        /*00cc*/ 	.word	0x00000000
        /*00d0*/ 	.short	0x0004
        /*00d2*/ 	.short	0x0020
        /*00d4*/ 	.byte	0x00, 0xf5, 0x21, 0x00


	//----- nvinfo : EIATTR_KPARAM_INFO
	.align		4
.L_63:
        /*00d8*/ 	.byte	0x04, 0x17
        /*00da*/ 	.short	(.L_65 - .L_64)
.L_64:
        /*00dc*/ 	.word	0x00000000
        /*00e0*/ 	.short	0x0003
        /*00e2*/ 	.short	0x0018
        /*00e4*/ 	.byte	0x00, 0xf5, 0x21, 0x00


	//----- nvinfo : EIATTR_KPARAM_INFO
	.align		4
.L_65:
        /*00e8*/ 	.byte	0x04, 0x17
        /*00ea*/ 	.short	(.L_67 - .L_66)
.L_66:
        /*00ec*/ 	.word	0x00000000
        /*00f0*/ 	.short	0x0002
        /*00f2*/ 	.short	0x0010
        /*00f4*/ 	.byte	0x00, 0xf5, 0x21, 0x00


	//----- nvinfo : EIATTR_KPARAM_INFO
	.align		4
.L_67:
        /*00f8*/ 	.byte	0x04, 0x17
        /*00fa*/ 	.short	(.L_69 - .L_68)
.L_68:
        /*00fc*/ 	.word	0x00000000
        /*0100*/ 	.short	0x0001
        /*0102*/ 	.short	0x0008
        /*0104*/ 	.byte	0x00, 0xf5, 0x21, 0x00


	//----- nvinfo : EIATTR_KPARAM_INFO
	.align		4
.L_69:
        /*0108*/ 	.byte	0x04, 0x17
        /*010a*/ 	.short	(.L_71 - .L_70)
.L_70:
        /*010c*/ 	.word	0x00000000
        /*0110*/ 	.short	0x0000
        /*0112*/ 	.short	0x0000
        /*0114*/ 	.byte	0x00, 0xf5, 0x21, 0x00


	//----- nvinfo : EIATTR_SPARSE_MMA_MASK
	.align		4
.L_71:
        /*0118*/ 	.byte	0x03, 0x50
        /*011a*/ 	.short	0x0000


	//----- nvinfo : EIATTR_MAXREG_COUNT
	.align		4
        /*011c*/ 	.byte	0x03, 0x1b
        /*011e*/ 	.short	0x00ff


	//----- nvinfo : EIATTR_MERCURY_ISA_VERSION
	.align		4
        /*0120*/ 	.byte	0x03, 0x5f
        /*0122*/ 	.short	0x0101


	//----- nvinfo : EIATTR_VRC_CTA_INIT_COUNT
	.align		4
        /*0124*/ 	.byte	0x02, 0x4a
	.zero		1
	.zero		1


	//----- nvinfo : EIATTR_EXIT_INSTR_OFFSETS
	.align		4
        /*0128*/ 	.byte	0x04, 0x1c
        /*012a*/ 	.short	(.L_73 - .L_72)


	//   ....[0]....
.L_72:
        /*012c*/ 	.word	0x00000100


	//   ....[1]....
        /*0130*/ 	.word	0x00006560


	//----- nvinfo : EIATTR_CRS_STACK_SIZE
	.align		4
.L_73:
        /*0134*/ 	.byte	0x04, 0x1e
        /*0136*/ 	.short	(.L_75 - .L_74)
.L_74:
        /*0138*/ 	.word	0x00000000


	//----- nvinfo : EIATTR_CBANK_PARAM_SIZE
	.align		4
.L_75:
        /*013c*/ 	.byte	0x03, 0x19
        /*013e*/ 	.short	0x0080


	//----- nvinfo : EIATTR_PARAM_CBANK
	.align		4
        /*0140*/ 	.byte	0x04, 0x0a
        /*0142*/ 	.short	(.L_77 - .L_76)
	.align		4
.L_76:
        /*0144*/ 	.word	index@(.nv.constant0._Z13summaryKernelPdS_S_S_S_S_S_S_S_S_S_S_S_iidd)
        /*0148*/ 	.short	0x0380
        /*014a*/ 	.short	0x0080


	//----- nvinfo : EIATTR_SW_WAR
	.align		4
.L_77:
        /*014c*/ 	.byte	0x04, 0x36
        /*014e*/ 	.short	(.L_79 - .L_78)
.L_78:
        /*0150*/ 	.word	0x00000008
.L_79:


//--------------------- .nv.info._Z12fourieKernelP7double2ddii --------------------------
	.section	.nv.info._Z12fourieKernelP7double2ddii,"",@"SHT_CUDA_INFO"
	.sectionflags	@""
	.align	4


	//----- nvinfo : EIATTR_CUDA_API_VERSION
	.align		4
        /*0000*/ 	.byte	0x04, 0x37
        /*0002*/ 	.short	(.L_81 - .L_80)
.L_80:
        /*0004*/ 	.word	0x00000082


	//----- nvinfo : EIATTR_KPARAM_INFO
	.align		4
.L_81:
        /*0008*/ 	.byte	0x04, 0x17
        /*000a*/ 	.short	(.L_83 - .L_82)
.L_82:
        /*000c*/ 	.word	0x00000000
        /*0010*/ 	.short	0x0004
        /*0012*/ 	.short	0x001c
        /*0014*/ 	.byte	0x00, 0xf0, 0x11, 0x00


	//----- nvinfo : EIATTR_KPARAM_INFO
	.align		4
.L_83:
        /*0018*/ 	.byte	0x04, 0x17
        /*001a*/ 	.short	(.L_85 - .L_84)
.L_84:
        /*001c*/ 	.word	0x00000000
        /*0020*/ 	.short	0x0003
        /*0022*/ 	.short	0x0018
        /*0024*/ 	.byte	0x00, 0xf0, 0x11, 0x00


	//----- nvinfo : EIATTR_KPARAM_INFO
	.align		4
.L_85:
        /*0028*/ 	.byte	0x04, 0x17
        /*002a*/ 	.short	(.L_87 - .L_86)
.L_86:
        /*002c*/ 	.word	0x00000000
        /*0030*/ 	.short	0x0002
        /*0032*/ 	.short	0x0010
        /*0034*/ 	.byte	0x00, 0xf0, 0x21, 0x00


	//----- nvinfo : EIATTR_KPARAM_INFO
	.align		4
.L_87:
        /*0038*/ 	.byte	0x04, 0x17
        /*003a*/ 	.short	(.L_89 - .L_88)
.L_88:
        /*003c*/ 	.word	0x00000000
        /*0040*/ 	.short	0x0001
        /*0042*/ 	.short	0x0008
        /*0044*/ 	.byte	0x00, 0xf0, 0x21, 0x00


	//----- nvinfo : EIATTR_KPARAM_INFO
	.align		4
.L_89:
        /*0048*/ 	.byte	0x04, 0x17
        /*004a*/ 	.short	(.L_91 - .L_90)
.L_90:
        /*004c*/ 	.word	0x00000000
        /*0050*/ 	.short	0x0000
        /*0052*/ 	.short	0x0000
        /*0054*/ 	.byte	0x00, 0xf5, 0x21, 0x00


	//----- nvinfo : EIATTR_SPARSE_MMA_MASK
	.align		4
.L_91:
        /*0058*/ 	.byte	0x03, 0x50
        /*005a*/ 	.short	0x0000


	//----- nvinfo : EIATTR_MAXREG_COUNT
	.align		4
        /*005c*/ 	.byte	0x03, 0x1b
        /*005e*/ 	.short	0x00ff


	//----- nvinfo : EIATTR_MERCURY_ISA_VERSION
	.align		4
        /*0060*/ 	.byte	0x03, 0x5f
        /*0062*/ 	.short	0x0101


	//----- nvinfo : EIATTR_VRC_CTA_INIT_COUNT
	.align		4
        /*0064*/ 	.byte	0x02, 0x4a
	.zero		1
	.zero		1


	//----- nvinfo : EIATTR_EXIT_INSTR_OFFSETS
	.align		4
        /*0068*/ 	.byte	0x04, 0x1c
        /*006a*/ 	.short	(.L_93 - .L_92)


	//   ....[0]....
.L_92:
        /*006c*/ 	.word	0x00002100


	//----- nvinfo : EIATTR_CRS_STACK_SIZE
	.align		4
.L_93:
        /*0070*/ 	.byte	0x04, 0x1e
        /*0072*/ 	.short	(.L_95 - .L_94)
.L_94:
        /*0074*/ 	.word	0x00000000


	//----- nvinfo : EIATTR_CBANK_PARAM_SIZE
	.align		4
.L_95:
        /*0078*/ 	.byte	0x03, 0x19
        /*007a*/ 	.short	0x0020


	//----- nvinfo : EIATTR_PARAM_CBANK
	.align		4
        /*007c*/ 	.byte	0x04, 0x0a
        /*007e*/ 	.short	(.L_97 - .L_96)
	.align		4
.L_96:
        /*0080*/ 	.word	index@(.nv.constant0._Z12fourieKernelP7double2ddii)
        /*0084*/ 	.short	0x0380
        /*0086*/ 	.short	0x0020


	//----- nvinfo : EIATTR_SW_WAR
	.align		4
.L_97:
        /*0088*/ 	.byte	0x04, 0x36
        /*008a*/ 	.short	(.L_99 - .L_98)
.L_98:
        /*008c*/ 	.word	0x00000008
.L_99:


//--------------------- .nv.info._Z10lineKernelPdS_S_iidd --------------------------
	.section	.nv.info._Z10lineKernelPdS_S_iidd,"",@"SHT_CUDA_INFO"
	.sectionflags	@""
	.align	4


	//----- nvinfo : EIATTR_CUDA_API_VERSION
	.align		4
        /*0000*/ 	.byte	0x04, 0x37
        /*0002*/ 	.short	(.L_101 - .L_100)
.L_100:
        /*0004*/ 	.word	0x00000082


	//----- nvinfo : EIATTR_KPARAM_INFO
	.align		4
.L_101:
        /*0008*/ 	.byte	0x04, 0x17
        /*000a*/ 	.short	(.L_103 - .L_102)
.L_102:
        /*000c*/ 	.word	0x00000000
        /*0010*/ 	.short	0x0006
        /*0012*/ 	.short	0x0028
        /*0014*/ 	.byte	0x00, 0xf0, 0x21, 0x00


	//----- nvinfo : EIATTR_KPARAM_INFO
	.align		4
.L_103:
        /*0018*/ 	.byte	0x04, 0x17
        /*001a*/ 	.short	(.L_105 - .L_104)
.L_104:
        /*001c*/ 	.word	0x00000000
        /*0020*/ 	.short	0x0005
        /*0022*/ 	.short	0x0020
        /*0024*/ 	.byte	0x00, 0xf0, 0x21, 0x00


	//----- nvinfo : EIATTR_KPARAM_INFO
	.align		4
.L_105:
        /*0028*/ 	.byte	0x04, 0x17
        /*002a*/ 	.short	(.L_107 - .L_106)
.L_106:
        /*002c*/ 	.word	0x00000000
        /*0030*/ 	.short	0x0004
        /*0032*/ 	.short	0x001c
        /*0034*/ 	.byte	0x00, 0xf0, 0x11, 0x00


	//----- nvinfo : EIATTR_KPARAM_INFO
	.align		4
.L_107:
        /*0038*/ 	.byte	0x04, 0x17
        /*003a*/ 	.short	(.L_109 - .L_108)
.L_108:
        /*003c*/ 	.word	0x00000000
        /*0040*/ 	.short	0x0003
        /*0042*/ 	.short	0x0018
        /*0044*/ 	.byte	0x00, 0xf0, 0x11, 0x00


	//----- nvinfo : EIATTR_KPARAM_INFO
	.align		4
.L_109:
        /*0048*/ 	.byte	0x04, 0x17
        /*004a*/ 	.short	(.L_111 - .L_110)
.L_110:
        /*004c*/ 	.word	0x00000000
        /*0050*/ 	.short	0x0002
        /*0052*/ 	.short	0x0010
        /*0054*/ 	.byte	0x00, 0xf5, 0x21, 0x00


	//----- nvinfo : EIATTR_KPARAM_INFO
	.align		4
.L_111:
        /*0058*/ 	.byte	0x04, 0x17
        /*005a*/ 	.short	(.L_113 - .L_112)
.L_112:
        /*005c*/ 	.word	0x00000000
        /*0060*/ 	.short	0x0001
        /*0062*/ 	.short	0x0008
        /*0064*/ 	.byte	0x00, 0xf5, 0x21, 0x00


	//----- nvinfo : EIATTR_KPARAM_INFO
	.align		4
.L_113:
        /*0068*/ 	.byte	0x04, 0x17
        /*006a*/ 	.short	(.L_115 - .L_114)
.L_114:
        /*006c*/ 	.word	0x00000000
        /*0070*/ 	.short	0x0000
        /*0072*/ 	.short	0x0000
        /*0074*/ 	.byte	0x00, 0xf5, 0x21, 0x00


	//----- nvinfo : EIATTR_SPARSE_MMA_MASK
	.align		4
.L_115:
        /*0078*/ 	.byte	0x03, 0x50
        /*007a*/ 	.short	0x0000


	//----- nvinfo : EIATTR_MAXREG_COUNT
	.align		4
        /*007c*/ 	.byte	0x03, 0x1b
        /*007e*/ 	.short	0x00ff


	//----- nvinfo : EIATTR_MERCURY_ISA_VERSION
	.align		4
        /*0080*/ 	.byte	0x03, 0x5f
        /*0082*/ 	.short	0x0101


	//----- nvinfo : EIATTR_VRC_CTA_INIT_COUNT
	.align		4
        /*0084*/ 	.byte	0x02, 0x4a
	.zero		1
	.zero		1


	//----- nvinfo : EIATTR_EXIT_INSTR_OFFSETS
	.align		4
        /*0088*/ 	.byte	0x04, 0x1c
        /*008a*/ 	.short	(.L_117 - .L_116)


	//   ....[0]....
.L_116:
        /*008c*/ 	.word	0x00000600


	//   ....[1]....
        /*0090*/ 	.word	0x00000ac0


	//   ....[2]....
        /*0094*/ 	.word	0x00000fa0


	//   ....[3]....
        /*0098*/ 	.word	0x00001430


	//   ....[4]....
        /*009c*/ 	.word	0x00001900


	//   ....[5]....
        /*00a0*/ 	.word	0x00001e00


	//   ....[6]....
        /*00a4*/ 	.word	0x00002290


	//   ....[7]....
        /*00a8*/ 	.word	0x00002730


	//   ....[8]....
        /*00ac*/ 	.word	0x00002750


	//   ....[9]....
        /*00b0*/ 	.word	0x00002bd0


	//----- nvinfo : EIATTR_CRS_STACK_SIZE
	.align		4
.L_117:
        /*00b4*/ 	.byte	0x04, 0x1e
        /*00b6*/ 	.short	(.L_119 - .L_118)
.L_118:
        /*00b8*/ 	.word	0x00000000


	//----- nvinfo : EIATTR_CBANK_PARAM_SIZE
	.align		4
.L_119:
        /*00bc*/ 	.byte	0x03, 0x19
        /*00be*/ 	.short	0x0030


	//----- nvinfo : EIATTR_PARAM_CBANK
	.align		4
        /*00c0*/ 	.byte	0x04, 0x0a
        /*00c2*/ 	.short	(.L_121 - .L_120)
	.align		4
.L_120:
        /*00c4*/ 	.word	index@(.nv.constant0._Z10lineKernelPdS_S_iidd)
        /*00c8*/ 	.short	0x0380
        /*00ca*/ 	.short	0x0030


	//----- nvinfo : EIATTR_SW_WAR
	.align		4
.L_121:
        /*00cc*/ 	.byte	0x04, 0x36
        /*00ce*/ 	.short	(.L_123 - .L_122)
.L_122:
        /*00d0*/ 	.word	0x00000008
.L_123:


//--------------------- .nv.info._Z15streamingKernelPdS_S_S_S_S_S_S_S_S_S_S_dddiid --------------------------
	.section	.nv.info._Z15streamingKernelPdS_S_S_S_S_S_S_S_S_S_S_dddiid,"",@"SHT_CUDA_INFO"
	.sectionflags	@""
	.align	4


	//----- nvinfo : EIATTR_CUDA_API_VERSION
	.align		4
        /*0000*/ 	.byte	0x04, 0x37
        /*0002*/ 	.short	(.L_125 - .L_124)
.L_124:
        /*0004*/ 	.word	0x00000082


	//----- nvinfo : EIATTR_KPARAM_INFO
	.align		4
.L_125:
        /*0008*/ 	.byte	0x04, 0x17
        /*000a*/ 	.short	(.L_127 - .L_126)
.L_126:
        /*000c*/ 	.word	0x00000000
        /*0010*/ 	.short	0x0011
        /*0012*/ 	.short	0x0080
        /*0014*/ 	.byte	0x00, 0xf0, 0x21, 0x00


	//----- nvinfo : EIATTR_KPARAM_INFO
	.align		4
.L_127:
        /*0018*/ 	.byte	0x04, 0x17
        /*001a*/ 	.short	(.L_129 - .L_128)
.L_128:
        /*001c*/ 	.word	0x00000000
        /*0020*/ 	.short	0x0010
        /*0022*/ 	.short	0x007c
        /*0024*/ 	.byte	0x00, 0xf0, 0x11, 0x00


	//----- nvinfo : EIATTR_KPARAM_INFO
	.align		4
.L_129:
        /*0028*/ 	.byte	0x04, 0x17
        /*002a*/ 	.short	(.L_131 - .L_130)
.L_130:
        /*002c*/ 	.word	0x00000000
        /*0030*/ 	.short	0x000f
        /*0032*/ 	.short	0x0078
        /*0034*/ 	.byte	0x00, 0xf0, 0x11, 0x00


	//----- nvinfo : EIATTR_KPARAM_INFO
	.align		4
.L_131:
        /*0038*/ 	.byte	0x04, 0x17
        /*003a*/ 	.short	(.L_133 - .L_132)
.L_132:
        /*003c*/ 	.word	0x00000000
        /*0040*/ 	.short	0x000e
        /*0042*/ 	.short	0x0070
        /*0044*/ 	.byte	0x00, 0xf0, 0x21, 0x00


	//----- nvinfo : EIATTR_KPARAM_INFO
	.align		4
.L_133:
        /*0048*/ 	.byte	0x04, 0x17
        /*004a*/ 	.short	(.L_135 - .L_134)
.L_134:
        /*004c*/ 	.word	0x00000000
        /*0050*/ 	.short	0x000d
        /*0052*/ 	.short	0x0068
        /*0054*/ 	.byte	0x00, 0xf0, 0x21, 0x00


	//----- nvinfo : EIATTR_KPARAM_INFO
	.align		4
.L_135:
        /*0058*/ 	.byte	0x04, 0x17
        /*005a*/ 	.short	(.L_137 - .L_136)
.L_136:
        /*005c*/ 	.word	0x00000000
        /*0060*/ 	.short	0x000c
        /*0062*/ 	.short	0x0060
        /*0064*/ 	.byte	0x00, 0xf0, 0x21, 0x00


	//----- nvinfo : EIATTR_KPARAM_INFO
	.align		4
.L_137:
        /*0068*/ 	.byte	0x04, 0x17
        /*006a*/ 	.short	(.L_139 - .L_138)
.L_138:
        /*006c*/ 	.word	0x00000000
        /*0070*/ 	.short	0x000b
        /*0072*/ 	.short	0x0058
        /*0074*/ 	.byte	0x00, 0xf5, 0x21, 0x00


	//----- nvinfo : EIATTR_KPARAM_INFO
	.align		4
.L_139:
        /*0078*/ 	.byte	0x04, 0x17
        /*007a*/ 	.short	(.L_141 - .L_140)
.L_140:
        /*007c*/ 	.word	0x00000000
        /*0080*/ 	.short	0x000a
        /*0082*/ 	.short	0x0050
        /*0084*/ 	.byte	0x00, 0xf5, 0x21, 0x00


	//----- nvinfo : EIATTR_KPARAM_INFO
	.align		4
.L_141:
        /*0088*/ 	.byte	0x04, 0x17
        /*008a*/ 	.short	(.L_143 - .L_142)
.L_142:
        /*008c*/ 	.word	0x00000000
        /*0090*/ 	.short	0x0009
        /*0092*/ 	.short	0x0048
        /*0094*/ 	.byte	0x00, 0xf5, 0x21, 0x00


	//----- nvinfo : EIATTR_KPARAM_INFO
	.align		4
.L_143:
        /*0098*/ 	.byte	0x04, 0x17
        /*009a*/ 	.short	(.L_145 - .L_144)
.L_144:
        /*009c*/ 	.word	0x00000000
        /*00a0*/ 	.short	0x0008
        /*00a2*/ 	.short	0x0040
        /*00a4*/ 	.byte	0x00, 0xf5, 0x21, 0x00


	//----- nvinfo : EIATTR_KPARAM_INFO
	.align		4
.L_145:
        /*00a8*/ 	.byte	0x04, 0x17
        /*00aa*/ 	.short	(.L_147 - .L_146)
.L_146:
        /*00ac*/ 	.word	0x00000000
        /*00b0*/ 	.short	0x0007
        /*00b2*/ 	.short	0x0038
        /*00b4*/ 	.byte	0x00, 0xf5, 0x21, 0x00


	//----- nvinfo : EIATTR_KPARAM_INFO
	.align		4
.L_147:
        /*00b8*/ 	.byte	0x04, 0x17
        /*00ba*/ 	.short	(.L_149 - .L_148)
.L_148:
        /*00bc*/ 	.word	0x00000000
        /*00c0*/ 	.short	0x0006
        /*00c2*/ 	.short	0x0030
        /*00c4*/ 	.byte	0x00, 0xf5, 0x21, 0x00


	//----- nvinfo : EIATTR_KPARAM_INFO
	.align		4
.L_149:
        /*00c8*/ 	.byte	0x04, 0x17
        /*00ca*/ 	.short	(.L_151 - .L_150)
.L_150:
        /*00cc*/ 	.word	0x00000000
        /*00d0*/ 	.short	0x0005
        /*00d2*/ 	.short	0x0028
        /*00d4*/ 	.byte	0x00, 0xf5, 0x21, 0x00


	//----- nvinfo : EIATTR_KPARAM_INFO
	.align		4
.L_151:
        /*00d8*/ 	.byte	0x04, 0x17
        /*00da*/ 	.short	(.L_153 - .L_152)
.L_152:
        /*00dc*/ 	.word	0x00000000
        /*00e0*/ 	.short	0x0004
        /*00e2*/ 	.short	0x0020
        /*00e4*/ 	.byte	0x00, 0xf5, 0x21, 0x00


	//----- nvinfo : EIATTR_KPARAM_INFO
	.align		4
.L_153:
        /*00e8*/ 	.byte	0x04, 0x17
        /*00ea*/ 	.short	(.L_155 - .L_154)
.L_154:
        /*00ec*/ 	.word	0x00000000
        /*00f0*/ 	.short	0x0003
        /*00f2*/ 	.short	0x0018
        /*00f4*/ 	.byte	0x00, 0xf5, 0x21, 0x00


	//----- nvinfo : EIATTR_KPARAM_INFO
	.align		4
.L_155:
        /*00f8*/ 	.byte	0x04, 0x17
        /*00fa*/ 	.short	(.L_157 - .L_156)
.L_156:
        /*00fc*/ 	.word	0x00000000
        /*0100*/ 	.short	0x0002
        /*0102*/ 	.short	0x0010
        /*0104*/ 	.byte	0x00, 0xf5, 0x21, 0x00


	//----- nvinfo : EIATTR_KPARAM_INFO
	.align		4
.L_157:
        /*0108*/ 	.byte	0x04, 0x17
        /*010a*/ 	.short	(.L_159 - .L_158)
.L_158:
        /*010c*/ 	.word	0x00000000
        /*0110*/ 	.short	0x0001
        /*0112*/ 	.short	0x0008
        /*0114*/ 	.byte	0x00, 0xf5, 0x21, 0x00


	//----- nvinfo : EIATTR_KPARAM_INFO
	.align		4
.L_159:
        /*0118*/ 	.byte	0x04, 0x17
        /*011a*/ 	.short	(.L_161 - .L_160)
.L_160:
        /*011c*/ 	.word	0x00000000
        /*0120*/ 	.short	0x0000
        /*0122*/ 	.short	0x0000
        /*0124*/ 	.byte	0x00, 0xf5, 0x21, 0x00


	//----- nvinfo : EIATTR_SPARSE_MMA_MASK
	.align		4
.L_161:
        /*0128*/ 	.byte	0x03, 0x50
        /*012a*/ 	.short	0x0000


	//----- nvinfo : EIATTR_MAXREG_COUNT
	.align		4
        /*012c*/ 	.byte	0x03, 0x1b
        /*012e*/ 	.short	0x00ff


	//----- nvinfo : EIATTR_MERCURY_ISA_VERSION
	.align		4
        /*0130*/ 	.byte	0x03, 0x5f
        /*0132*/ 	.short	0x0101


	//----- nvinfo : EIATTR_VRC_CTA_INIT_COUNT
	.align		4
        /*0134*/ 	.byte	0x02, 0x4a
	.zero		1
	.zero		1


	//----- nvinfo : EIATTR_EXIT_INSTR_OFFSETS
	.align		4
        /*0138*/ 	.byte	0x04, 0x1c
        /*013a*/ 	.short	(.L_163 - .L_162)


	//   ....[0]....
.L_162:
        /*013c*/ 	.word	0x00001890


	//   ....[1]....
        /*0140*/ 	.word	0x00003080


	//   ....[2]....
        /*0144*/ 	.word	0x00004860


	//   ....[3]....
        /*0148*/ 	.word	0x00005fd0


	//   ....[4]....
        /*014c*/ 	.word	0x00007780


	//   ....[5]....
        /*0150*/ 	.word	0x00008f60


	//   ....[6]....
        /*0154*/ 	.word	0x0000a730


	//   ....[7]....
        /*0158*/ 	.word	0x0000bec0


	//   ....[8]....
        /*015c*/ 	.word	0x0000bee0


	//   ....[9]....
        /*0160*/ 	.word	0x0000d6b0


	//----- nvinfo : EIATTR_CRS_STACK_SIZE
	.align		4
.L_163:
        /*0164*/ 	.byte	0x04, 0x1e
        /*0166*/ 	.short	(.L_165 - .L_164)
.L_164:
        /*0168*/ 	.word	0x00000000


	//----- nvinfo : EIATTR_CBANK_PARAM_SIZE
	.align		4
.L_165:
        /*016c*/ 	.byte	0x03, 0x19
        /*016e*/ 	.short	0x0088


	//----- nvinfo : EIATTR_PARAM_CBANK
	.align		4
        /*0170*/ 	.byte	0x04, 0x0a
        /*0172*/ 	.short	(.L_167 - .L_166)
	.align		4
.L_166:
        /*0174*/ 	.word	index@(.nv.constant0._Z15streamingKernelPdS_S_S_S_S_S_S_S_S_S_S_dddiid)
        /*0178*/ 	.short	0x0380
        /*017a*/ 	.short	0x0088


	//----- nvinfo : EIATTR_SW_WAR
	.align		4
.L_167:
        /*017c*/ 	.byte	0x04, 0x36
        /*017e*/ 	.short	(.L_169 - .L_168)
.L_168:
        /*0180*/ 	.word	0x00000008
.L_169:


//--------------------- .nv.callgraph             --------------------------
	.section	.nv.callgraph,"",@"SHT_CUDA_CALLGRAPH"
	.align	4
	.sectionentsize	8
	.align		4
        /*0000*/ 	.word	0x00000000
	.align		4
        /*0004*/ 	.word	0xffffffff
	.align		4
        /*0008*/ 	.word	0x00000000
	.align		4
        /*000c*/ 	.word	0xfffffffe
	.align		4
        /*0010*/ 	.word	0x00000000
	.align		4
        /*0014*/ 	.word	0xfffffffd
	.align		4
        /*0018*/ 	.word	0x00000000
	.align		4
        /*001c*/ 	.word	0xfffffffc


//--------------------- .nv.constant4             --------------------------
	.section	.nv.constant4,"a",@progbits
	.align	8
	.align		8
.nv.constant4:
        /*0000*/ 	.dword	__cudart_i2opi_d
	.align		8
        /*0008*/ 	.dword	__cudart_sin_cos_coeffs


//--------------------- .text._Z13summaryKernelPdS_S_S_S_S_S_S_S_S_S_S_S_iidd --------------------------
	.section	.text._Z13summaryKernelPdS_S_S_S_S_S_S_S_S_S_S_S_iidd,"ax",@progbits
	.align	128
        .global         _Z13summaryKernelPdS_S_S_S_S_S_S_S_S_S_S_S_iidd
        .type           _Z13summaryKernelPdS_S_S_S_S_S_S_S_S_S_S_S_iidd,@function
        .size           _Z13summaryKernelPdS_S_S_S_S_S_S_S_S_S_S_S_iidd,(.L_x_399 - _Z13summaryKernelPdS_S_S_S_S_S_S_S_S_S_S_S_iidd)
        .other          _Z13summaryKernelPdS_S_S_S_S_S_S_S_S_S_S_S_iidd,@"STO_CUDA_ENTRY STV_DEFAULT"
_Z13summaryKernelPdS_S_S_S_S_S_S_S_S_S_S_S_iidd:
.text._Z13summaryKernelPdS_S_S_S_S_S_S_S_S_S_S_S_iidd:
[----:B------:R-:W-:Y:S01]  /*0000*/  LDC R1, c[0x0][0x37c] ;  /* 0x0000df00ff017b82 */ /* 0x000fe20000000800 */
[----:B------:R-:W0:Y:S07]  /*0010*/  S2R R2, SR_TID.Y ;  /* 0x0000000000027919 */ /* 0x000e2e0000002200 */
[----:B------:R-:W1:Y:S01]  /*0020*/  LDC R3, c[0x0][0x360] ;  /* 0x0000d800ff037b82 */ /* 0x000e620000000800 */
[----:B------:R-:W2:Y:S01]  /*0030*/  LDCU.64 UR8, c[0x0][0x3e8] ;  /* 0x00007d00ff0877ac */ /* 0x000ea20008000a00 */
[----:B------:R-:W1:Y:S06]  /*0040*/  S2R R0, SR_TID.X ;  /* 0x0000000000007919 */ /* 0x000e6c0000002100 */
[----:B------:R-:W0:Y:S08]  /*0050*/  S2UR UR5, SR_CTAID.Y ;  /* 0x00000000000579c3 */ /* 0x000e300000002600 */
[----:B------:R-:W0:Y:S01]  /*0060*/  LDC R5, c[0x0][0x364] ;  /* 0x0000d900ff057b82 */ /* 0x000e220000000800 */
[----:B--2---:R-:W-:-:S02]  /*0070*/  UIADD3 UR6, UPT, UPT, UR9, -0x1, URZ ;  /* 0xffffffff09067890 */ /* 0x004fc4000fffe0ff */
[----:B------:R-:W-:-:S05]  /*0080*/  UIADD3 UR7, UPT, UPT, UR8, -0x1, URZ ;  /* 0xffffffff08077890 */ /* 0x000fca000fffe0ff */
[----:B------:R-:W1:Y:S01]  /*0090*/  S2UR UR4, SR_CTAID.X ;  /* 0x00000000000479c3 */ /* 0x000e620000002500 */
[----:B0-----:R-:W-:-:S04]  /*00a0*/  IMAD R2, R5, UR5, R2 ;  /* 0x0000000505027c24 */ /* 0x001fc8000f8e0202 */
[----:B------:R-:W-:Y:S02]  /*00b0*/  VIADD R22, R2, 0x1 ;  /* 0x0000000102167836 */ /* 0x000fe40000000000 */
[----:B-1----:R-:W-:-:S03]  /*00c0*/  IMAD R0, R3, UR4, R0 ;  /* 0x0000000403007c24 */ /* 0x002fc6000f8e0200 */
[----:B------:R-:W-:Y:S01]  /*00d0*/  ISETP.GE.AND P0, PT, R22, UR6, PT ;  /* 0x0000000616007c0c */ /* 0x000fe2000bf06270 */
[----:B------:R-:W-:-:S05]  /*00e0*/  VIADD R15, R0, 0x1 ;  /* 0x00000001000f7836 */ /* 0x000fca0000000000 */
[----:B------:R-:W-:-:S13]  /*00f0*/  ISETP.GE.OR P0, PT, R15, UR7, P0 ;  /* 0x000000070f007c0c */ /* 0x000fda0008706670 */
[----:B------:R-:W-:Y:S05]  /*0100*/  @P0 EXIT ;  /* 0x000000000000094d */ /* 0x000fea0003800000 */
[----:B------:R-:W0:Y:S01]  /*0110*/  LDC.64 R4, c[0x0][0x380] ;  /* 0x0000e000ff047b82 */ /* 0x000e220000000a00 */
[----:B------:R-:W-:Y:S01]  /*0120*/  IMAD R22, R22, UR8, RZ ;  /* 0x0000000816167c24 */ /* 0x000fe2000f8e02ff */
[----:B------:R-:W1:Y:S04]  /*0130*/  LDCU.64 UR24, c[0x0][0x358] ;  /* 0x00006b00ff1877ac */ /* 0x000e680008000a00 */
[----:B------:R-:W-:Y:S01]  /*0140*/  IADD3 R14, PT, PT, R15, R22, RZ ;  /* 0x000000160f0e7210 */ /* 0x000fe20007ffe0ff */
[----:B------:R-:W2:Y:S01]  /*0150*/  LDCU UR4, c[0x0][0x3f4] ;  /* 0x00007e80ff0477ac */ /* 0x000ea20008000800 */
[----:B------:R-:W3:Y:S03]  /*0160*/  LDC.64 R16, c[0x0][0x388] ;  /* 0x0000e200ff107b82 */ /* 0x000ee60000000a00 */
[----:B------:R-:W-:-:S05]  /*0170*/  VIADD R3, R14, 0x1 ;  /* 0x000000010e037836 */ /* 0x000fca0000000000 */
[----:B------:R-:W4:Y:S01]  /*0180*/  LDC.64 R18, c[0x0][0x3f0] ;  /* 0x0000fc00ff127b82 */ /* 0x000f220000000a00 */
[----:B0-----:R-:W-:-:S05]  /*0190*/  IMAD.WIDE R4, R3, 0x8, R4 ;  /* 0x0000000803047825 */ /* 0x001fca00078e0204 */
[----:B-1----:R-:W4:Y:S04]  /*01a0*/  LDG.E.64 R6, desc[UR24][R4.64] ;  /* 0x0000001804067981 */ /* 0x002f28000c1e1b00 */
[----:B------:R-:W4:Y:S01]  /*01b0*/  LDG.E.64 R8, desc[UR24][R4.64+-0x10] ;  /* 0xfffff01804087981 */ /* 0x000f22000c1e1b00 */
[----:B---3--:R-:W-:-:S06]  /*01c0*/  IMAD.WIDE R16, R14, 0x8, R16 ;  /* 0x000000080e107825 */ /* 0x008fcc00078e0210 */
[----:B------:R-:W5:Y:S01]  /*01d0*/  LDG.E.64 R16, desc[UR24][R16.64] ;  /* 0x0000001810107981 */ /* 0x000f62000c1e1b00 */
[----:B--2---:R-:W4:Y:S01]  /*01e0*/  MUFU.RCP64H R11, UR4 ;  /* 0x00000004000b7d08 */ /* 0x004f220008001800 */
[----:B------:R-:W-:Y:S01]  /*01f0*/  IMAD.MOV.U32 R10, RZ, RZ, 0x1 ;  /* 0x00000001ff0a7424 */ /* 0x000fe200078e00ff */
[----:B------:R-:W-:Y:S05]  /*0200*/  BSSY.RECONVERGENT B1, `(.L_x_0) ;  /* 0x0000017000017945 */ /* 0x000fea0003800200 */
[----:B----4-:R-:W-:-:S08]  /*0210*/  DFMA R12, R10, -R18, 1 ;  /* 0x3ff000000a0c742b */ /* 0x010fd00000000812 */
[----:B------:R-:W-:-:S08]  /*0220*/  DFMA R12, R12, R12, R12 ;  /* 0x0000000c0c0c722b */ /* 0x000fd0000000000c */
[----:B------:R-:W-:Y:S02]  /*0230*/  DFMA R12, R10, R12, R10 ;  /* 0x0000000c0a0c722b */ /* 0x000fe4000000000a */
[----:B------:R-:W-:-:S06]  /*0240*/  DADD R6, R6, -R8 ;  /* 0x0000000006067229 */ /* 0x000fcc0000000808 */
[----:B------:R-:W-:Y:S02]  /*0250*/  DFMA R8, R12, -R18, 1 ;  /* 0x3ff000000c08742b */ /* 0x000fe40000000812 */
[----:B------:R-:W-:-:S06]  /*0260*/  DMUL R4, R6, 0.5 ;  /* 0x3fe0000006047828 */ /* 0x000fcc0000000000 */
[----:B------:R-:W-:-:S08]  /*0270*/  DFMA R8, R12, R8, R12 ;  /* 0x000000080c08722b */ /* 0x000fd0000000000c */
[----:B------:R-:W-:Y:S01]  /*0280*/  DMUL R6, R4, R8 ;  /* 0x0000000804067228 */ /* 0x000fe20000000000 */
[----:B------:R-:W-:-:S07]  /*0290*/  FSETP.GEU.AND P1, PT, |R5|, 6.5827683646048100446e-37, PT ;  /* 0x036000000500780b */ /* 0x000fce0003f2e200 */
[----:B------:R-:W-:-:S08]  /*02a0*/  DFMA R10, R6, -R18, R4 ;  /* 0x80000012060a722b */ /* 0x000fd00000000004 */
[----:B------:R-:W-:-:S10]  /*02b0*/  DFMA R6, R8, R10, R6 ;  /* 0x0000000a0806722b */ /* 0x000fd40000000006 */
[----:B------:R-:W-:-:S05]  /*02c0*/  FFMA R3, RZ, UR4, R7 ;  /* 0x00000004ff037c23 */ /* 0x000fca0008000007 */
[----:B------:R-:W-:-:S13]  /*02d0*/  FSETP.GT.AND P0, PT, |R3|, 1.469367938527859385e-39, PT ;  /* 0x001000000300780b */ /* 0x000fda0003f04200 */
[----:B------:R-:W-:Y:S05]  /*02e0*/  @P0 BRA P1, `(.L_x_1) ;  /* 0x0000000000200947 */ /* 0x000fea0000800000 */
[----:B------:R-:W0:Y:S01]  /*02f0*/  LDCU.64 UR4, c[0x0][0x3f0] ;  /* 0x00007e00ff0477ac */ /* 0x000e220008000a00 */
[----:B------:R-:W-:Y:S01]  /*0300*/  MOV R6, R4 ;  /* 0x0000000400067202 */ /* 0x000fe20000000f00 */
[----:B------:R-:W-:Y:S01]  /*0310*/  IMAD.MOV.U32 R3, RZ, RZ, R5 ;  /* 0x000000ffff037224 */ /* 0x000fe200078e0005 */
[----:B------:R-:W-:Y:S01]  /*0320*/  MOV R4, 0x360 ;  /* 0x0000036000047802 */ /* 0x000fe20000000f00 */
[----:B0-----:R-:W-:Y:S01]  /*0330*/  IMAD.U32 R10, RZ, RZ, UR4 ;  /* 0x00000004ff0a7e24 */ /* 0x001fe2000f8e00ff */
[----:B------:R-:W-:-:S07]  /*0340*/  MOV R11, UR5 ;  /* 0x00000005000b7c02 */ /* 0x000fce0008000f00 */
[----:B-----5:R-:W-:Y:S05]  /*0350*/  CALL.REL.NOINC `($__internal_0_$__cuda_sm20_div_rn_f64_full) ;  /* 0x0000006000847944 */ /* 0x020fea0003c00000 */
[----:B------:R-:W-:-:S07]  /*0360*/  IMAD.MOV.U32 R7, RZ, RZ, R3 ;  /* 0x000000ffff077224 */ /* 0x000fce00078e0003 */
.L_x_1:
[----:B------:R-:W-:Y:S05]  /*0370*/  BSYNC.RECONVERGENT B1 ;  /* 0x0000000000017941 */ /* 0x000fea0003800200 */
.L_x_0:
[----:B------:R-:W0:Y:S01]  /*0380*/  LDC.64 R4, c[0x0][0x398] ;  /* 0x0000e600ff047b82 */ /* 0x000e220000000a00 */
[----:B-----5:R-:W-:Y:S01]  /*0390*/  DADD R6, R16, -R6 ;  /* 0x0000000010067229 */ /* 0x020fe20000000806 */
[----:B------:R-:W1:Y:S06]  /*03a0*/  LDCU UR4, c[0x0][0x3f4] ;  /* 0x00007e80ff0477ac */ /* 0x000e6c0008000800 */
[----:B------:R-:W2:Y:S08]  /*03b0*/  LDC.64 R50, c[0x0][0x380] ;  /* 0x0000e000ff327b82 */ /* 0x000eb00000000a00 */
[----:B------:R-:W3:Y:S01]  /*03c0*/  LDC.64 R48, c[0x0][0x388] ;  /* 0x0000e200ff307b82 */ /* 0x000ee20000000a00 */
[----:B0-----:R-:W-:-:S07]  /*03d0*/  IMAD.WIDE R4, R14, 0x8, R4 ;  /* 0x000000080e047825 */ /* 0x001fce00078e0204 */
[----:B------:R-:W0:Y:S01]  /*03e0*/  LDC.64 R18, c[0x0][0x3f0] ;  /* 0x0000fc00ff127b82 */ /* 0x000e220000000a00 */
[----:B------:R4:W-:Y:S01]  /*03f0*/  STG.E.64 desc[UR24][R4.64], R6 ;  /* 0x0000000604007986 */ /* 0x0009e2000c101b18 */
[----:B--2---:R-:W-:-:S05]  /*0400*/  IMAD.WIDE R50, R0, 0x8, R50 ;  /* 0x0000000800327825 */ /* 0x004fca00078e0232 */
[----:B------:R-:W2:Y:S04]  /*0410*/  LDG.E.64 R8, desc[UR24][R50.64+0x10] ;  /* 0x0000101832087981 */ /* 0x000ea8000c1e1b00 */
[----:B------:R-:W2:Y:S01]  /*0420*/  LDG.E.64 R10, desc[UR24][R50.64] ;  /* 0x00000018320a7981 */ /* 0x000ea2000c1e1b00 */
[----:B---3--:R-:W-:-:S05]  /*0430*/  IMAD.WIDE R48, R0, 0x8, R48 ;  /* 0x0000000800307825 */ /* 0x008fca00078e0230 */
[----:B------:R3:W5:Y:S01]  /*0440*/  LDG.E.64 R16, desc[UR24][R48.64+0x8] ;  /* 0x0000081830107981 */ /* 0x000762000c1e1b00 */
[----:B-1----:R-:W0:Y:S01]  /*0450*/  MUFU.RCP64H R13, UR4 ;  /* 0x00000004000d7d08 */ /* 0x002e220008001800 */
[----:B------:R-:W-:Y:S01]  /*0460*/  IMAD.MOV.U32 R12, RZ, RZ, 0x1 ;  /* 0x00000001ff0c7424 */ /* 0x000fe200078e00ff */
[----:B------:R-:W-:Y:S05]  /*0470*/  BSSY.RECONVERGENT B1, `(.L_x_2) ;  /* 0x0000017000017945 */ /* 0x000fea0003800200 */
[----:B0-----:R-:W-:-:S08]  /*0480*/  DFMA R20, R12, -R18, 1 ;  /* 0x3ff000000c14742b */ /* 0x001fd00000000812 */
[----:B------:R-:W-:-:S08]  /*0490*/  DFMA R20, R20, R20, R20 ;  /* 0x000000141414722b */ /* 0x000fd00000000014 */
[----:B------:R-:W-:-:S08]  /*04a0*/  DFMA R20, R12, R20, R12 ;  /* 0x000000140c14722b */ /* 0x000fd0000000000c */
[----:B----4-:R-:W-:-:S08]  /*04b0*/  DFMA R4, R20, -R18, 1 ;  /* 0x3ff000001404742b */ /* 0x010fd00000000812 */
[----:B------:R-:W-:Y:S02]  /*04c0*/  DFMA R20, R20, R4, R20 ;  /* 0x000000041414722b */ /* 0x000fe40000000014 */
[----:B--2---:R-:W-:-:S08]  /*04d0*/  DADD R8, R8, -R10 ;  /* 0x0000000008087229 */ /* 0x004fd0000000080a */
[----:B------:R-:W-:-:S08]  /*04e0*/  DMUL R8, R8, 0.5 ;  /* 0x3fe0000008087828 */ /* 0x000fd00000000000 */
[----:B------:R-:W-:Y:S02]  /*04f0*/  DMUL R6, R20, R8 ;  /* 0x0000000814067228 */ /* 0x000fe40000000000 */
[----:B------:R-:W-:-:S06]  /*0500*/  FSETP.GEU.AND P1, PT, |R9|, 6.5827683646048100446e-37, PT ;  /* 0x036000000900780b */ /* 0x000fcc0003f2e200 */
[----:B------:R-:W-:-:S08]  /*0510*/  DFMA R4, R6, -R18, R8 ;  /* 0x800000120604722b */ /* 0x000fd00000000008 */
[----:B------:R-:W-:-:S10]  /*0520*/  DFMA R6, R20, R4, R6 ;  /* 0x000000041406722b */ /* 0x000fd40000000006 */
[----:B------:R-:W-:-:S05]  /*0530*/  FFMA R3, RZ, UR4, R7 ;  /* 0x00000004ff037c23 */ /* 0x000fca0008000007 */
[----:B------:R-:W-:-:S13]  /*0540*/  FSETP.GT.AND P0, PT, |R3|, 1.469367938527859385e-39, PT ;  /* 0x001000000300780b */ /* 0x000fda0003f04200 */
[----:B---3--:R-:W-:Y:S05]  /*0550*/  @P0 BRA P1, `(.L_x_3) ;  /* 0x0000000000200947 */ /* 0x008fea0000800000 */
        /* <DEDUP_REMOVED lines=8> */
.L_x_3:
[----:B------:R-:W-:Y:S05]  /*05e0*/  BSYNC.RECONVERGENT B1 ;  /* 0x0000000000017941 */ /* 0x000fea0003800200 */
.L_x_2:
[----:B------:R-:W0:Y:S01]  /*05f0*/  LDCU UR4, c[0x0][0x3e8] ;  /* 0x00007d00ff0477ac */ /* 0x000e220008000800 */
[----:B------:R-:W1:Y:S01]  /*0600*/  LDC.64 R4, c[0x0][0x398] ;  /* 0x0000e600ff047b82 */ /* 0x000e620000000a00 */
[----:B-----5:R-:W-:-:S07]  /*0610*/  DADD R6, R16, -R6 ;  /* 0x0000000010067229 */ /* 0x020fce0000000806 */
[----:B------:R-:W2:Y:S08]  /*0620*/  LDC.64 R46, c[0x0][0x380] ;  /* 0x0000e000ff2e7b82 */ /* 0x000eb00000000a00 */
[----:B------:R-:W3:Y:S01]  /*0630*/  LDC.64 R44, c[0x0][0x388] ;  /* 0x0000e200ff2c7b82 */ /* 0x000ee20000000a00 */
[----:B0-----:R-:W-:Y:S01]  /*0640*/  IMAD.U32 R8, RZ, RZ, UR4 ;  /* 0x00000004ff087e24 */ /* 0x001fe2000f8e00ff */
[----:B------:R-:W0:Y:S03]  /*0650*/  LDCU UR4, c[0x0][0x3f4] ;  /* 0x00007e80ff0477ac */ /* 0x000e260008000800 */
[----:B------:R-:W-:-:S02]  /*0660*/  IMAD R9, R8, UR6, R15 ;  /* 0x0000000608097c24 */ /* 0x000fc4000f8e020f */
[----:B-1----:R-:W-:Y:S01]  /*0670*/  IMAD.WIDE R4, R0, 0x8, R4 ;  /* 0x0000000800047825 */ /* 0x002fe200078e0204 */
[----:B------:R-:W1:Y:S02]  /*0680*/  LDC.64 R20, c[0x0][0x3f0] ;  /* 0x0000fc00ff147b82 */ /* 0x000e640000000a00 */
[----:B------:R-:W-:Y:S02]  /*0690*/  IADD3 R3, PT, PT, R9, 0x1, RZ ;  /* 0x0000000109037810 */ /* 0x000fe40007ffe0ff */
[----:B------:R4:W-:Y:S03]  /*06a0*/  STG.E.64 desc[UR24][R4.64+0x8], R6 ;  /* 0x0000080604007986 */ /* 0x0009e6000c101b18 */
[----:B--2---:R-:W-:-:S05]  /*06b0*/  IMAD.WIDE R46, R3, 0x8, R46 ;  /* 0x00000008032e7825 */ /* 0x004fca00078e022e */
[----:B------:R-:W2:Y:S04]  /*06c0*/  LDG.E.64 R10, desc[UR24][R46.64] ;  /* 0x000000182e0a7981 */ /* 0x000ea8000c1e1b00 */
[----:B------:R-:W2:Y:S01]  /*06d0*/  LDG.E.64 R12, desc[UR24][R46.64+-0x10] ;  /* 0xfffff0182e0c7981 */ /* 0x000ea2000c1e1b00 */
[----:B---3--:R-:W-:-:S05]  /*06e0*/  IMAD.WIDE R44, R9, 0x8, R44 ;  /* 0x00000008092c7825 */ /* 0x008fca00078e022c */
[----:B------:R3:W5:Y:S01]  /*06f0*/  LDG.E.64 R16, desc[UR24][R44.64] ;  /* 0x000000182c107981 */ /* 0x000762000c1e1b00 */
[----:B0-----:R-:W1:Y:S01]  /*0700*/  MUFU.RCP64H R19, UR4 ;  /* 0x0000000400137d08 */ /* 0x001e620008001800 */
[----:B------:R-:W-:Y:S01]  /*0710*/  IMAD.MOV.U32 R18, RZ, RZ, 0x1 ;  /* 0x00000001ff127424 */ /* 0x000fe200078e00ff */
[----:B------:R-:W-:Y:S05]  /*0720*/  BSSY.RECONVERGENT B1, `(.L_x_4) ;  /* 0x0000017000017945 */ /* 0x000fea0003800200 */
[----:B-1----:R-:W-:-:S08]  /*0730*/  DFMA R24, R18, -R20, 1 ;  /* 0x3ff000001218742b */ /* 0x002fd00000000814 */
        /* <DEDUP_REMOVED lines=14> */
[----:B------:R-:W-:Y:S01]  /*0820*/  IMAD.MOV.U32 R6, RZ, RZ, R10 ;  /* 0x000000ffff067224 */ /* 0x000fe200078e000a */
[----:B------:R-:W-:Y:S02]  /*0830*/  MOV R3, R11 ;  /* 0x0000000b00037202 */ /* 0x000fe40000000f00 */
[----:B------:R-:W-:Y:S01]  /*0840*/  MOV R4, 0x880 ;  /* 0x0000088000047802 */ /* 0x000fe20000000f00 */
[----:B0-----:R-:W-:Y:S02]  /*0850*/  IMAD.U32 R10, RZ, RZ, UR4 ;  /* 0x00000004ff0a7e24 */ /* 0x001fe4000f8e00ff */
[----:B------:R-:W-:-:S07]  /*0860*/  IMAD.U32 R11, RZ, RZ, UR5 ;  /* 0x00000005ff0b7e24 */ /* 0x000fce000f8e00ff */
[----:B-----5:R-:W-:Y:S05]  /*0870*/  CALL.REL.NOINC `($__internal_0_$__cuda_sm20_div_rn_f64_full) ;  /* 0x0000005c003c7944 */ /* 0x020fea0003c00000 */
[----:B------:R-:W-:-:S07]  /*0880*/  MOV R7, R3 ;  /* 0x0000000300077202 */ /* 0x000fce0000000f00 */
.L_x_5:
[----:B------:R-:W-:Y:S05]  /*0890*/  BSYNC.RECONVERGENT B1 ;  /* 0x0000000000017941 */ /* 0x000fea0003800200 */
.L_x_4:
[----:B------:R-:W0:Y:S01]  /*08a0*/  LDC.64 R42, c[0x0][0x380] ;  /* 0x0000e000ff2a7b82 */ /* 0x000e220000000a00 */
[----:B-----5:R-:W-:Y:S01]  /*08b0*/  DADD R6, R16, -R6 ;  /* 0x0000000010067229 */ /* 0x020fe20000000806 */
[----:B------:R-:W1:Y:S06]  /*08c0*/  LDCU UR4, c[0x0][0x3f4] ;  /* 0x00007e80ff0477ac */ /* 0x000e6c0008000800 */
[----:B------:R-:W2:Y:S08]  /*08d0*/  LDC.64 R4, c[0x0][0x398] ;  /* 0x0000e600ff047b82 */ /* 0x000eb00000000a00 */
[----:B------:R-:W3:Y:S01]  /*08e0*/  LDC R41, c[0x0][0x3e8] ;  /* 0x0000fa00ff297b82 */ /* 0x000ee20000000800 */
[----:B0-----:R-:W-:-:S07]  /*08f0*/  IMAD.WIDE R42, R22, 0x8, R42 ;  /* 0x00000008162a7825 */ /* 0x001fce00078e022a */
[----:B------:R-:W0:Y:S01]  /*0900*/  LDC.64 R38, c[0x0][0x388] ;  /* 0x0000e200ff267b82 */ /* 0x000e220000000a00 */
[----:B--2---:R-:W-:-:S07]  /*0910*/  IMAD.WIDE R4, R9, 0x8, R4 ;  /* 0x0000000809047825 */ /* 0x004fce00078e0204 */
[----:B------:R-:W2:Y:S01]  /*0920*/  LDC.64 R20, c[0x0][0x3f0] ;  /* 0x0000fc00ff147b82 */ /* 0x000ea20000000a00 */
[----:B------:R4:W-:Y:S01]  /*0930*/  STG.E.64 desc[UR24][R4.64], R6 ;  /* 0x0000000604007986 */ /* 0x0009e2000c101b18 */
[----:B---3--:R-:W-:-:S03]  /*0940*/  IMAD.WIDE R40, R41, 0x8, R42 ;  /* 0x0000000829287825 */ /* 0x008fc600078e022a */
[----:B------:R-:W3:Y:S04]  /*0950*/  LDG.E.64 R10, desc[UR24][R42.64+0x8] ;  /* 0x000008182a0a7981 */ /* 0x000ee8000c1e1b00 */
[----:B------:R-:W3:Y:S01]  /*0960*/  LDG.E.64 R12, desc[UR24][R40.64+-0x8] ;  /* 0xfffff818280c7981 */ /* 0x000ee2000c1e1b00 */
[----:B0-----:R-:W-:-:S05]  /*0970*/  IMAD.WIDE R38, R22, 0x8, R38 ;  /* 0x0000000816267825 */ /* 0x001fca00078e0226 */
[----:B------:R0:W5:Y:S01]  /*0980*/  LDG.E.64 R16, desc[UR24][R38.64] ;  /* 0x0000001826107981 */ /* 0x000162000c1e1b00 */
[----:B-1----:R-:W2:Y:S01]  /*0990*/  MUFU.RCP64H R19, UR4 ;  /* 0x0000000400137d08 */ /* 0x002ea20008001800 */
[----:B------:R-:W-:Y:S01]  /*09a0*/  IMAD.MOV.U32 R18, RZ, RZ, 0x1 ;  /* 0x00000001ff127424 */ /* 0x000fe200078e00ff */
[----:B------:R-:W-:Y:S05]  /*09b0*/  BSSY.RECONVERGENT B1, `(.L_x_6) ;  /* 0x0000017000017945 */ /* 0x000fea0003800200 */
[----:B--2---:R-:W-:-:S08]  /*09c0*/  DFMA R24, R18, -R20, 1 ;  /* 0x3ff000001218742b */ /* 0x004fd00000000814 */
[----:B------:R-:W-:-:S08]  /*09d0*/  DFMA R24, R24, R24, R24 ;  /* 0x000000181818722b */ /* 0x000fd00000000018 */
[----:B------:R-:W-:-:S08]  /*09e0*/  DFMA R24, R18, R24, R18 ;  /* 0x000000181218722b */ /* 0x000fd00000000012 */
[----:B----4-:R-:W-:-:S08]  /*09f0*/  DFMA R4, R24, -R20, 1 ;  /* 0x3ff000001804742b */ /* 0x010fd00000000814 */
[----:B------:R-:W-:Y:S02]  /*0a00*/  DFMA R24, R24, R4, R24 ;  /* 0x000000041818722b */ /* 0x000fe40000000018 */
[----:B---3--:R-:W-:-:S08]  /*0a10*/  DADD R10, R10, -R12 ;  /* 0x000000000a0a7229 */ /* 0x008fd0000000080c */
[----:B------:R-:W-:-:S08]  /*0a20*/  DMUL R10, R10, 0.5 ;  /* 0x3fe000000a0a7828 */ /* 0x000fd00000000000 */
[----:B------:R-:W-:Y:S02]  /*0a30*/  DMUL R6, R24, R10 ;  /* 0x0000000a18067228 */ /* 0x000fe40000000000 */
[----:B------:R-:W-:-:S06]  /*0a40*/  FSETP.GEU.AND P1, PT, |R11|, 6.5827683646048100446e-37, PT ;  /* 0x036000000b00780b */ /* 0x000fcc0003f2e200 */
[----:B------:R-:W-:-:S08]  /*0a50*/  DFMA R4, R6, -R20, R10 ;  /* 0x800000140604722b */ /* 0x000fd0000000000a */
[----:B------:R-:W-:-:S10]  /*0a60*/  DFMA R6, R24, R4, R6 ;  /* 0x000000041806722b */ /* 0x000fd40000000006 */
[----:B------:R-:W-:-:S05]  /*0a70*/  FFMA R3, RZ, UR4, R7 ;  /* 0x00000004ff037c23 */ /* 0x000fca0008000007 */
[----:B------:R-:W-:-:S13]  /*0a80*/  FSETP.GT.AND P0, PT, |R3|, 1.469367938527859385e-39, PT ;  /* 0x001000000300780b */ /* 0x000fda0003f04200 */
[----:B0-----:R-:W-:Y:S05]  /*0a90*/  @P0 BRA P1, `(.L_x_7) ;  /* 0x0000000000200947 */ /* 0x001fea0000800000 */
        /* <DEDUP_REMOVED lines=8> */
.L_x_7:
[----:B------:R-:W-:Y:S05]  /*0b20*/  BSYNC.RECONVERGENT B1 ;  /* 0x0000000000017941 */ /* 0x000fea0003800200 */
.L_x_6:
[----:B------:R-:W0:Y:S01]  /*0b30*/  LDC.64 R18, c[0x0][0x398] ;  /* 0x0000e600ff127b82 */ /* 0x000e220000000a00 */
[----:B-----5:R-:W-:Y:S01]  /*0b40*/  DADD R6, R16, -R6 ;  /* 0x0000000010067229 */ /* 0x020fe20000000806 */
[----:B------:R-:W1:Y:S06]  /*0b50*/  LDCU UR4, c[0x0][0x3f4] ;  /* 0x00007e80ff0477ac */ /* 0x000e6c0008000800 */
[----:B------:R-:W2:Y:S08]  /*0b60*/  LDC R37, c[0x0][0x3e8] ;  /* 0x0000fa00ff257b82 */ /* 0x000eb00000000800 */
[----:B------:R-:W3:Y:S01]  /*0b70*/  LDC.64 R20, c[0x0][0x3f0] ;  /* 0x0000fc00ff147b82 */ /* 0x000ee20000000a00 */
[----:B0-----:R-:W-:-:S05]  /*0b80*/  IMAD.WIDE R18, R22, 0x8, R18 ;  /* 0x0000000816127825 */ /* 0x001fca00078e0212 */
[----:B------:R0:W-:Y:S04]  /*0b90*/  STG.E.64 desc[UR24][R18.64], R6 ;  /* 0x0000000612007986 */ /* 0x0001e8000c101b18 */
[----:B------:R-:W4:Y:S04]  /*0ba0*/  LDG.E.64 R4, desc[UR24][R42.64] ;  /* 0x000000182a047981 */ /* 0x000f28000c1e1b00 */
[----:B------:R-:W4:Y:S01]  /*0bb0*/  LDG.E.64 R10, desc[UR24][R40.64+-0x10] ;  /* 0xfffff018280a7981 */ /* 0x000f22000c1e1b00 */
[----:B--2---:R-:W-:-:S05]  /*0bc0*/  IMAD.WIDE R36, R37, 0x8, R38 ;  /* 0x0000000825247825 */ /* 0x004fca00078e0226 */
[----:B------:R2:W5:Y:S01]  /*0bd0*/  LDG.E.64 R16, desc[UR24][R36.64+-0x8] ;  /* 0xfffff81824107981 */ /* 0x000562000c1e1b00 */
[----:B-1----:R-:W3:Y:S01]  /*0be0*/  MUFU.RCP64H R13, UR4 ;  /* 0x00000004000d7d08 */ /* 0x002ee20008001800 */
[----:B------:R-:W-:Y:S01]  /*0bf0*/  IMAD.MOV.U32 R12, RZ, RZ, 0x1 ;  /* 0x00000001ff0c7424 */ /* 0x000fe200078e00ff */
[----:B------:R-:W-:Y:S05]  /*0c00*/  BSSY.RECONVERGENT B1, `(.L_x_8) ;  /* 0x0000017000017945 */ /* 0x000fea0003800200 */
[----:B---3--:R-:W-:-:S08]  /*0c10*/  DFMA R24, R12, -R20, 1 ;  /* 0x3ff000000c18742b */ /* 0x008fd00000000814 */
[----:B------:R-:W-:-:S08]  /*0c20*/  DFMA R24, R24, R24, R24 ;  /* 0x000000181818722b */ /* 0x000fd00000000018 */
[----:B------:R-:W-:-:S08]  /*0c30*/  DFMA R24, R12, R24, R12 ;  /* 0x000000180c18722b */ /* 0x000fd0000000000c */
[----:B0-----:R-:W-:-:S08]  /*0c40*/  DFMA R6, R24, -R20, 1 ;  /* 0x3ff000001806742b */ /* 0x001fd00000000814 */
[----:B------:R-:W-:Y:S02]  /*0c50*/  DFMA R24, R24, R6, R24 ;  /* 0x000000061818722b */ /* 0x000fe40000000018 */
[----:B----4-:R-:W-:-:S08]  /*0c60*/  DADD R4, R4, -R10 ;  /* 0x0000000004047229 */ /* 0x010fd0000000080a */
[----:B------:R-:W-:-:S08]  /*0c70*/  DMUL R4, R4, 0.5 ;  /* 0x3fe0000004047828 */ /* 0x000fd00000000000 */
[----:B------:R-:W-:Y:S02]  /*0c80*/  DMUL R6, R24, R4 ;  /* 0x0000000418067228 */ /* 0x000fe40000000000 */
[----:B------:R-:W-:-:S06]  /*0c90*/  FSETP.GEU.AND P1, PT, |R5|, 6.5827683646048100446e-37, PT ;  /* 0x036000000500780b */ /* 0x000fcc0003f2e200 */
[----:B------:R-:W-:-:S08]  /*0ca0*/  DFMA R10, R6, -R20, R4 ;  /* 0x80000014060a722b */ /* 0x000fd00000000004 */
[----:B------:R-:W-:-:S10]  /*0cb0*/  DFMA R6, R24, R10, R6 ;  /* 0x0000000a1806722b */ /* 0x000fd40000000006 */
[----:B------:R-:W-:-:S05]  /*0cc0*/  FFMA R3, RZ, UR4, R7 ;  /* 0x00000004ff037c23 */ /* 0x000fca0008000007 */
[----:B------:R-:W-:-:S13]  /*0cd0*/  FSETP.GT.AND P0, PT, |R3|, 1.469367938527859385e-39, PT ;  /* 0x001000000300780b */ /* 0x000fda0003f04200 */
[----:B--2---:R-:W-:Y:S05]  /*0ce0*/  @P0 BRA P1, `(.L_x_9) ;  /* 0x0000000000200947 */ /* 0x004fea0000800000 */
        /* <DEDUP_REMOVED lines=8> */
.L_x_9:
[----:B------:R-:W-:Y:S05]  /*0d70*/  BSYNC.RECONVERGENT B1 ;  /* 0x0000000000017941 */ /* 0x000fea0003800200 */
.L_x_8:
[----:B------:R-:W0:Y:S01]  /*0d80*/  LDC R13, c[0x0][0x3e8] ;  /* 0x0000fa00ff0d7b82 */ /* 0x000e220000000800 */
[----:B-----5:R-:W-:Y:S01]  /*0d90*/  DADD R6, R16, -R6 ;  /* 0x0000000010067229 */ /* 0x020fe20000000806 */
[----:B------:R-:W1:Y:S06]  /*0da0*/  LDCU UR4, c[0x0][0x3fc] ;  /* 0x00007f80ff0477ac */ /* 0x000e6c0008000800 */
[----:B------:R-:W2:Y:S08]  /*0db0*/  LDC.64 R10, c[0x0][0x380] ;  /* 0x0000e000ff0a7b82 */ /* 0x000eb00000000a00 */
[----:B------:R-:W3:Y:S01]  /*0dc0*/  LDC.64 R16, c[0x0][0x390] ;  /* 0x0000e400ff107b82 */ /* 0x000ee20000000a00 */
[----:B0-----:R-:W-:-:S07]  /*0dd0*/  IMAD.IADD R26, R22, 0x1, R13 ;  /* 0x00000001161a7824 */ /* 0x001fce00078e020d */
[----:B------:R-:W0:Y:S01]  /*0de0*/  LDC.64 R24, c[0x0][0x3f8] ;  /* 0x0000fe00ff187b82 */ /* 0x000e220000000a00 */
[--C-:B------:R-:W-:Y:S02]  /*0df0*/  IMAD.MOV R3, RZ, RZ, -R13.reuse ;  /* 0x000000ffff037224 */ /* 0x100fe400078e0a0d */
[----:B------:R-:W-:Y:S02]  /*0e00*/  IMAD.IADD R5, R14, 0x1, R13 ;  /* 0x000000010e057824 */ /* 0x000fe400078e020d */
[----:B------:R-:W-:Y:S01]  /*0e10*/  IMAD.WIDE R18, R13, 0x8, R18 ;  /* 0x000000080d127825 */ /* 0x000fe200078e0212 */
[----:B------:R-:W-:-:S03]  /*0e20*/  LEA R26, R3, R26, 0x1 ;  /* 0x0000001a031a7211 */ /* 0x000fc600078e08ff */
[----:B--2---:R-:W-:Y:S01]  /*0e30*/  IMAD.WIDE R4, R5, 0x8, R10 ;  /* 0x0000000805047825 */ /* 0x004fe200078e020a */
[----:B------:R2:W-:Y:S03]  /*0e40*/  STG.E.64 desc[UR24][R18.64+-0x8], R6 ;  /* 0xfffff80612007986 */ /* 0x0005e6000c101b18 */
[----:B------:R-:W-:Y:S02]  /*0e50*/  IMAD.IADD R3, R15, 0x1, R26 ;  /* 0x000000010f037824 */ /* 0x000fe400078e021a */
[----:B------:R-:W4:Y:S02]  /*0e60*/  LDG.E.64 R4, desc[UR24][R4.64] ;  /* 0x0000001804047981 */ /* 0x000f24000c1e1b00 */
[----:B------:R-:W-:-:S06]  /*0e70*/  IMAD.WIDE R10, R3, 0x8, R10 ;  /* 0x00000008030a7825 */ /* 0x000fcc00078e020a */
[----:B------:R-:W4:Y:S01]  /*0e80*/  LDG.E.64 R10, desc[UR24][R10.64] ;  /* 0x000000180a0a7981 */ /* 0x000f22000c1e1b00 */
[----:B---3--:R-:W-:-:S06]  /*0e90*/  IMAD.WIDE R16, R14, 0x8, R16 ;  /* 0x000000080e107825 */ /* 0x008fcc00078e0210 */
[----:B------:R-:W5:Y:S01]  /*0ea0*/  LDG.E.64 R16, desc[UR24][R16.64] ;  /* 0x0000001810107981 */ /* 0x000f62000c1e1b00 */
[----:B-1----:R-:W0:Y:S01]  /*0eb0*/  MUFU.RCP64H R13, UR4 ;  /* 0x00000004000d7d08 */ /* 0x002e220008001800 */
[----:B------:R-:W-:-:S06]  /*0ec0*/  MOV R12, 0x1 ;  /* 0x00000001000c7802 */ /* 0x000fcc0000000f00 */
[----:B0-----:R-:W-:-:S08]  /*0ed0*/  DFMA R20, R12, -R24, 1 ;  /* 0x3ff000000c14742b */ /* 0x001fd00000000818 */
[----:B------:R-:W-:-:S08]  /*0ee0*/  DFMA R20, R20, R20, R20 ;  /* 0x000000141414722b */ /* 0x000fd00000000014 */
[----:B------:R-:W-:-:S08]  /*0ef0*/  DFMA R20, R12, R20, R12 ;  /* 0x000000140c14722b */ /* 0x000fd0000000000c */
[----:B--2---:R-:W-:-:S08]  /*0f00*/  DFMA R6, R20, -R24, 1 ;  /* 0x3ff000001406742b */ /* 0x004fd00000000818 */
[----:B------:R-:W-:Y:S01]  /*0f10*/  DFMA R6, R20, R6, R20 ;  /* 0x000000061406722b */ /* 0x000fe20000000014 */
[----:B------:R-:W-:Y:S01]  /*0f20*/  BSSY.RECONVERGENT B1, `(.L_x_10) ;  /* 0x0000012000017945 */ /* 0x000fe20003800200 */
[----:B----4-:R-:W-:-:S08]  /*0f30*/  DADD R4, R4, -R10 ;  /* 0x0000000004047229 */ /* 0x010fd0000000080a */
[----:B------:R-:W-:-:S08]  /*0f40*/  DMUL R4, R4, 0.5 ;  /* 0x3fe0000004047828 */ /* 0x000fd00000000000 */
[----:B------:R-:W-:-:S08]  /*0f50*/  DMUL R10, R4, R6 ;  /* 0x00000006040a7228 */ /* 0x000fd00000000000 */
[----:B------:R-:W-:-:S08]  /*0f60*/  DFMA R12, R10, -R24, R4 ;  /* 0x800000180a0c722b */ /* 0x000fd00000000004 */
[----:B------:R-:W-:Y:S01]  /*0f70*/  DFMA R6, R6, R12, R10 ;  /* 0x0000000c0606722b */ /* 0x000fe2000000000a */
[----:B------:R-:W-:-:S09]  /*0f80*/  FSETP.GEU.AND P1, PT, |R5|, 6.5827683646048100446e-37, PT ;  /* 0x036000000500780b */ /* 0x000fd20003f2e200 */
[----:B------:R-:W-:-:S05]  /*0f90*/  FFMA R3, RZ, UR4, R7 ;  /* 0x00000004ff037c23 */ /* 0x000fca0008000007 */
[----:B------:R-:W-:-:S13]  /*0fa0*/  FSETP.GT.AND P0, PT, |R3|, 1.469367938527859385e-39, PT ;  /* 0x001000000300780b */ /* 0x000fda0003f04200 */
[----:B------:R-:W-:Y:S05]  /*0fb0*/  @P0 BRA P1, `(.L_x_11) ;  /* 0x0000000000200947 */ /* 0x000fea0000800000 */
[----:B------:R-:W0:Y:S01]  /*0fc0*/  LDCU.64 UR4, c[0x0][0x3f8] ;  /* 0x00007f00ff0477ac */ /* 0x000e220008000a00 */
[----:B------:R-:W-:Y:S01]  /*0fd0*/  IMAD.MOV.U32 R6, RZ, RZ, R4 ;  /* 0x000000ffff067224 */ /* 0x000fe200078e0004 */
[----:B------:R-:W-:Y:S01]  /*0fe0*/  MOV R4, 0x1030 ;  /* 0x0000103000047802 */ /* 0x000fe20000000f00 */
[----:B------:R-:W-:Y:S01]  /*0ff0*/  IMAD.MOV.U32 R3, RZ, RZ, R5 ;  /* 0x000000ffff037224 */ /* 0x000fe200078e0005 */
[----:B0-----:R-:W-:Y:S01]  /*1000*/  MOV R10, UR4 ;  /* 0x00000004000a7c02 */ /* 0x001fe20008000f00 */
[----:B------:R-:W-:-:S07]  /*1010*/  IMAD.U32 R11, RZ, RZ, UR5 ;  /* 0x00000005ff0b7e24 */ /* 0x000fce000f8e00ff */
[----:B-----5:R-:W-:Y:S05]  /*1020*/  CALL.REL.NOINC `($__internal_0_$__cuda_sm20_div_rn_f64_full) ;  /* 0x0000005400507944 */ /* 0x020fea0003c00000 */
[----:B------:R-:W-:-:S07]  /*1030*/  IMAD.MOV.U32 R7, RZ, RZ, R3 ;  /* 0x000000ffff077224 */ /* 0x000fce00078e0003 */
.L_x_11:
[----:B------:R-:W-:Y:S05]  /*1040*/  BSYNC.RECONVERGENT B1 ;  /* 0x0000000000017941 */ /* 0x000fea0003800200 */
.L_x_10:
[----:B------:R-:W0:Y:S01]  /*1050*/  LDC.64 R4, c[0x0][0x3a0] ;  /* 0x0000e800ff047b82 */ /* 0x000e220000000a00 */
[----:B------:R-:W-:Y:S01]  /*1060*/  MOV R3, UR7 ;  /* 0x0000000700037c02 */ /* 0x000fe20008000f00 */
[----:B-----5:R-:W-:Y:S01]  /*1070*/  DADD R6, R16, -R6 ;  /* 0x0000000010067229 */ /* 0x020fe20000000806 */
[----:B------:R-:W1:Y:S02]  /*1080*/  LDCU UR4, c[0x0][0x3fc] ;  /* 0x00007f80ff0477ac */ /* 0x000e640008000800 */
[----:B------:R-:W-:-:S03]  /*1090*/  IADD3 R3, PT, PT, R0, 0x2, R3 ;  /* 0x0000000200037810 */ /* 0x000fc60007ffe003 */
[----:B------:R-:W2:Y:S08]  /*10a0*/  LDC.64 R34, c[0x0][0x380] ;  /* 0x0000e000ff227b82 */ /* 0x000eb00000000a00 */
[----:B------:R-:W3:Y:S01]  /*10b0*/  LDC.64 R32, c[0x0][0x390] ;  /* 0x0000e400ff207b82 */ /* 0x000ee20000000a00 */
[----:B0-----:R-:W-:-:S07]  /*10c0*/  IMAD.WIDE R4, R14, 0x8, R4 ;  /* 0x000000080e047825 */ /* 0x001fce00078e0204 */
[----:B------:R-:W0:Y:S01]  /*10d0*/  LDC.64 R20, c[0x0][0x3f8] ;  /* 0x0000fe00ff147b82 */ /* 0x000e220000000a00 */
[----:B------:R4:W-:Y:S01]  /*10e0*/  STG.E.64 desc[UR24][R4.64], R6 ;  /* 0x0000000604007986 */ /* 0x0009e2000c101b18 */
[----:B--2---:R-:W-:-:S03]  /*10f0*/  IMAD.WIDE R34, R3, 0x8, R34 ;  /* 0x0000000803227825 */ /* 0x004fc600078e0222 */
        /* <DEDUP_REMOVED lines=29> */
.L_x_13:
[----:B------:R-:W-:Y:S05]  /*12d0*/  BSYNC.RECONVERGENT B1 ;  /* 0x0000000000017941 */ /* 0x000fea0003800200 */
.L_x_12:
[----:B------:R-:W0:Y:S01]  /*12e0*/  LDCU UR12, c[0x0][0x3e8] ;  /* 0x00007d00ff0c77ac */ /* 0x000e220008000800 */
[----:B------:R-:W1:Y:S01]  /*12f0*/  LDC.64 R4, c[0x0][0x3a0] ;  /* 0x0000e800ff047b82 */ /* 0x000e620000000a00 */
[----:B-----5:R-:W-:Y:S01]  /*1300*/  DADD R16, R16, -R6 ;  /* 0x0000000010107229 */ /* 0x020fe20000000806 */
[----:B------:R-:W2:Y:S06]  /*1310*/  LDCU UR4, c[0x0][0x3fc] ;  /* 0x00007f80ff0477ac */ /* 0x000eac0008000800 */
[----:B------:R-:W3:Y:S08]  /*1320*/  LDC.64 R30, c[0x0][0x380] ;  /* 0x0000e000ff1e7b82 */ /* 0x000ef00000000a00 */
[----:B------:R-:W4:Y:S01]  /*1330*/  LDC.64 R28, c[0x0][0x390] ;  /* 0x0000e400ff1c7b82 */ /* 0x000f220000000a00 */
[----:B0-----:R-:W-:-:S06]  /*1340*/  UIMAD UR12, UR6, UR12, -UR12 ;  /* 0x0000000c060c72a4 */ /* 0x001fcc000f8e0a0c */
[----:B------:R-:W-:Y:S01]  /*1350*/  VIADD R15, R15, UR12 ;  /* 0x0000000c0f0f7c36 */ /* 0x000fe20008000000 */
[----:B------:R-:W0:Y:S01]  /*1360*/  LDC.64 R18, c[0x0][0x3f8] ;  /* 0x0000fe00ff127b82 */ /* 0x000e220000000a00 */
[----:B-1----:R-:W-:-:S05]  /*1370*/  IMAD.WIDE R4, R0, 0x8, R4 ;  /* 0x0000000800047825 */ /* 0x002fca00078e0204 */
[----:B------:R1:W-:Y:S01]  /*1380*/  STG.E.64 desc[UR24][R4.64+0x8], R16 ;  /* 0x0000081004007986 */ /* 0x0003e2000c101b18 */
[----:B---3--:R-:W-:-:S03]  /*1390*/  IMAD.WIDE R30, R15, 0x8, R30 ;  /* 0x000000080f1e7825 */ /* 0x008fc600078e021e */
[----:B------:R-:W3:Y:S04]  /*13a0*/  LDG.E.64 R6, desc[UR24][R50.64+0x8] ;  /* 0x0000081832067981 */ /* 0x000ee8000c1e1b00 */
[----:B------:R-:W3:Y:S01]  /*13b0*/  LDG.E.64 R10, desc[UR24][R30.64] ;  /* 0x000000181e0a7981 */ /* 0x000ee2000c1e1b00 */
[----:B----4-:R-:W-:-:S05]  /*13c0*/  IMAD.WIDE R28, R9, 0x8, R28 ;  /* 0x00000008091c7825 */ /* 0x010fca00078e021c */
[----:B------:R4:W5:Y:S01]  /*13d0*/  LDG.E.64 R14, desc[UR24][R28.64] ;  /* 0x000000181c0e7981 */ /* 0x000962000c1e1b00 */
[----:B--2---:R-:W0:Y:S01]  /*13e0*/  MUFU.RCP64H R13, UR4 ;  /* 0x00000004000d7d08 */ /* 0x004e220008001800 */
[----:B------:R-:W-:Y:S01]  /*13f0*/  IMAD.MOV.U32 R12, RZ, RZ, 0x1 ;  /* 0x00000001ff0c7424 */ /* 0x000fe200078e00ff */
[----:B------:R-:W-:Y:S05]  /*1400*/  BSSY.RECONVERGENT B1, `(.L_x_14) ;  /* 0x0000016000017945 */ /* 0x000fea0003800200 */
[----:B0-----:R-:W-:-:S08]  /*1410*/  DFMA R20, R12, -R18, 1 ;  /* 0x3ff000000c14742b */ /* 0x001fd00000000812 */
[----:B------:R-:W-:-:S08]  /*1420*/  DFMA R20, R20, R20, R20 ;  /* 0x000000141414722b */ /* 0x000fd00000000014 */
[----:B------:R-:W-:-:S08]  /*1430*/  DFMA R20, R12, R20, R12 ;  /* 0x000000140c14722b */ /* 0x000fd0000000000c */
[----:B-1----:R-:W-:-:S08]  /*1440*/  DFMA R4, R20, -R18, 1 ;  /* 0x3ff000001404742b */ /* 0x002fd00000000812 */
[----:B------:R-:W-:Y:S02]  /*1450*/  DFMA R20, R20, R4, R20 ;  /* 0x000000041414722b */ /* 0x000fe40000000014 */
[----:B---3--:R-:W-:-:S08]  /*1460*/  DADD R10, R6, -R10 ;  /* 0x00000000060a7229 */ /* 0x008fd0000000080a */
[----:B------:R-:W-:Y:S02]  /*1470*/  DMUL R6, R20, R10 ;  /* 0x0000000a14067228 */ /* 0x000fe40000000000 */
[----:B------:R-:W-:-:S06]  /*1480*/  FSETP.GEU.AND P1, PT, |R11|, 6.5827683646048100446e-37, PT ;  /* 0x036000000b00780b */ /* 0x000fcc0003f2e200 */
[----:B------:R-:W-:-:S08]  /*1490*/  DFMA R4, R6, -R18, R10 ;  /* 0x800000120604722b */ /* 0x000fd0000000000a */
[----:B------:R-:W-:-:S10]  /*14a0*/  DFMA R6, R20, R4, R6 ;  /* 0x000000041406722b */ /* 0x000fd40000000006 */
[----:B------:R-:W-:-:S05]  /*14b0*/  FFMA R3, RZ, UR4, R7 ;  /* 0x00000004ff037c23 */ /* 0x000fca0008000007 */
[----:B------:R-:W-:-:S13]  /*14c0*/  FSETP.GT.AND P0, PT, |R3|, 1.469367938527859385e-39, PT ;  /* 0x001000000300780b */ /* 0x000fda0003f04200 */
[----:B----4-:R-:W-:Y:S05]  /*14d0*/  @P0 BRA P1, `(.L_x_15) ;  /* 0x0000000000200947 */ /* 0x010fea0000800000 */
        /* <DEDUP_REMOVED lines=8> */
.L_x_15:
[----:B------:R-:W-:Y:S05]  /*1560*/  BSYNC.RECONVERGENT B1 ;  /* 0x0000000000017941 */ /* 0x000fea0003800200 */
.L_x_14:
[----:B------:R-:W0:Y:S01]  /*1570*/  LDC.64 R4, c[0x0][0x3a0] ;  /* 0x0000e800ff047b82 */ /* 0x000e220000000a00 */
[----:B-----5:R-:W-:Y:S01]  /*1580*/  DFMA R6, R6, -0.5, R14 ;  /* 0xbfe000000606782b */ /* 0x020fe2000000000e */
[----:B------:R-:W1:Y:S06]  /*1590*/  LDCU UR4, c[0x0][0x3fc] ;  /* 0x00007f80ff0477ac */ /* 0x000e6c0008000800 */
        /* <DEDUP_REMOVED lines=35> */
.L_x_17:
[----:B------:R-:W-:Y:S05]  /*17d0*/  BSYNC.RECONVERGENT B1 ;  /* 0x0000000000017941 */ /* 0x000fea0003800200 */
.L_x_16:
[----:B------:R-:W0:Y:S01]  /*17e0*/  LDC.64 R4, c[0x0][0x3a0] ;  /* 0x0000e800ff047b82 */ /* 0x000e220000000a00 */
[----:B-----5:R-:W-:Y:S01]  /*17f0*/  DADD R6, R14, -R6 ;  /* 0x000000000e067229 */ /* 0x020fe20000000806 */
[----:B------:R-:W1:Y:S06]  /*1800*/  LDCU UR4, c[0x0][0x3fc] ;  /* 0x00007f80ff0477ac */ /* 0x000e6c0008000800 */
[----:B------:R-:W2:Y:S01]  /*1810*/  LDC R17, c[0x0][0x3e8] ;  /* 0x0000fa00ff117b82 */ /* 0x000ea20000000800 */
[----:B0-----:R-:W-:-:S07]  /*1820*/  IMAD.WIDE R22, R22, 0x8, R4 ;  /* 0x0000000816167825 */ /* 0x001fce00078e0204 */
[----:B------:R-:W0:Y:S01]  /*1830*/  LDC.64 R4, c[0x0][0x3f8] ;  /* 0x0000fe00ff047b82 */ /* 0x000e220000000a00 */
[----:B------:R3:W-:Y:S01]  /*1840*/  STG.E.64 desc[UR24][R22.64], R6 ;  /* 0x0000000616007986 */ /* 0x0007e2000c101b18 */
[----:B--2---:R-:W-:-:S04]  /*1850*/  IMAD.WIDE R20, R17, 0x8, R40 ;  /* 0x0000000811147825 */ /* 0x004fc800078e0228 */
[C---:B------:R-:W-:Y:S01]  /*1860*/  IMAD.WIDE R18, R17.reuse, 0x8, R26 ;  /* 0x0000000811127825 */ /* 0x040fe200078e021a */
[----:B------:R-:W2:Y:S04]  /*1870*/  LDG.E.64 R8, desc[UR24][R20.64+-0x8] ;  /* 0xfffff81814087981 */ /* 0x000ea8000c1e1b00 */
[----:B------:R-:W2:Y:S01]  /*1880*/  LDG.E.64 R10, desc[UR24][R18.64+-0x8] ;  /* 0xfffff818120a7981 */ /* 0x000ea2000c1e1b00 */
[----:B------:R-:W-:-:S05]  /*1890*/  IMAD.WIDE R16, R17, 0x8, R24 ;  /* 0x0000000811107825 */ /* 0x000fca00078e0218 */
[----:B------:R4:W5:Y:S01]  /*18a0*/  LDG.E.64 R14, desc[UR24][R16.64+-0x8] ;  /* 0xfffff818100e7981 */ /* 0x000962000c1e1b00 */
[----:B-1----:R-:W0:Y:S01]  /*18b0*/  MUFU.RCP64H R13, UR4 ;  /* 0x00000004000d7d08 */ /* 0x002e220008001800 */
[----:B------:R-:W-:Y:S01]  /*18c0*/  IMAD.MOV.U32 R12, RZ, RZ, 0x1 ;  /* 0x00000001ff0c7424 */ /* 0x000fe200078e00ff */
[----:B------:R-:W-:Y:S05]  /*18d0*/  BSSY.RECONVERGENT B1, `(.L_x_18) ;  /* 0x0000017000017945 */ /* 0x000fea0003800200 */
[----:B0-----:R-:W-:-:S08]  /*18e0*/  DFMA R52, R12, -R4, 1 ;  /* 0x3ff000000c34742b */ /* 0x001fd00000000804 */
[----:B------:R-:W-:-:S08]  /*18f0*/  DFMA R52, R52, R52, R52 ;  /* 0x000000343434722b */ /* 0x000fd00000000034 */
[----:B------:R-:W-:-:S08]  /*1900*/  DFMA R52, R12, R52, R12 ;  /* 0x000000340c34722b */ /* 0x000fd0000000000c */
[----:B---3--:R-:W-:-:S08]  /*1910*/  DFMA R6, R52, -R4, 1 ;  /* 0x3ff000003406742b */ /* 0x008fd00000000804 */
        /* <DEDUP_REMOVED lines=18> */
.L_x_19:
[----:B------:R-:W-:Y:S05]  /*1a40*/  BSYNC.RECONVERGENT B1 ;  /* 0x0000000000017941 */ /* 0x000fea0003800200 */
.L_x_18:
[----:B------:R-:W0:Y:S01]  /*1a50*/  LDCU UR8, c[0x0][0x3e8] ;  /* 0x00007d00ff0877ac */ /* 0x000e220008000800 */
[----:B------:R-:W1:Y:S01]  /*1a60*/  LDC.64 R8, c[0x0][0x380] ;  /* 0x0000e000ff087b82 */ /* 0x000e620000000a00 */
[----:B-----5:R-:W-:Y:S01]  /*1a70*/  DADD R6, R14, -R6 ;  /* 0x000000000e067229 */ /* 0x020fe20000000806 */
[----:B------:R-:W2:Y:S06]  /*1a80*/  LDCU.64 UR4, c[0x0][0x380] ;  /* 0x00007000ff0477ac */ /* 0x000eac0008000a00 */
[----:B------:R-:W3:Y:S01]  /*1a90*/  LDC.64 R4, c[0x0][0x3f0] ;  /* 0x0000fc00ff047b82 */ /* 0x000ee20000000a00 */
[----:B0-----:R-:W-:Y:S01]  /*1aa0*/  IMAD.U32 R3, RZ, RZ, UR8 ;  /* 0x00000008ff037e24 */ /* 0x001fe2000f8e00ff */
[----:B--2---:R-:W-:-:S03]  /*1ab0*/  UIMAD.WIDE UR4, UR8, 0x8, UR4 ;  /* 0x00000008080478a5 */ /* 0x004fc6000f8e0204 */
[----:B------:R-:W-:-:S03]  /*1ac0*/  IMAD.WIDE R22, R3, 0x8, R22 ;  /* 0x0000000803167825 */ /* 0x000fc600078e0216 */
[----:B------:R-:W0:Y:S01]  /*1ad0*/  LDC.64 R14, c[0x0][0x388] ;  /* 0x0000e200ff0e7b82 */ /* 0x000e220000000a00 */
[----:B------:R-:W2:Y:S01]  /*1ae0*/  LDCU UR8, c[0x0][0x3f4] ;  /* 0x00007e80ff0877ac */ /* 0x000ea20008000800 */
[----:B------:R-:W-:Y:S01]  /*1af0*/  MOV R10, UR4 ;  /* 0x00000004000a7c02 */ /* 0x000fe20008000f00 */
[----:B------:R-:W-:Y:S01]  /*1b00*/  IMAD.U32 R11, RZ, RZ, UR5 ;  /* 0x00000005ff0b7e24 */ /* 0x000fe2000f8e00ff */
[----:B------:R4:W-:Y:S04]  /*1b10*/  STG.E.64 desc[UR24][R22.64+-0x8], R6 ;  /* 0xfffff80616007986 */ /* 0x0009e8000c101b18 */
[----:B-1----:R-:W4:Y:S04]  /*1b20*/  LDG.E.64 R8, desc[UR24][R8.64+0x8] ;  /* 0x0000081808087981 */ /* 0x002f28000c1e1b00 */
[----:B------:R-:W4:Y:S04]  /*1b30*/  LDG.E.64 R10, desc[UR24][R10.64+-0x8] ;  /* 0xfffff8180a0a7981 */ /* 0x000f28000c1e1b00 */
[----:B0-----:R-:W5:Y:S01]  /*1b40*/  LDG.E.64 R14, desc[UR24][R14.64] ;  /* 0x000000180e0e7981 */ /* 0x001f62000c1e1b00 */
[----:B--2---:R-:W3:Y:S01]  /*1b50*/  MUFU.RCP64H R13, UR8 ;  /* 0x00000008000d7d08 */ /* 0x004ee20008001800 */
[----:B------:R-:W-:-:S06]  /*1b60*/  IMAD.MOV.U32 R12, RZ, RZ, 0x1 ;  /* 0x00000001ff0c7424 */ /* 0x000fcc00078e00ff */
[----:B---3--:R-:W-:-:S08]  /*1b70*/  DFMA R52, R12, -R4, 1 ;  /* 0x3ff000000c34742b */ /* 0x008fd00000000804 */
[----:B------:R-:W-:-:S08]  /*1b80*/  DFMA R52, R52, R52, R52 ;  /* 0x000000343434722b */ /* 0x000fd00000000034 */
[----:B------:R-:W-:-:S08]  /*1b90*/  DFMA R52, R12, R52, R12 ;  /* 0x000000340c34722b */ /* 0x000fd0000000000c */
[----:B----4-:R-:W-:-:S08]  /*1ba0*/  DFMA R6, R52, -R4, 1 ;  /* 0x3ff000003406742b */ /* 0x010fd00000000804 */
[----:B------:R-:W-:Y:S02]  /*1bb0*/  DFMA R52, R52, R6, R52 ;  /* 0x000000063434722b */ /* 0x000fe40000000034 */
[----:B------:R-:W-:-:S08]  /*1bc0*/  DADD R8, R8, -R10 ;  /* 0x0000000008087229 */ /* 0x000fd0000000080a */
        /* <DEDUP_REMOVED lines=15> */
.L_x_20:
[----:B------:R-:W0:Y:S01]  /*1cc0*/  LDC.64 R8, c[0x0][0x398] ;  /* 0x0000e600ff087b82 */ /* 0x000e220000000a00 */
[----:B-----5:R-:W-:Y:S01]  /*1cd0*/  DFMA R6, R6, -0.5, R14 ;  /* 0xbfe000000606782b */ /* 0x020fe2000000000e */
[----:B------:R-:W-:Y:S01]  /*1ce0*/  IMAD.U32 R12, RZ, RZ, UR4 ;  /* 0x00000004ff0c7e24 */ /* 0x000fe2000f8e00ff */
[----:B------:R-:W-:Y:S01]  /*1cf0*/  MOV R13, UR5 ;  /* 0x00000005000d7c02 */ /* 0x000fe20008000f00 */
[----:B------:R-:W1:Y:S04]  /*1d00*/  LDCU UR10, c[0x0][0x3e8] ;  /* 0x00007d00ff0a77ac */ /* 0x000e680008000800 */
[----:B------:R-:W2:Y:S01]  /*1d10*/  LDC.64 R10, c[0x0][0x380] ;  /* 0x0000e000ff0a7b82 */ /* 0x000ea20000000a00 */
[----:B------:R-:W1:Y:S07]  /*1d20*/  LDCU.64 UR8, c[0x0][0x388] ;  /* 0x00007100ff0877ac */ /* 0x000e6e0008000a00 */
[----:B------:R-:W3:Y:S01]  /*1d30*/  LDC.64 R4, c[0x0][0x3f0] ;  /* 0x0000fc00ff047b82 */ /* 0x000ee20000000a00 */
[----:B0-----:R3:W-:Y:S04]  /*1d40*/  STG.E.64 desc[UR24][R8.64], R6 ;  /* 0x0000000608007986 */ /* 0x0017e8000c101b18 */
[----:B------:R-:W4:Y:S04]  /*1d50*/  LDG.E.64 R12, desc[UR24][R12.64+-0x10] ;  /* 0xfffff0180c0c7981 */ /* 0x000f28000c1e1b00 */
[----:B--2---:R-:W4:Y:S01]  /*1d60*/  LDG.E.64 R10, desc[UR24][R10.64] ;  /* 0x000000180a0a7981 */ /* 0x004f22000c1e1b00 */
[----:B-1----:R-:W-:Y:S01]  /*1d70*/  UIMAD.WIDE UR8, UR10, 0x8, UR8 ;  /* 0x000000080a0878a5 */ /* 0x002fe2000f8e0208 */
[----:B------:R-:W0:Y:S05]  /*1d80*/  LDCU UR10, c[0x0][0x3f4] ;  /* 0x00007e80ff0a77ac */ /* 0x000e2a0008000800 */
[----:B------:R-:W-:-:S02]  /*1d90*/  IMAD.U32 R14, RZ, RZ, UR8 ;  /* 0x00000008ff0e7e24 */ /* 0x000fc4000f8e00ff */
[----:B------:R-:W-:-:S06]  /*1da0*/  IMAD.U32 R15, RZ, RZ, UR9 ;  /* 0x00000009ff0f7e24 */ /* 0x000fcc000f8e00ff */
[----:B------:R-:W5:Y:S01]  /*1db0*/  LDG.E.64 R14, desc[UR24][R14.64+-0x8] ;  /* 0xfffff8180e0e7981 */ /* 0x000f62000c1e1b00 */
[----:B------:R-:W-:Y:S01]  /*1dc0*/  MOV R22, 0x1 ;  /* 0x0000000100167802 */ /* 0x000fe20000000f00 */
[----:B0-----:R-:W3:Y:S05]  /*1dd0*/  MUFU.RCP64H R23, UR10 ;  /* 0x0000000a00177d08 */ /* 0x001eea0008001800 */
[----:B---3--:R-:W-:-:S08]  /*1de0*/  DFMA R6, R22, -R4, 1 ;  /* 0x3ff000001606742b */ /* 0x008fd00000000804 */
[----:B------:R-:W-:-:S08]  /*1df0*/  DFMA R6, R6, R6, R6 ;  /* 0x000000060606722b */ /* 0x000fd00000000006 */
[----:B------:R-:W-:-:S08]  /*1e00*/  DFMA R6, R22, R6, R22 ;  /* 0x000000061606722b */ /* 0x000fd00000000016 */
[----:B------:R-:W-:-:S08]  /*1e10*/  DFMA R8, R6, -R4, 1 ;  /* 0x3ff000000608742b */ /* 0x000fd00000000804 */
[----:B------:R-:W-:Y:S02]  /*1e20*/  DFMA R8, R6, R8, R6 ;  /* 0x000000080608722b */ /* 0x000fe40000000006 */
[----:B----4-:R-:W-:-:S08]  /*1e30*/  DADD R10, R10, -R12 ;  /* 0x000000000a0a7229 */ /* 0x010fd0000000080c */
[----:B------:R-:W-:Y:S02]  /*1e40*/  DMUL R6, R8, R10 ;  /* 0x0000000a08067228 */ /* 0x000fe40000000000 */
[----:B------:R-:W-:-:S06]  /*1e50*/  FSETP.GEU.AND P1, PT, |R11|, 6.5827683646048100446e-37, PT ;  /* 0x036000000b00780b */ /* 0x000fcc0003f2e200 */
[----:B------:R-:W-:-:S08]  /*1e60*/  DFMA R4, R6, -R4, R10 ;  /* 0x800000040604722b */ /* 0x000fd0000000000a */
[----:B------:R-:W-:-:S10]  /*1e70*/  DFMA R6, R8, R4, R6 ;  /* 0x000000040806722b */ /* 0x000fd40000000006 */
        /* <DEDUP_REMOVED lines=11> */
.L_x_21:
[----:B------:R-:W0:Y:S01]  /*1f30*/  LDCU UR10, c[0x0][0x3e8] ;  /* 0x00007d00ff0a77ac */ /* 0x000e220008000800 */
[----:B-----5:R-:W-:Y:S01]  /*1f40*/  DFMA R6, R6, -0.5, R14 ;  /* 0xbfe000000606782b */ /* 0x020fe2000000000e */
[----:B------:R-:W1:Y:S01]  /*1f50*/  LDC.64 R4, c[0x0][0x3f0] ;  /* 0x0000fc00ff047b82 */ /* 0x000e620000000a00 */
[----:B------:R-:W0:Y:S01]  /*1f60*/  LDCU.64 UR14, c[0x0][0x398] ;  /* 0x00007300ff0e77ac */ /* 0x000e220008000a00 */
[----:B------:R-:W-:Y:S02]  /*1f70*/  UIMAD.WIDE UR26, UR12, 0x8, UR4 ;  /* 0x000000080c1a78a5 */ /* 0x000fe4000f8e0204 */
[----:B------:R-:W-:Y:S01]  /*1f80*/  UIMAD.WIDE UR28, UR12, 0x8, UR8 ;  /* 0x000000080c1c78a5 */ /* 0x000fe2000f8e0208 */
[----:B------:R-:W2:Y:S03]  /*1f90*/  LDCU UR13, c[0x0][0x3f4] ;  /* 0x00007e80ff0d77ac */ /* 0x000ea60008000800 */
[----:B------:R-:W-:Y:S01]  /*1fa0*/  IMAD.U32 R8, RZ, RZ, UR26 ;  /* 0x0000001aff087e24 */ /* 0x000fe2000f8e00ff */
[----:B------:R-:W-:Y:S01]  /*1fb0*/  MOV R9, UR27 ;  /* 0x0000001b00097c02 */ /* 0x000fe20008000f00 */
[----:B0-----:R-:W-:-:S02]  /*1fc0*/  UIMAD.WIDE UR14, UR10, 0x8, UR14 ;  /* 0x000000080a0e78a5 */ /* 0x001fc4000f8e020e */
[----:B------:R-:W-:-:S04]  /*1fd0*/  UIMAD.WIDE UR10, UR10, 0x8, UR26 ;  /* 0x000000080a0a78a5 */ /* 0x000fc8000f8e021a */
[----:B------:R-:W-:Y:S01]  /*1fe0*/  MOV R52, UR14 ;  /* 0x0000000e00347c02 */ /* 0x000fe20008000f00 */
[----:B------:R-:W-:Y:S02]  /*1ff0*/  IMAD.U32 R53, RZ, RZ, UR15 ;  /* 0x0000000fff357e24 */ /* 0x000fe4000f8e00ff */
[----:B------:R-:W-:Y:S02]  /*2000*/  IMAD.U32 R10, RZ, RZ, UR10 ;  /* 0x0000000aff0a7e24 */ /* 0x000fe4000f8e00ff */
[----:B------:R-:W-:Y:S01]  /*2010*/  IMAD.U32 R11, RZ, RZ, UR11 ;  /* 0x0000000bff0b7e24 */ /* 0x000fe2000f8e00ff */
[----:B------:R0:W-:Y:S04]  /*2020*/  STG.E.64 desc[UR24][R52.64+-0x8], R6 ;  /* 0xfffff80634007986 */ /* 0x0001e8000c101b18 */
[----:B------:R-:W3:Y:S04]  /*2030*/  LDG.E.64 R8, desc[UR24][R8.64+0x8] ;  /* 0x0000081808087981 */ /* 0x000ee8000c1e1b00 */
[----:B------:R-:W3:Y:S01]  /*2040*/  LDG.E.64 R10, desc[UR24][R10.64+-0x8] ;  /* 0xfffff8180a0a7981 */ /* 0x000ee2000c1e1b00 */
[----:B------:R-:W-:Y:S01]  /*2050*/  MOV R14, UR28 ;  /* 0x0000001c000e7c02 */ /* 0x000fe20008000f00 */
[----:B------:R-:W-:-:S06]  /*2060*/  IMAD.U32 R15, RZ, RZ, UR29 ;  /* 0x0000001dff0f7e24 */ /* 0x000fcc000f8e00ff */
[----:B------:R-:W5:Y:S01]  /*2070*/  LDG.E.64 R14, desc[UR24][R14.64] ;  /* 0x000000180e0e7981 */ /* 0x000f62000c1e1b00 */
[----:B--2---:R-:W1:Y:S01]  /*2080*/  MUFU.RCP64H R13, UR13 ;  /* 0x0000000d000d7d08 */ /* 0x004e620008001800 */
[----:B------:R-:W-:-:S06]  /*2090*/  IMAD.MOV.U32 R12, RZ, RZ, 0x1 ;  /* 0x00000001ff0c7424 */ /* 0x000fcc00078e00ff */
[----:B-1----:R-:W-:-:S08]  /*20a0*/  DFMA R22, R12, -R4, 1 ;  /* 0x3ff000000c16742b */ /* 0x002fd00000000804 */
[----:B------:R-:W-:-:S08]  /*20b0*/  DFMA R22, R22, R22, R22 ;  /* 0x000000161616722b */ /* 0x000fd00000000016 */
[----:B------:R-:W-:-:S08]  /*20c0*/  DFMA R22, R12, R22, R12 ;  /* 0x000000160c16722b */ /* 0x000fd0000000000c */
[----:B0-----:R-:W-:-:S08]  /*20d0*/  DFMA R6, R22, -R4, 1 ;  /* 0x3ff000001606742b */ /* 0x001fd00000000804 */
        /* <DEDUP_REMOVED lines=17> */
.L_x_22:
[----:B------:R-:W-:Y:S01]  /*21f0*/  UIMAD.WIDE UR16, UR12, 0x8, UR14 ;  /* 0x000000080c1078a5 */ /* 0x000fe2000f8e020e */
[----:B-----5:R-:W-:Y:S01]  /*2200*/  DFMA R6, R6, -0.5, R14 ;  /* 0xbfe000000606782b */ /* 0x020fe2000000000e */
[----:B------:R-:W-:Y:S01]  /*2210*/  IMAD.U32 R8, RZ, RZ, UR26 ;  /* 0x0000001aff087e24 */ /* 0x000fe2000f8e00ff */
[----:B------:R-:W-:Y:S01]  /*2220*/  MOV R10, UR10 ;  /* 0x0000000a000a7c02 */ /* 0x000fe20008000f00 */
[----:B------:R-:W-:Y:S01]  /*2230*/  IMAD.U32 R9, RZ, RZ, UR27 ;  /* 0x0000001bff097e24 */ /* 0x000fe2000f8e00ff */
[----:B------:R-:W0:Y:S01]  /*2240*/  LDCU UR14, c[0x0][0x3e8] ;  /* 0x00007d00ff0e77ac */ /* 0x000e220008000800 */
[----:B------:R-:W-:Y:S01]  /*2250*/  IMAD.U32 R22, RZ, RZ, UR16 ;  /* 0x00000010ff167e24 */ /* 0x000fe2000f8e00ff */
[----:B------:R-:W-:Y:S01]  /*2260*/  MOV R23, UR17 ;  /* 0x0000001100177c02 */ /* 0x000fe20008000f00 */
[----:B------:R-:W-:Y:S01]  /*2270*/  IMAD.U32 R11, RZ, RZ, UR11 ;  /* 0x0000000bff0b7e24 */ /* 0x000fe2000f8e00ff */
[----:B------:R-:W1:Y:S01]  /*2280*/  LDCU UR13, c[0x0][0x3f4] ;  /* 0x00007e80ff0d77ac */ /* 0x000e620008000800 */
[----:B------:R-:W2:Y:S02]  /*2290*/  LDC.64 R4, c[0x0][0x3f0] ;  /* 0x0000fc00ff047b82 */ /* 0x000ea40000000a00 */
[----:B------:R2:W-:Y:S04]  /*22a0*/  STG.E.64 desc[UR24][R22.64], R6 ;  /* 0x0000000616007986 */ /* 0x0005e8000c101b18 */
[----:B------:R-:W3:Y:S04]  /*22b0*/  LDG.E.64 R8, desc[UR24][R8.64] ;  /* 0x0000001808087981 */ /* 0x000ee8000c1e1b00 */
[----:B------:R-:W3:Y:S01]  /*22c0*/  LDG.E.64 R10, desc[UR24][R10.64+-0x10] ;  /* 0xfffff0180a0a7981 */ /* 0x000ee2000c1e1b00 */
[----:B0-----:R-:W-:-:S06]  /*22d0*/  UIMAD.WIDE UR14, UR14, 0x8, UR28 ;  /* 0x000000080e0e78a5 */ /* 0x001fcc000f8e021c */
[----:B------:R-:W-:Y:S01]  /*22e0*/  IMAD.U32 R14, RZ, RZ, UR14 ;  /* 0x0000000eff0e7e24 */ /* 0x000fe2000f8e00ff */
[----:B------:R-:W-:-:S06]  /*22f0*/  MOV R15, UR15 ;  /* 0x0000000f000f7c02 */ /* 0x000fcc0008000f00 */
[----:B------:R-:W5:Y:S01]  /*2300*/  LDG.E.64 R14, desc[UR24][R14.64+-0x8] ;  /* 0xfffff8180e0e7981 */ /* 0x000f62000c1e1b00 */
[----:B-1----:R-:W2:Y:S01]  /*2310*/  MUFU.RCP64H R13, UR13 ;  /* 0x0000000d000d7d08 */ /* 0x002ea20008001800 */
[----:B------:R-:W-:-:S06]  /*2320*/  IMAD.MOV.U32 R12, RZ, RZ, 0x1 ;  /* 0x00000001ff0c7424 */ /* 0x000fcc00078e00ff */
[----:B--2---:R-:W-:-:S08]  /*2330*/  DFMA R6, R12, -R4, 1 ;  /* 0x3ff000000c06742b */ /* 0x004fd00000000804 */
[----:B------:R-:W-:-:S08]  /*2340*/  DFMA R6, R6, R6, R6 ;  /* 0x000000060606722b */ /* 0x000fd00000000006 */
[----:B------:R-:W-:-:S08]  /*2350*/  DFMA R6, R12, R6, R12 ;  /* 0x000000060c06722b */ /* 0x000fd0000000000c */
[----:B------:R-:W-:-:S08]  /*2360*/  DFMA R12, R6, -R4, 1 ;  /* 0x3ff00000060c742b */ /* 0x000fd00000000804 */
        /* <DEDUP_REMOVED lines=17> */
.L_x_23:
[----:B------:R-:W0:Y:S01]  /*2480*/  LDCU UR13, c[0x0][0x3e8] ;  /* 0x00007d00ff0d77ac */ /* 0x000e220008000800 */
[----:B-----5:R-:W-:Y:S01]  /*2490*/  DFMA R6, R6, -0.5, R14 ;  /* 0xbfe000000606782b */ /* 0x020fe2000000000e */
[----:B------:R-:W-:Y:S01]  /*24a0*/  MOV R8, UR4 ;  /* 0x0000000400087c02 */ /* 0x000fe20008000f00 */
[----:B------:R-:W-:Y:S01]  /*24b0*/  IMAD.U32 R9, RZ, RZ, UR5 ;  /* 0x00000005ff097e24 */ /* 0x000fe2000f8e00ff */
[----:B------:R-:W-:Y:S01]  /*24c0*/  MOV R11, UR27 ;  /* 0x0000001b000b7c02 */ /* 0x000fe20008000f00 */
[----:B------:R-:W-:Y:S01]  /*24d0*/  IMAD.U32 R10, RZ, RZ, UR26 ;  /* 0x0000001aff0a7e24 */ /* 0x000fe2000f8e00ff */
[----:B------:R-:W1:Y:S01]  /*24e0*/  LDC.64 R4, c[0x0][0x3f8] ;  /* 0x0000fe00ff047b82 */ /* 0x000e620000000a00 */
[----:B0-----:R-:W-:-:S07]  /*24f0*/  UIMAD.WIDE UR16, UR13, 0x8, UR16 ;  /* 0x000000080d1078a5 */ /* 0x001fce000f8e0210 */
[----:B------:R-:W0:Y:S01]  /*2500*/  LDC.64 R14, c[0x0][0x390] ;  /* 0x0000e400ff0e7b82 */ /* 0x000e220000000a00 */
[----:B------:R-:W2:Y:S01]  /*2510*/  LDCU UR13, c[0x0][0x3fc] ;  /* 0x00007f80ff0d77ac */ /* 0x000ea20008000800 */
[----:B------:R-:W-:Y:S02]  /*2520*/  IMAD.U32 R52, RZ, RZ, UR16 ;  /* 0x00000010ff347e24 */ /* 0x000fe4000f8e00ff */
[----:B------:R-:W-:-:S05]  /*2530*/  IMAD.U32 R53, RZ, RZ, UR17 ;  /* 0x00000011ff357e24 */ /* 0x000fca000f8e00ff */
[----:B------:R3:W-:Y:S04]  /*2540*/  STG.E.64 desc[UR24][R52.64+-0x8], R6 ;  /* 0xfffff80634007986 */ /* 0x0007e8000c101b18 */
[----:B------:R-:W4:Y:S04]  /*2550*/  LDG.E.64 R8, desc[UR24][R8.64] ;  /* 0x0000001808087981 */ /* 0x000f28000c1e1b00 */
[----:B------:R-:W4:Y:S04]  /*2560*/  LDG.E.64 R10, desc[UR24][R10.64] ;  /* 0x000000180a0a7981 */ /* 0x000f28000c1e1b00 */
[----:B0-----:R-:W5:Y:S01]  /*2570*/  LDG.E.64 R14, desc[UR24][R14.64] ;  /* 0x000000180e0e7981 */ /* 0x001f62000c1e1b00 */
[----:B--2---:R-:W1:Y:S01]  /*2580*/  MUFU.RCP64H R13, UR13 ;  /* 0x0000000d000d7d08 */ /* 0x004e620008001800 */
[----:B------:R-:W-:-:S06]  /*2590*/  IMAD.MOV.U32 R12, RZ, RZ, 0x1 ;  /* 0x00000001ff0c7424 */ /* 0x000fcc00078e00ff */
[----:B-1----:R-:W-:-:S08]  /*25a0*/  DFMA R22, R12, -R4, 1 ;  /* 0x3ff000000c16742b */ /* 0x002fd00000000804 */
[----:B------:R-:W-:-:S08]  /*25b0*/  DFMA R22, R22, R22, R22 ;  /* 0x000000161616722b */ /* 0x000fd00000000016 */
[----:B------:R-:W-:-:S08]  /*25c0*/  DFMA R22, R12, R22, R12 ;  /* 0x000000160c16722b */ /* 0x000fd0000000000c */
[----:B---3--:R-:W-:-:S08]  /*25d0*/  DFMA R6, R22, -R4, 1 ;  /* 0x3ff000001606742b */ /* 0x008fd00000000804 */
        /* <DEDUP_REMOVED lines=17> */
.L_x_24:
[----:B------:R-:W0:Y:S01]  /*26f0*/  LDCU UR13, c[0x0][0x3e8] ;  /* 0x00007d00ff0d77ac */ /* 0x000e220008000800 */
[----:B------:R-:W1:Y:S01]  /*2700*/  LDC.64 R8, c[0x0][0x3a0] ;  /* 0x0000e800ff087b82 */ /* 0x000e620000000a00 */
[----:B-----5:R-:W-:Y:S01]  /*2710*/  DFMA R6, R6, -0.5, R14 ;  /* 0xbfe000000606782b */ /* 0x020fe2000000000e */
[----:B------:R-:W-:Y:S01]  /*2720*/  IMAD.U32 R12, RZ, RZ, UR10 ;  /* 0x0000000aff0c7e24 */ /* 0x000fe2000f8e00ff */
[----:B------:R-:W2:Y:S01]  /*2730*/  LDCU.64 UR16, c[0x0][0x380] ;  /* 0x00007000ff1077ac */ /* 0x000ea20008000a00 */
[----:B------:R-:W-:Y:S01]  /*2740*/  IMAD.U32 R13, RZ, RZ, UR11 ;  /* 0x0000000bff0d7e24 */ /* 0x000fe2000f8e00ff */
[----:B------:R-:W3:Y:S03]  /*2750*/  LDCU.64 UR18, c[0x0][0x390] ;  /* 0x00007200ff1277ac */ /* 0x000ee60008000a00 */
[----:B------:R-:W4:Y:S01]  /*2760*/  LDC.64 R4, c[0x0][0x3f8] ;  /* 0x0000fe00ff047b82 */ /* 0x000f220000000a00 */
[----:B0-----:R-:W-:-:S04]  /*2770*/  UIADD3 UR7, UPT, UPT, UR7, UR13, URZ ;  /* 0x0000000d07077290 */ /* 0x001fc8000fffe0ff */
[----:B--2---:R-:W-:Y:S01]  /*2780*/  UIMAD.WIDE UR16, UR7, 0x8, UR16 ;  /* 0x00000008071078a5 */ /* 0x004fe2000f8e0210 */
[----:B-1----:R4:W-:Y:S05]  /*2790*/  STG.E.64 desc[UR24][R8.64], R6 ;  /* 0x0000000608007986 */ /* 0x0029ea000c101b18 */
[----:B------:R-:W-:Y:S01]  /*27a0*/  MOV R10, UR16 ;  /* 0x00000010000a7c02 */ /* 0x000fe20008000f00 */
[----:B------:R-:W-:Y:S01]  /*27b0*/  IMAD.U32 R11, RZ, RZ, UR17 ;  /* 0x00000011ff0b7e24 */ /* 0x000fe2000f8e00ff */
[----:B------:R-:W2:Y:S01]  /*27c0*/  LDG.E.64 R12, desc[UR24][R12.64+-0x8] ;  /* 0xfffff8180c0c7981 */ /* 0x000ea2000c1e1b00 */
[----:B---3--:R-:W-:Y:S01]  /*27d0*/  UIMAD.WIDE UR18, UR13, 0x8, UR18 ;  /* 0x000000080d1278a5 */ /* 0x008fe2000f8e0212 */
[----:B------:R-:W0:Y:S03]  /*27e0*/  LDCU UR7, c[0x0][0x3fc] ;  /* 0x00007f80ff0777ac */ /* 0x000e260008000800 */
[----:B------:R-:W2:Y:S02]  /*27f0*/  LDG.E.64 R10, desc[UR24][R10.64] ;  /* 0x000000180a0a7981 */ /* 0x000ea4000c1e1b00 */
[----:B------:R-:W-:Y:S01]  /*2800*/  IMAD.U32 R14, RZ, RZ, UR18 ;  /* 0x00000012ff0e7e24 */ /* 0x000fe2000f8e00ff */
[----:B------:R-:W-:-:S06]  /*2810*/  MOV R15, UR19 ;  /* 0x00000013000f7c02 */ /* 0x000fcc0008000f00 */
[----:B------:R-:W5:Y:S01]  /*2820*/  LDG.E.64 R14, desc[UR24][R14.64+-0x8] ;  /* 0xfffff8180e0e7981 */ /* 0x000f62000c1e1b00 */
[----:B------:R-:W-:Y:S01]  /*2830*/  IMAD.MOV.U32 R22, RZ, RZ, 0x1 ;  /* 0x00000001ff167424 */ /* 0x000fe200078e00ff */
[----:B0-----:R-:W4:Y:S05]  /*2840*/  MUFU.RCP64H R23, UR7 ;  /* 0x0000000700177d08 */ /* 0x001f2a0008001800 */
[----:B----4-:R-:W-:-:S08]  /*2850*/  DFMA R6, R22, -R4, 1 ;  /* 0x3ff000001606742b */ /* 0x010fd00000000804 */
[----:B------:R-:W-:-:S08]  /*2860*/  DFMA R6, R6, R6, R6 ;  /* 0x000000060606722b */ /* 0x000fd00000000006 */
[----:B------:R-:W-:-:S08]  /*2870*/  DFMA R6, R22, R6, R22 ;  /* 0x000000061606722b */ /* 0x000fd00000000016 */
[----:B------:R-:W-:-:S08]  /*2880*/  DFMA R8, R6, -R4, 1 ;  /* 0x3ff000000608742b */ /* 0x000fd00000000804 */
[----:B------:R-:W-:Y:S02]  /*2890*/  DFMA R8, R6, R8, R6 ;  /* 0x000000080608722b */ /* 0x000fe40000000006 */
[----:B--2---:R-:W-:-:S08]  /*28a0*/  DADD R10, R10, -R12 ;  /* 0x000000000a0a7229 */ /* 0x004fd0000000080c */
        /* <DEDUP_REMOVED lines=15> */
.L_x_25:
[----:B------:R-:W0:Y:S01]  /*29a0*/  LDCU UR7, c[0x0][0x3e8] ;  /* 0x00007d00ff0777ac */ /* 0x000e220008000800 */
[----:B------:R-:W1:Y:S01]  /*29b0*/  LDC.64 R8, c[0x0][0x380] ;  /* 0x0000e000ff087b82 */ /* 0x000e620000000a00 */
[----:B-----5:R-:W-:Y:S01]  /*29c0*/  DFMA R6, R6, -0.5, R14 ;  /* 0xbfe000000606782b */ /* 0x020fe2000000000e */
[----:B------:R-:W0:Y:S01]  /*29d0*/  LDCU.64 UR22, c[0x0][0x3a0] ;  /* 0x00007400ff1677ac */ /* 0x000e220008000a00 */
[----:B------:R-:W2:Y:S05]  /*29e0*/  LDCU.64 UR20, c[0x0][0x380] ;  /* 0x00007000ff1477ac */ /* 0x000eaa0008000a00 */
[----:B------:R-:W3:Y:S01]  /*29f0*/  LDC.64 R4, c[0x0][0x3f8] ;  /* 0x0000fe00ff047b82 */ /* 0x000ee20000000a00 */
[----:B0-----:R-:W-:-:S02]  /*2a00*/  UIMAD.WIDE UR22, UR7, 0x8, UR22 ;  /* 0x00000008071678a5 */ /* 0x001fc4000f8e0216 */
[----:B------:R-:W-:Y:S02]  /*2a10*/  UIMAD.WIDE UR30, UR12, 0x8, UR18 ;  /* 0x000000080c1e78a5 */ /* 0x000fe4000f8e0212 */
[----:B--2---:R-:W-:Y:S02]  /*2a20*/  UIMAD.WIDE UR20, UR12, 0x8, UR20 ;  /* 0x000000080c1478a5 */ /* 0x004fe4000f8e0214 */
[----:B------:R-:W-:Y:S01]  /*2a30*/  IMAD.U32 R52, RZ, RZ, UR22 ;  /* 0x00000016ff347e24 */ /* 0x000fe2000f8e00ff */
[----:B------:R-:W0:Y:S01]  /*2a40*/  LDCU UR7, c[0x0][0x3fc] ;  /* 0x00007f80ff0777ac */ /* 0x000e220008000800 */
[----:B------:R-:W-:Y:S02]  /*2a50*/  IMAD.U32 R53, RZ, RZ, UR23 ;  /* 0x00000017ff357e24 */ /* 0x000fe4000f8e00ff */
[----:B------:R-:W-:Y:S01]  /*2a60*/  MOV R10, UR20 ;  /* 0x00000014000a7c02 */ /* 0x000fe20008000f00 */
[----:B------:R-:W-:Y:S02]  /*2a70*/  IMAD.U32 R11, RZ, RZ, UR21 ;  /* 0x00000015ff0b7e24 */ /* 0x000fe4000f8e00ff */
[----:B------:R2:W-:Y:S04]  /*2a80*/  STG.E.64 desc[UR24][R52.64+-0x8], R6 ;  /* 0xfffff80634007986 */ /* 0x0005e8000c101b18 */
[----:B------:R-:W4:Y:S04]  /*2a90*/  LDG.E.64 R10, desc[UR24][R10.64] ;  /* 0x000000180a0a7981 */ /* 0x000f28000c1e1b00 */
[----:B-1----:R-:W4:Y:S01]  /*2aa0*/  LDG.E.64 R8, desc[UR24][R8.64] ;  /* 0x0000001808087981 */ /* 0x002f22000c1e1b00 */
[----:B------:R-:W-:Y:S01]  /*2ab0*/  IMAD.U32 R14, RZ, RZ, UR30 ;  /* 0x0000001eff0e7e24 */ /* 0x000fe2000f8e00ff */
[----:B------:R-:W-:-:S06]  /*2ac0*/  MOV R15, UR31 ;  /* 0x0000001f000f7c02 */ /* 0x000fcc0008000f00 */
[----:B------:R-:W5:Y:S01]  /*2ad0*/  LDG.E.64 R14, desc[UR24][R14.64] ;  /* 0x000000180e0e7981 */ /* 0x000f62000c1e1b00 */
[----:B0-----:R-:W3:Y:S01]  /*2ae0*/  MUFU.RCP64H R13, UR7 ;  /* 0x00000007000d7d08 */ /* 0x001ee20008001800 */
[----:B------:R-:W-:-:S06]  /*2af0*/  IMAD.MOV.U32 R12, RZ, RZ, 0x1 ;  /* 0x00000001ff0c7424 */ /* 0x000fcc00078e00ff */
[----:B---3--:R-:W-:-:S08]  /*2b00*/  DFMA R22, R12, -R4, 1 ;  /* 0x3ff000000c16742b */ /* 0x008fd00000000804 */
[----:B------:R-:W-:-:S08]  /*2b10*/  DFMA R22, R22, R22, R22 ;  /* 0x000000161616722b */ /* 0x000fd00000000016 */
[----:B------:R-:W-:-:S08]  /*2b20*/  DFMA R22, R12, R22, R12 ;  /* 0x000000160c16722b */ /* 0x000fd0000000000c */
[----:B--2---:R-:W-:-:S08]  /*2b30*/  DFMA R6, R22, -R4, 1 ;  /* 0x3ff000001606742b */ /* 0x004fd00000000804 */
        /* <DEDUP_REMOVED lines=17> */
.L_x_26:
[----:B------:R-:W0:Y:S01]  /*2c50*/  LDCU UR13, c[0x0][0x3e8] ;  /* 0x00007d00ff0d77ac */ /* 0x000e220008000800 */
[----:B-----5:R-:W-:Y:S01]  /*2c60*/  DFMA R6, R6, -0.5, R14 ;  /* 0xbfe000000606782b */ /* 0x020fe2000000000e */
[----:B------:R-:W-:Y:S01]  /*2c70*/  MOV R8, UR4 ;  /* 0x0000000400087c02 */ /* 0x000fe20008000f00 */
[----:B------:R-:W-:Y:S01]  /*2c80*/  IMAD.U32 R9, RZ, RZ, UR5 ;  /* 0x00000005ff097e24 */ /* 0x000fe2000f8e00ff */
[----:B------:R-:W-:Y:S01]  /*2c90*/  UIMAD.WIDE UR22, UR12, 0x8, UR22 ;  /* 0x000000080c1678a5 */ /* 0x000fe2000f8e0216 */
[----:B------:R-:W1:Y:S01]  /*2ca0*/  LDC.64 R4, c[0x0][0x3f8] ;  /* 0x0000fe00ff047b82 */ /* 0x000e620000000a00 */
[----:B------:R-:W2:Y:S04]  /*2cb0*/  LDCU UR7, c[0x0][0x3fc] ;  /* 0x00007f80ff0777ac */ /* 0x000ea80008000800 */
[----:B------:R-:W-:-:S02]  /*2cc0*/  IMAD.U32 R52, RZ, RZ, UR22 ;  /* 0x00000016ff347e24 */ /* 0x000fc4000f8e00ff */
[----:B------:R-:W-:-:S05]  /*2cd0*/  IMAD.U32 R53, RZ, RZ, UR23 ;  /* 0x00000017ff357e24 */ /* 0x000fca000f8e00ff */
[----:B------:R3:W-:Y:S01]  /*2ce0*/  STG.E.64 desc[UR24][R52.64], R6 ;  /* 0x0000000634007986 */ /* 0x0007e2000c101b18 */
[----:B0-----:R-:W-:-:S03]  /*2cf0*/  UIMAD.WIDE UR32, UR13, 0x8, UR20 ;  /* 0x000000080d2078a5 */ /* 0x001fc6000f8e0214 */
[----:B------:R-:W4:Y:S03]  /*2d00*/  LDG.E.64 R8, desc[UR24][R8.64+-0x8] ;  /* 0xfffff81808087981 */ /* 0x000f26000c1e1b00 */
[----:B------:R-:W-:Y:S01]  /*2d10*/  IMAD.U32 R10, RZ, RZ, UR32 ;  /* 0x00000020ff0a7e24 */ /* 0x000fe2000f8e00ff */
[----:B------:R-:W-:-:S06]  /*2d20*/  MOV R11, UR33 ;  /* 0x00000021000b7c02 */ /* 0x000fcc0008000f00 */
[----:B------:R-:W4:Y:S01]  /*2d30*/  LDG.E.64 R10, desc[UR24][R10.64+-0x8] ;  /* 0xfffff8180a0a7981 */ /* 0x000f22000c1e1b00 */
[----:B------:R-:W-:-:S06]  /*2d40*/  UIMAD.WIDE UR12, UR13, 0x8, UR30 ;  /* 0x000000080d0c78a5 */ /* 0x000fcc000f8e021e */
[----:B------:R-:W-:Y:S02]  /*2d50*/  IMAD.U32 R14, RZ, RZ, UR12 ;  /* 0x0000000cff0e7e24 */ /* 0x000fe4000f8e00ff */
[----:B------:R-:W-:-:S06]  /*2d60*/  IMAD.U32 R15, RZ, RZ, UR13 ;  /* 0x0000000dff0f7e24 */ /* 0x000fcc000f8e00ff */
[----:B------:R-:W5:Y:S01]  /*2d70*/  LDG.E.64 R14, desc[UR24][R14.64+-0x8] ;  /* 0xfffff8180e0e7981 */ /* 0x000f62000c1e1b00 */
[----:B--2---:R-:W1:Y:S01]  /*2d80*/  MUFU.RCP64H R13, UR7 ;  /* 0x00000007000d7d08 */ /* 0x004e620008001800 */
[----:B------:R-:W-:-:S06]  /*2d90*/  MOV R12, 0x1 ;  /* 0x00000001000c7802 */ /* 0x000fcc0000000f00 */
[----:B-1----:R-:W-:-:S08]  /*2da0*/  DFMA R22, R12, -R4, 1 ;  /* 0x3ff000000c16742b */ /* 0x002fd00000000804 */
[----:B------:R-:W-:-:S08]  /*2db0*/  DFMA R22, R22, R22, R22 ;  /* 0x000000161616722b */ /* 0x000fd00000000016 */
[----:B------:R-:W-:-:S08]  /*2dc0*/  DFMA R22, R12, R22, R12 ;  /* 0x000000160c16722b */ /* 0x000fd0000000000c */
[----:B---3--:R-:W-:-:S08]  /*2dd0*/  DFMA R6, R22, -R4, 1 ;  /* 0x3ff000001606742b */ /* 0x008fd00000000804 */
[----:B------:R-:W-:Y:S02]  /*2de0*/  DFMA R22, R22, R6, R22 ;  /* 0x000000061616722b */ /* 0x000fe40000000016 */
[----:B----4-:R-:W-:-:S08]  /*2df0*/  DADD R8, R8, -R10 ;  /* 0x0000000008087229 */ /* 0x010fd0000000080a */
        /* <DEDUP_REMOVED lines=15> */
.L_x_27:
[----:B------:R-:W0:Y:S01]  /*2ef0*/  LDCU UR7, c[0x0][0x3e8] ;  /* 0x00007d00ff0777ac */ /* 0x000e220008000800 */
[----:B-----5:R-:W-:Y:S01]  /*2f00*/  DFMA R14, R6, -0.5, R14 ;  /* 0xbfe00000060e782b */ /* 0x020fe2000000000e */
[----:B------:R-:W1:Y:S01]  /*2f10*/  LDC.64 R4, c[0x0][0x3f0] ;  /* 0x0000fc00ff047b82 */ /* 0x000e620000000a00 */
[----:B0-----:R-:W-:Y:S01]  /*2f20*/  UIMAD.WIDE UR22, UR7, 0x8, UR22 ;  /* 0x00000008071678a5 */ /* 0x001fe2000f8e0216 */
[----:B------:R-:W0:Y:S05]  /*2f30*/  LDCU UR7, c[0x0][0x3f4] ;  /* 0x00007e80ff0777ac */ /* 0x000e2a0008000800 */
[----:B------:R-:W-:Y:S01]  /*2f40*/  MOV R22, UR22 ;  /* 0x0000001600167c02 */ /* 0x000fe20008000f00 */
[----:B------:R-:W-:-:S05]  /*2f50*/  IMAD.U32 R23, RZ, RZ, UR23 ;  /* 0x00000017ff177e24 */ /* 0x000fca000f8e00ff */
[----:B------:R2:W-:Y:S04]  /*2f60*/  STG.E.64 desc[UR24][R22.64+-0x8], R14 ;  /* 0xfffff80e16007986 */ /* 0x0005e8000c101b18 */
[----:B------:R-:W3:Y:S04]  /*2f70*/  LDG.E.64 R6, desc[UR24][R46.64] ;  /* 0x000000182e067981 */ /* 0x000ee8000c1e1b00 */
[----:B------:R-:W3:Y:S04]  /*2f80*/  LDG.E.64 R8, desc[UR24][R46.64+-0x10] ;  /* 0xfffff0182e087981 */ /* 0x000ee8000c1e1b00 */
[----:B------:R-:W5:Y:S01]  /*2f90*/  LDG.E.64 R44, desc[UR24][R44.64] ;  /* 0x000000182c2c7981 */ /* 0x000f62000c1e1b00 */
[----:B0-----:R-:W1:Y:S01]  /*2fa0*/  MUFU.RCP64H R11, UR7 ;  /* 0x00000007000b7d08 */ /* 0x001e620008001800 */
[----:B------:R-:W-:Y:S01]  /*2fb0*/  IMAD.MOV.U32 R10, RZ, RZ, 0x1 ;  /* 0x00000001ff0a7424 */ /* 0x000fe200078e00ff */
[----:B------:R-:W-:Y:S05]  /*2fc0*/  BSSY.RECONVERGENT B1, `(.L_x_28) ;  /* 0x0000017000017945 */ /* 0x000fea0003800200 */
[----:B-1----:R-:W-:-:S08]  /*2fd0*/  DFMA R12, R10, -R4, 1 ;  /* 0x3ff000000a0c742b */ /* 0x002fd00000000804 */
[----:B------:R-:W-:-:S08]  /*2fe0*/  DFMA R12, R12, R12, R12 ;  /* 0x0000000c0c0c722b */ /* 0x000fd0000000000c */
[----:B------:R-:W-:-:S08]  /*2ff0*/  DFMA R12, R10, R12, R10 ;  /* 0x0000000c0a0c722b */ /* 0x000fd0000000000a */
[----:B------:R-:W-:-:S08]  /*3000*/  DFMA R10, R12, -R4, 1 ;  /* 0x3ff000000c0a742b */ /* 0x000fd00000000804 */
        /* <DEDUP_REMOVED lines=18> */
.L_x_29:
[----:B------:R-:W-:Y:S05]  /*3130*/  BSYNC.RECONVERGENT B1 ;  /* 0x0000000000017941 */ /* 0x000fea0003800200 */
.L_x_28:
[----:B------:R-:W0:Y:S01]  /*3140*/  LDC.64 R4, c[0x0][0x3a8] ;  /* 0x0000ea00ff047b82 */ /* 0x000e220000000a00 */
[----:B-----5:R-:W-:Y:S01]  /*3150*/  DADD R44, R44, -R6 ;  /* 0x000000002c2c7229 */ /* 0x020fe20000000806 */
[----:B------:R-:W1:Y:S06]  /*3160*/  LDCU UR7, c[0x0][0x3f4] ;  /* 0x00007e80ff0777ac */ /* 0x000e6c0008000800 */
[----:B------:R-:W2:Y:S01]  /*3170*/  LDC.64 R12, c[0x0][0x3f0] ;  /* 0x0000fc00ff0c7b82 */ /* 0x000ea20000000a00 */
[----:B0-----:R-:W-:-:S05]  /*3180*/  IMAD.WIDE R4, R0, 0x8, R4 ;  /* 0x0000000800047825 */ /* 0x001fca00078e0204 */
[----:B------:R0:W-:Y:S04]  /*3190*/  STG.E.64 desc[UR24][R4.64+0x8], R44 ;  /* 0x0000082c04007986 */ /* 0x0001e8000c101b18 */
[----:B------:R-:W3:Y:S04]  /*31a0*/  LDG.E.64 R6, desc[UR24][R50.64+0x10] ;  /* 0x0000101832067981 */ /* 0x000ee8000c1e1b00 */
[----:B------:R-:W3:Y:S04]  /*31b0*/  LDG.E.64 R8, desc[UR24][R50.64] ;  /* 0x0000001832087981 */ /* 0x000ee8000c1e1b00 */
[----:B------:R-:W5:Y:S01]  /*31c0*/  LDG.E.64 R48, desc[UR24][R48.64+0x8] ;  /* 0x0000081830307981 */ /* 0x000f62000c1e1b00 */
[----:B-1----:R-:W2:Y:S01]  /*31d0*/  MUFU.RCP64H R11, UR7 ;  /* 0x00000007000b7d08 */ /* 0x002ea20008001800 */
[----:B------:R-:W-:Y:S01]  /*31e0*/  IMAD.MOV.U32 R10, RZ, RZ, 0x1 ;  /* 0x00000001ff0a7424 */ /* 0x000fe200078e00ff */
[----:B------:R-:W-:Y:S05]  /*31f0*/  BSSY.RECONVERGENT B1, `(.L_x_30) ;  /* 0x0000017000017945 */ /* 0x000fea0003800200 */
[----:B--2---:R-:W-:-:S08]  /*3200*/  DFMA R14, R10, -R12, 1 ;  /* 0x3ff000000a0e742b */ /* 0x004fd0000000080c */
[----:B------:R-:W-:-:S08]  /*3210*/  DFMA R14, R14, R14, R14 ;  /* 0x0000000e0e0e722b */ /* 0x000fd0000000000e */
[----:B------:R-:W-:Y:S02]  /*3220*/  DFMA R14, R10, R14, R10 ;  /* 0x0000000e0a0e722b */ /* 0x000fe4000000000a */
[----:B---3--:R-:W-:-:S06]  /*3230*/  DADD R6, R6, -R8 ;  /* 0x0000000006067229 */ /* 0x008fcc0000000808 */
[----:B------:R-:W-:Y:S02]  /*3240*/  DFMA R8, R14, -R12, 1 ;  /* 0x3ff000000e08742b */ /* 0x000fe4000000080c */
[----:B0-----:R-:W-:-:S06]  /*3250*/  DMUL R4, R6, 0.5 ;  /* 0x3fe0000006047828 */ /* 0x001fcc0000000000 */
        /* <DEDUP_REMOVED lines=16> */
.L_x_31:
[----:B------:R-:W-:Y:S05]  /*3360*/  BSYNC.RECONVERGENT B1 ;  /* 0x0000000000017941 */ /* 0x000fea0003800200 */
.L_x_30:
        /* <DEDUP_REMOVED lines=34> */
.L_x_33:
[----:B------:R-:W-:Y:S05]  /*3590*/  BSYNC.RECONVERGENT B1 ;  /* 0x0000000000017941 */ /* 0x000fea0003800200 */
.L_x_32:
[----:B------:R-:W0:Y:S01]  /*35a0*/  LDC.64 R4, c[0x0][0x3b8] ;  /* 0x0000ee00ff047b82 */ /* 0x000e220000000a00 */
[----:B-----5:R-:W-:Y:S01]  /*35b0*/  DADD R36, R36, -R6 ;  /* 0x0000000024247229 */ /* 0x020fe20000000806 */
[----:B------:R-:W1:Y:S06]  /*35c0*/  LDCU UR7, c[0x0][0x3f4] ;  /* 0x00007e80ff0777ac */ /* 0x000e6c0008000800 */
[----:B------:R-:W2:Y:S01]  /*35d0*/  LDC.64 R10, c[0x0][0x3f0] ;  /* 0x0000fc00ff0a7b82 */ /* 0x000ea20000000a00 */
[----:B0-----:R-:W-:-:S05]  /*35e0*/  IMAD.WIDE.U32 R4, R2, 0x8, R4 ;  /* 0x0000000802047825 */ /* 0x001fca00078e0004 */
        /* <DEDUP_REMOVED lines=9> */
[----:B------:R-:W-:-:S08]  /*3680*/  DFMA R12, R8, R12, R8 ;  /* 0x0000000c080c722b */ /* 0x000fd00000000008 */
[----:B------:R-:W-:-:S08]  /*3690*/  DFMA R8, R12, -R10, 1 ;  /* 0x3ff000000c08742b */ /* 0x000fd0000000080a */
[----:B------:R-:W-:Y:S02]  /*36a0*/  DFMA R12, R12, R8, R12 ;  /* 0x000000080c0c722b */ /* 0x000fe4000000000c */
[----:B---3--:R-:W-:-:S08]  /*36b0*/  DADD R6, R42, -R6 ;  /* 0x000000002a067229 */ /* 0x008fd00000000806 */
[----:B0-----:R-:W-:-:S08]  /*36c0*/  DMUL R4, R6, 0.5 ;  /* 0x3fe0000006047828 */ /* 0x001fd00000000000 */
        /* <DEDUP_REMOVED lines=15> */
.L_x_35:
[----:B------:R-:W-:Y:S05]  /*37c0*/  BSYNC.RECONVERGENT B1 ;  /* 0x0000000000017941 */ /* 0x000fea0003800200 */
.L_x_34:
        /* <DEDUP_REMOVED lines=33> */
.L_x_37:
[----:B------:R-:W-:Y:S05]  /*39e0*/  BSYNC.RECONVERGENT B1 ;  /* 0x0000000000017941 */ /* 0x000fea0003800200 */
.L_x_36:
[----:B------:R-:W0:Y:S01]  /*39f0*/  LDC.64 R4, c[0x0][0x3c8] ;  /* 0x0000f200ff047b82 */ /* 0x000e220000000a00 */
[----:B-----5:R-:W-:Y:S01]  /*3a00*/  DFMA R28, R6, -0.5, R28 ;  /* 0xbfe00000061c782b */ /* 0x020fe2000000001c */
[----:B------:R-:W1:Y:S06]  /*3a10*/  LDCU UR7, c[0x0][0x3fc] ;  /* 0x00007f80ff0777ac */ /* 0x000e6c0008000800 */
[----:B------:R-:W2:Y:S01]  /*3a20*/  LDC.64 R8, c[0x0][0x3f8] ;  /* 0x0000fe00ff087b82 */ /* 0x000ea20000000a00 */
[----:B0-----:R-:W-:-:S05]  /*3a30*/  IMAD.WIDE R4, R0, 0x8, R4 ;  /* 0x0000000800047825 */ /* 0x001fca00078e0204 */
[----:B------:R0:W-:Y:S04]  /*3a40*/  STG.E.64 desc[UR24][R4.64+0x8], R28 ;  /* 0x0000081c04007986 */ /* 0x0001e8000c101b18 */
[----:B------:R-:W0:Y:S04]  /*3a50*/  LDG.E.64 R34, desc[UR24][R34.64] ;  /* 0x0000001822227981 */ /* 0x000e28000c1e1b00 */
[----:B------:R-:W0:Y:S04]  /*3a60*/  LDG.E.64 R46, desc[UR24][R46.64+-0x8] ;  /* 0xfffff8182e2e7981 */ /* 0x000e28000c1e1b00 */
        /* <DEDUP_REMOVED lines=9> */
[----:B0-----:R-:W-:-:S08]  /*3b00*/  DADD R4, R34, -R46 ;  /* 0x0000000022047229 */ /* 0x001fd0000000082e */
[----:B------:R-:W-:-:S08]  /*3b10*/  DMUL R4, R4, 0.5 ;  /* 0x3fe0000004047828 */ /* 0x000fd00000000000 */
        /* <DEDUP_REMOVED lines=15> */
.L_x_39:
[----:B------:R-:W-:Y:S05]  /*3c10*/  BSYNC.RECONVERGENT B1 ;  /* 0x0000000000017941 */ /* 0x000fea0003800200 */
.L_x_38:
[----:B------:R-:W0:Y:S01]  /*3c20*/  LDC.64 R4, c[0x0][0x3d0] ;  /* 0x0000f400ff047b82 */ /* 0x000e220000000a00 */
[----:B-----5:R-:W-:Y:S01]  /*3c30*/  DADD R32, R32, -R6 ;  /* 0x0000000020207229 */ /* 0x020fe20000000806 */
        /* <DEDUP_REMOVED lines=32> */
.L_x_41:
[----:B------:R-:W-:Y:S05]  /*3e40*/  BSYNC.RECONVERGENT B1 ;  /* 0x0000000000017941 */ /* 0x000fea0003800200 */
.L_x_40:
[----:B------:R-:W0:Y:S01]  /*3e50*/  LDC.64 R4, c[0x0][0x3d8] ;  /* 0x0000f600ff047b82 */ /* 0x000e220000000a00 */
[----:B-----5:R-:W-:Y:S01]  /*3e60*/  DADD R16, R16, -R6 ;  /* 0x0000000010107229 */ /* 0x020fe20000000806 */
[----:B------:R-:W1:Y:S06]  /*3e70*/  LDCU UR7, c[0x0][0x3fc] ;  /* 0x00007f80ff0777ac */ /* 0x000e6c0008000800 */
[----:B------:R-:W2:Y:S01]  /*3e80*/  LDC.64 R8, c[0x0][0x3f8] ;  /* 0x0000fe00ff087b82 */ /* 0x000ea20000000a00 */
[----:B0-----:R-:W-:-:S05]  /*3e90*/  IMAD.WIDE.U32 R4, R2, 0x8, R4 ;  /* 0x0000000802047825 */ /* 0x001fca00078e0004 */
        /* <DEDUP_REMOVED lines=29> */
.L_x_43:
[----:B------:R-:W-:Y:S05]  /*4070*/  BSYNC.RECONVERGENT B1 ;  /* 0x0000000000017941 */ /* 0x000fea0003800200 */
.L_x_42:
[----:B------:R-:W0:Y:S01]  /*4080*/  LDC.64 R4, c[0x0][0x3e0] ;  /* 0x0000f800ff047b82 */ /* 0x000e220000000a00 */
[----:B-----5:R-:W-:Y:S01]  /*4090*/  DADD R24, R24, -R6 ;  /* 0x0000000018187229 */ /* 0x020fe20000000806 */
[----:B------:R-:W1:Y:S01]  /*40a0*/  LDCU UR7, c[0x0][0x3f4] ;  /* 0x00007e80ff0777ac */ /* 0x000e620008000800 */
[----:B------:R-:W-:Y:S01]  /*40b0*/  IMAD.U32 R6, RZ, RZ, UR4 ;  /* 0x00000004ff067e24 */ /* 0x000fe2000f8e00ff */
[----:B------:R-:W-:-:S04]  /*40c0*/  MOV R7, UR5 ;  /* 0x0000000500077c02 */ /* 0x000fc80008000f00 */
[----:B------:R-:W2:Y:S08]  /*40d0*/  LDC.64 R8, c[0x0][0x380] ;  /* 0x0000e000ff087b82 */ /* 0x000eb00000000a00 */
[----:B------:R-:W3:Y:S01]  /*40e0*/  LDC.64 R14, c[0x0][0x388] ;  /* 0x0000e200ff0e7b82 */ /* 0x000ee20000000a00 */
[----:B0-----:R-:W-:-:S07]  /*40f0*/  IMAD.WIDE.U32 R2, R2, 0x8, R4 ;  /* 0x0000000802027825 */ /* 0x001fce00078e0004 */
[----:B------:R-:W0:Y:S01]  /*4100*/  LDC.64 R12, c[0x0][0x3f0] ;  /* 0x0000fc00ff0c7b82 */ /* 0x000e220000000a00 */
[----:B------:R4:W-:Y:S04]  /*4110*/  STG.E.64 desc[UR24][R2.64+0x8], R24 ;  /* 0x0000081802007986 */ /* 0x0009e8000c101b18 */
[----:B------:R-:W4:Y:S04]  /*4120*/  LDG.E.64 R6, desc[UR24][R6.64+-0x8] ;  /* 0xfffff81806067981 */ /* 0x000f28000c1e1b00 */
[----:B--2---:R-:W4:Y:S04]  /*4130*/  LDG.E.64 R4, desc[UR24][R8.64+0x8] ;  /* 0x0000081808047981 */ /* 0x004f28000c1e1b00 */
[----:B---3--:R-:W5:Y:S01]  /*4140*/  LDG.E.64 R14, desc[UR24][R14.64] ;  /* 0x000000180e0e7981 */ /* 0x008f62000c1e1b00 */
[----:B-1----:R-:W0:Y:S01]  /*4150*/  MUFU.RCP64H R11, UR7 ;  /* 0x00000007000b7d08 */ /* 0x002e220008001800 */
[----:B------:R-:W-:-:S06]  /*4160*/  IMAD.MOV.U32 R10, RZ, RZ, 0x1 ;  /* 0x00000001ff0a7424 */ /* 0x000fcc00078e00ff */
[----:B0-----:R-:W-:-:S08]  /*4170*/  DFMA R16, R10, -R12, 1 ;  /* 0x3ff000000a10742b */ /* 0x001fd0000000080c */
        /* <DEDUP_REMOVED lines=14> */
[----:B------:R-:W-:Y:S02]  /*4260*/  MOV R4, 0x42a0 ;  /* 0x000042a000047802 */ /* 0x000fe40000000f00 */
[----:B0-----:R-:W-:Y:S01]  /*4270*/  MOV R10, UR22 ;  /* 0x00000016000a7c02 */ /* 0x001fe20008000f00 */
[----:B------:R-:W-:-:S07]  /*4280*/  IMAD.U32 R11, RZ, RZ, UR23 ;  /* 0x00000017ff0b7e24 */ /* 0x000fce000f8e00ff */
[----:B-----5:R-:W-:Y:S05]  /*4290*/  CALL.REL.NOINC `($__internal_0_$__cuda_sm20_div_rn_f64_full) ;  /* 0x0000002000b47944 */ /* 0x020fea0003c00000 */
[----:B------:R-:W-:-:S07]  /*42a0*/  MOV R7, R3 ;  /* 0x0000000300077202 */ /* 0x000fce0000000f00 */
.L_x_44:
[----:B------:R-:W0:Y:S01]  /*42b0*/  LDC.64 R2, c[0x0][0x3b0] ;  /* 0x0000ec00ff027b82 */ /* 0x000e220000000a00 */
[----:B-----5:R-:W-:Y:S01]  /*42c0*/  DFMA R6, R6, -0.5, R14 ;  /* 0xbfe000000606782b */ /* 0x020fe2000000000e */
[----:B------:R-:W-:Y:S01]  /*42d0*/  IMAD.U32 R8, RZ, RZ, UR4 ;  /* 0x00000004ff087e24 */ /* 0x000fe2000f8e00ff */
[----:B------:R-:W-:Y:S01]  /*42e0*/  MOV R9, UR5 ;  /* 0x0000000500097c02 */ /* 0x000fe20008000f00 */
[----:B------:R-:W1:Y:S04]  /*42f0*/  LDCU UR7, c[0x0][0x3f4] ;  /* 0x00007e80ff0777ac */ /* 0x000e680008000800 */
[----:B------:R-:W2:Y:S08]  /*4300*/  LDC.64 R4, c[0x0][0x380] ;  /* 0x0000e000ff047b82 */ /* 0x000eb00000000a00 */
[----:B------:R-:W3:Y:S01]  /*4310*/  LDC.64 R12, c[0x0][0x3f0] ;  /* 0x0000fc00ff0c7b82 */ /* 0x000ee20000000a00 */
[----:B0-----:R0:W-:Y:S04]  /*4320*/  STG.E.64 desc[UR24][R2.64], R6 ;  /* 0x0000000602007986 */ /* 0x0011e8000c101b18 */
[----:B------:R-:W4:Y:S04]  /*4330*/  LDG.E.64 R8, desc[UR24][R8.64+-0x8] ;  /* 0xfffff81808087981 */ /* 0x000f28000c1e1b00 */
[----:B--2---:R-:W4:Y:S01]  /*4340*/  LDG.E.64 R4, desc[UR24][R4.64+0x8] ;  /* 0x0000081804047981 */ /* 0x004f22000c1e1b00 */
[----:B------:R-:W2:Y:S03]  /*4350*/  LDC.64 R14, c[0x0][0x388] ;  /* 0x0000e200ff0e7b82 */ /* 0x000ea60000000a00 */
[----:B--2---:R-:W5:Y:S01]  /*4360*/  LDG.E.64 R14, desc[UR24][R14.64] ;  /* 0x000000180e0e7981 */ /* 0x004f62000c1e1b00 */
[----:B-1----:R-:W3:Y:S01]  /*4370*/  MUFU.RCP64H R11, UR7 ;  /* 0x00000007000b7d08 */ /* 0x002ee20008001800 */
[----:B------:R-:W-:-:S06]  /*4380*/  IMAD.MOV.U32 R10, RZ, RZ, 0x1 ;  /* 0x00000001ff0a7424 */ /* 0x000fcc00078e00ff */
[----:B---3--:R-:W-:-:S08]  /*4390*/  DFMA R16, R10, -R12, 1 ;  /* 0x3ff000000a10742b */ /* 0x008fd0000000080c */
[----:B------:R-:W-:-:S08]  /*43a0*/  DFMA R16, R16, R16, R16 ;  /* 0x000000101010722b */ /* 0x000fd00000000010 */
[----:B------:R-:W-:-:S08]  /*43b0*/  DFMA R16, R10, R16, R10 ;  /* 0x000000100a10722b */ /* 0x000fd0000000000a */
[----:B0-----:R-:W-:-:S08]  /*43c0*/  DFMA R6, R16, -R12, 1 ;  /* 0x3ff000001006742b */ /* 0x001fd0000000080c */
        /* <DEDUP_REMOVED lines=10> */
[----:B------:R-:W-:Y:S02]  /*4470*/  MOV R6, R2 ;  /* 0x0000000200067202 */ /* 0x000fe40000000f00 */
[----:B------:R-:W-:Y:S01]  /*4480*/  MOV R4, 0x44c0 ;  /* 0x000044c000047802 */ /* 0x000fe20000000f00 */
[----:B0-----:R-:W-:Y:S01]  /*4490*/  IMAD.U32 R10, RZ, RZ, UR22 ;  /* 0x00000016ff0a7e24 */ /* 0x001fe2000f8e00ff */
[----:B------:R-:W-:-:S07]  /*44a0*/  MOV R11, UR23 ;  /* 0x00000017000b7c02 */ /* 0x000fce0008000f00 */
[----:B-----5:R-:W-:Y:S05]  /*44b0*/  CALL.REL.NOINC `($__internal_0_$__cuda_sm20_div_rn_f64_full) ;  /* 0x00000020002c7944 */ /* 0x020fea0003c00000 */
[----:B------:R-:W-:-:S07]  /*44c0*/  IMAD.MOV.U32 R7, RZ, RZ, R3 ;  /* 0x000000ffff077224 */ /* 0x000fce00078e0003 */
.L_x_45:
[----:B------:R-:W0:Y:S01]  /*44d0*/  LDC.64 R2, c[0x0][0x3c0] ;  /* 0x0000f000ff027b82 */ /* 0x000e220000000a00 */
[----:B-----5:R-:W-:Y:S01]  /*44e0*/  DFMA R6, R6, -0.5, R14 ;  /* 0xbfe000000606782b */ /* 0x020fe2000000000e */
[----:B------:R-:W-:Y:S01]  /*44f0*/  MOV R8, UR4 ;  /* 0x0000000400087c02 */ /* 0x000fe20008000f00 */
[----:B------:R-:W-:Y:S01]  /*4500*/  IMAD.U32 R9, RZ, RZ, UR5 ;  /* 0x00000005ff097e24 */ /* 0x000fe2000f8e00ff */
[----:B------:R-:W1:Y:S04]  /*4510*/  LDCU UR7, c[0x0][0x3f4] ;  /* 0x00007e80ff0777ac */ /* 0x000e680008000800 */
[----:B------:R-:W2:Y:S08]  /*4520*/  LDC.64 R4, c[0x0][0x380] ;  /* 0x0000e000ff047b82 */ /* 0x000eb00000000a00 */
[----:B------:R-:W3:Y:S01]  /*4530*/  LDC.64 R12, c[0x0][0x3f0] ;  /* 0x0000fc00ff0c7b82 */ /* 0x000ee20000000a00 */
[----:B0-----:R0:W-:Y:S04]  /*4540*/  STG.E.64 desc[UR24][R2.64], R6 ;  /* 0x0000000602007986 */ /* 0x0011e8000c101b18 */
[----:B------:R-:W4:Y:S04]  /*4550*/  LDG.E.64 R8, desc[UR24][R8.64+-0x10] ;  /* 0xfffff01808087981 */ /* 0x000f28000c1e1b00 */
[----:B--2---:R-:W4:Y:S01]  /*4560*/  LDG.E.64 R4, desc[UR24][R4.64] ;  /* 0x0000001804047981 */ /* 0x004f22000c1e1b00 */
[----:B------:R-:W-:Y:S01]  /*4570*/  MOV R14, UR8 ;  /* 0x00000008000e7c02 */ /* 0x000fe20008000f00 */
[----:B------:R-:W-:-:S06]  /*4580*/  IMAD.U32 R15, RZ, RZ, UR9 ;  /* 0x00000009ff0f7e24 */ /* 0x000fcc000f8e00ff */
[----:B------:R-:W5:Y:S01]  /*4590*/  LDG.E.64 R14, desc[UR24][R14.64+-0x8] ;  /* 0xfffff8180e0e7981 */ /* 0x000f62000c1e1b00 */
[----:B-1----:R-:W3:Y:S01]  /*45a0*/  MUFU.RCP64H R11, UR7 ;  /* 0x00000007000b7d08 */ /* 0x002ee20008001800 */
[----:B------:R-:W-:-:S06]  /*45b0*/  MOV R10, 0x1 ;  /* 0x00000001000a7802 */ /* 0x000fcc0000000f00 */
        /* <DEDUP_REMOVED lines=20> */
.L_x_46:
        /* <DEDUP_REMOVED lines=10> */
[----:B------:R-:W-:Y:S01]  /*47a0*/  IMAD.U32 R14, RZ, RZ, UR8 ;  /* 0x00000008ff0e7e24 */ /* 0x000fe2000f8e00ff */
[----:B------:R-:W-:-:S06]  /*47b0*/  MOV R15, UR9 ;  /* 0x00000009000f7c02 */ /* 0x000fcc0008000f00 */
[----:B------:R-:W5:Y:S01]  /*47c0*/  LDG.E.64 R14, desc[UR24][R14.64+-0x8] ;  /* 0xfffff8180e0e7981 */ /* 0x000f62000c1e1b00 */
        /* <DEDUP_REMOVED lines=22> */
.L_x_47:
[----:B------:R-:W0:Y:S01]  /*4930*/  LDC R5, c[0x0][0x3e8] ;  /* 0x0000fa00ff057b82 */ /* 0x000e220000000800 */
[----:B-----5:R-:W-:Y:S01]  /*4940*/  DFMA R6, R6, -0.5, R14 ;  /* 0xbfe000000606782b */ /* 0x020fe2000000000e */
[----:B------:R-:W-:Y:S01]  /*4950*/  MOV R4, UR26 ;  /* 0x0000001a00047c02 */ /* 0x000fe20008000f00 */
[----:B------:R-:W-:Y:S01]  /*4960*/  IMAD.U32 R9, RZ, RZ, UR11 ;  /* 0x0000000bff097e24 */ /* 0x000fe2000f8e00ff */
[----:B------:R-:W-:-:S04]  /*4970*/  MOV R8, UR10 ;  /* 0x0000000a00087c02 */ /* 0x000fc80008000f00 */
[----:B------:R-:W0:Y:S01]  /*4980*/  LDC.64 R2, c[0x0][0x3b0] ;  /* 0x0000ec00ff027b82 */ /* 0x000e220000000a00 */
[----:B------:R-:W1:Y:S07]  /*4990*/  LDCU UR7, c[0x0][0x3f4] ;  /* 0x00007e80ff0777ac */ /* 0x000e6e0008000800 */
[----:B------:R-:W2:Y:S01]  /*49a0*/  LDC.64 R12, c[0x0][0x3f0] ;  /* 0x0000fc00ff0c7b82 */ /* 0x000ea20000000a00 */
[----:B0-----:R-:W-:-:S04]  /*49b0*/  IMAD.WIDE R2, R5, 0x8, R2 ;  /* 0x0000000805027825 */ /* 0x001fc800078e0202 */
[----:B------:R-:W-:Y:S01]  /*49c0*/  IMAD.U32 R5, RZ, RZ, UR27 ;  /* 0x0000001bff057e24 */ /* 0x000fe2000f8e00ff */
[----:B------:R0:W-:Y:S04]  /*49d0*/  STG.E.64 desc[UR24][R2.64+-0x8], R6 ;  /* 0xfffff80602007986 */ /* 0x0001e8000c101b18 */
[----:B------:R-:W3:Y:S04]  /*49e0*/  LDG.E.64 R8, desc[UR24][R8.64+-0x8] ;  /* 0xfffff81808087981 */ /* 0x000ee8000c1e1b00 */
[----:B------:R-:W3:Y:S01]  /*49f0*/  LDG.E.64 R4, desc[UR24][R4.64+0x8] ;  /* 0x0000081804047981 */ /* 0x000ee2000c1e1b00 */
[----:B------:R-:W-:Y:S01]  /*4a00*/  MOV R14, UR28 ;  /* 0x0000001c000e7c02 */ /* 0x000fe20008000f00 */
[----:B------:R-:W-:-:S06]  /*4a10*/  IMAD.U32 R15, RZ, RZ, UR29 ;  /* 0x0000001dff0f7e24 */ /* 0x000fcc000f8e00ff */
[----:B------:R-:W5:Y:S01]  /*4a20*/  LDG.E.64 R14, desc[UR24][R14.64] ;  /* 0x000000180e0e7981 */ /* 0x000f62000c1e1b00 */
[----:B-1----:R-:W2:Y:S01]  /*4a30*/  MUFU.RCP64H R11, UR7 ;  /* 0x00000007000b7d08 */ /* 0x002ea20008001800 */
[----:B------:R-:W-:-:S06]  /*4a40*/  MOV R10, 0x1 ;  /* 0x00000001000a7802 */ /* 0x000fcc0000000f00 */
[----:B--2---:R-:W-:-:S08]  /*4a50*/  DFMA R16, R10, -R12, 1 ;  /* 0x3ff000000a10742b */ /* 0x004fd0000000080c */
[----:B------:R-:W-:-:S08]  /*4a60*/  DFMA R16, R16, R16, R16 ;  /* 0x000000101010722b */ /* 0x000fd00000000010 */
[----:B------:R-:W-:-:S08]  /*4a70*/  DFMA R16, R10, R16, R10 ;  /* 0x000000100a10722b */ /* 0x000fd0000000000a */
[----:B0-----:R-:W-:-:S08]  /*4a80*/  DFMA R6, R16, -R12, 1 ;  /* 0x3ff000001006742b */ /* 0x001fd0000000080c */
[----:B------:R-:W-:Y:S02]  /*4a90*/  DFMA R16, R16, R6, R16 ;  /* 0x000000061010722b */ /* 0x000fe40000000010 */
[----:B---3--:R-:W-:-:S08]  /*4aa0*/  DADD R2, R4, -R8 ;  /* 0x0000000004027229 */ /* 0x008fd00000000808 */
        /* <DEDUP_REMOVED lines=14> */
.L_x_48:
[----:B------:R-:W0:Y:S01]  /*4b90*/  LDC.64 R2, c[0x0][0x3a8] ;  /* 0x0000ea00ff027b82 */ /* 0x000e220000000a00 */
[----:B-----5:R-:W-:Y:S01]  /*4ba0*/  DFMA R6, R6, -0.5, R14 ;  /* 0xbfe000000606782b */ /* 0x020fe2000000000e */
[----:B------:R-:W-:Y:S01]  /*4bb0*/  IMAD.U32 R4, RZ, RZ, UR26 ;  /* 0x0000001aff047e24 */ /* 0x000fe2000f8e00ff */
[----:B------:R-:W-:Y:S01]  /*4bc0*/  MOV R5, UR27 ;  /* 0x0000001b00057c02 */ /* 0x000fe20008000f00 */
[----:B------:R-:W-:Y:S01]  /*4bd0*/  IMAD.U32 R8, RZ, RZ, UR10 ;  /* 0x0000000aff087e24 */ /* 0x000fe2000f8e00ff */
[----:B------:R-:W-:Y:S01]  /*4be0*/  MOV R9, UR11 ;  /* 0x0000000b00097c02 */ /* 0x000fe20008000f00 */
[----:B------:R-:W1:Y:S02]  /*4bf0*/  LDCU UR7, c[0x0][0x3f4] ;  /* 0x00007e80ff0777ac */ /* 0x000e640008000800 */
[----:B------:R-:W2:Y:S01]  /*4c00*/  LDC.64 R12, c[0x0][0x3f0] ;  /* 0x0000fc00ff0c7b82 */ /* 0x000ea20000000a00 */
[----:B0-----:R0:W-:Y:S04]  /*4c10*/  STG.E.64 desc[UR24][R2.64], R6 ;  /* 0x0000000602007986 */ /* 0x0011e8000c101b18 */
[----:B------:R-:W3:Y:S04]  /*4c20*/  LDG.E.64 R4, desc[UR24][R4.64+0x8] ;  /* 0x0000081804047981 */ /* 0x000ee8000c1e1b00 */
[----:B------:R-:W3:Y:S01]  /*4c30*/  LDG.E.64 R8, desc[UR24][R8.64+-0x8] ;  /* 0xfffff81808087981 */ /* 0x000ee2000c1e1b00 */
        /* <DEDUP_REMOVED lines=25> */
.L_x_49:
[----:B------:R-:W0:Y:S01]  /*4dd0*/  LDCU.64 UR8, c[0x0][0x3c0] ;  /* 0x00007800ff0877ac */ /* 0x000e220008000a00 */
[----:B-----5:R-:W-:Y:S01]  /*4de0*/  DFMA R6, R6, -0.5, R14 ;  /* 0xbfe000000606782b */ /* 0x020fe2000000000e */
[----:B------:R-:W-:Y:S01]  /*4df0*/  MOV R2, UR26 ;  /* 0x0000001a00027c02 */ /* 0x000fe20008000f00 */
[----:B------:R-:W-:Y:S01]  /*4e00*/  IMAD.U32 R3, RZ, RZ, UR27 ;  /* 0x0000001bff037e24 */ /* 0x000fe2000f8e00ff */
[----:B------:R-:W-:Y:S01]  /*4e10*/  MOV R4, UR10 ;  /* 0x0000000a00047c02 */ /* 0x000fe20008000f00 */
[----:B------:R-:W-:Y:S01]  /*4e20*/  IMAD.U32 R5, RZ, RZ, UR11 ;  /* 0x0000000bff057e24 */ /* 0x000fe2000f8e00ff */
[----:B------:R-:W1:Y:S01]  /*4e30*/  LDCU UR7, c[0x0][0x3f4] ;  /* 0x00007e80ff0777ac */ /* 0x000e620008000800 */
[----:B------:R-:W2:Y:S01]  /*4e40*/  LDC.64 R10, c[0x0][0x3f0] ;  /* 0x0000fc00ff0a7b82 */ /* 0x000ea20000000a00 */
[----:B0-----:R-:W-:-:S06]  /*4e50*/  UIMAD.WIDE.U32 UR8, UR6, 0x8, UR8 ;  /* 0x00000008060878a5 */ /* 0x001fcc000f8e0008 */
[----:B------:R-:W-:Y:S01]  /*4e60*/  MOV R16, UR8 ;  /* 0x0000000800107c02 */ /* 0x000fe20008000f00 */
[----:B------:R-:W-:-:S05]  /*4e70*/  IMAD.U32 R17, RZ, RZ, UR9 ;  /* 0x00000009ff117e24 */ /* 0x000fca000f8e00ff */
        /* <DEDUP_REMOVED lines=28> */
.L_x_50:
[----:B------:R-:W0:Y:S01]  /*5040*/  LDC R5, c[0x0][0x3e8] ;  /* 0x0000fa00ff057b82 */ /* 0x000e220000000800 */
[----:B-----5:R-:W-:Y:S01]  /*5050*/  DFMA R6, R6, -0.5, R14 ;  /* 0xbfe000000606782b */ /* 0x020fe2000000000e */
[----:B------:R-:W-:Y:S01]  /*5060*/  IMAD.U32 R4, RZ, RZ, UR26 ;  /* 0x0000001aff047e24 */ /* 0x000fe2000f8e00ff */
[----:B------:R-:W-:Y:S01]  /*5070*/  MOV R9, UR11 ;  /* 0x0000000b00097c02 */ /* 0x000fe20008000f00 */
[----:B------:R-:W-:-:S04]  /*5080*/  IMAD.U32 R8, RZ, RZ, UR10 ;  /* 0x0000000aff087e24 */ /* 0x000fc8000f8e00ff */
[----:B------:R-:W0:Y:S01]  /*5090*/  LDC.64 R2, c[0x0][0x3a8] ;  /* 0x0000ea00ff027b82 */ /* 0x000e220000000a00 */
[----:B------:R-:W1:Y:S07]  /*50a0*/  LDCU UR7, c[0x0][0x3f4] ;  /* 0x00007e80ff0777ac */ /* 0x000e6e0008000800 */
[----:B------:R-:W2:Y:S01]  /*50b0*/  LDC.64 R12, c[0x0][0x3f0] ;  /* 0x0000fc00ff0c7b82 */ /* 0x000ea20000000a00 */
[----:B0-----:R-:W-:Y:S01]  /*50c0*/  IMAD.WIDE R2, R5, 0x8, R2 ;  /* 0x0000000805027825 */ /* 0x001fe200078e0202 */
[----:B------:R-:W-:-:S04]  /*50d0*/  MOV R5, UR27 ;  /* 0x0000001b00057c02 */ /* 0x000fc80008000f00 */
[----:B------:R0:W-:Y:S04]  /*50e0*/  STG.E.64 desc[UR24][R2.64+-0x8], R6 ;  /* 0xfffff80602007986 */ /* 0x0001e8000c101b18 */
        /* <DEDUP_REMOVED lines=27> */
.L_x_51:
        /* <DEDUP_REMOVED lines=14> */
[----:B------:R-:W4:Y:S03]  /*5380*/  LDC.64 R14, c[0x0][0x390] ;  /* 0x0000e400ff0e7b82 */ /* 0x000f260000000a00 */
[----:B----4-:R-:W5:Y:S01]  /*5390*/  LDG.E.64 R14, desc[UR24][R14.64] ;  /* 0x000000180e0e7981 */ /* 0x010f62000c1e1b00 */
        /* <DEDUP_REMOVED lines=22> */
.L_x_52:
        /* <DEDUP_REMOVED lines=11> */
[----:B------:R-:W4:Y:S03]  /*55b0*/  LDC.64 R14, c[0x0][0x390] ;  /* 0x0000e400ff0e7b82 */ /* 0x000f260000000a00 */
[----:B----4-:R-:W5:Y:S01]  /*55c0*/  LDG.E.64 R14, desc[UR24][R14.64] ;  /* 0x000000180e0e7981 */ /* 0x010f62000c1e1b00 */
        /* <DEDUP_REMOVED lines=22> */
.L_x_53:
[----:B------:R-:W0:Y:S01]  /*5730*/  LDC.64 R2, c[0x0][0x3d0] ;  /* 0x0000f400ff027b82 */ /* 0x000e220000000a00 */
[----:B-----5:R-:W-:Y:S01]  /*5740*/  DFMA R6, R6, -0.5, R14 ;  /* 0xbfe000000606782b */ /* 0x020fe2000000000e */
[----:B------:R-:W-:Y:S01]  /*5750*/  MOV R4, UR16 ;  /* 0x0000001000047c02 */ /* 0x000fe20008000f00 */
[----:B------:R-:W-:Y:S01]  /*5760*/  IMAD.U32 R5, RZ, RZ, UR17 ;  /* 0x00000011ff057e24 */ /* 0x000fe2000f8e00ff */
[----:B------:R-:W-:Y:S01]  /*5770*/  MOV R8, UR10 ;  /* 0x0000000a00087c02 */ /* 0x000fe20008000f00 */
[----:B------:R-:W-:Y:S01]  /*5780*/  IMAD.U32 R9, RZ, RZ, UR11 ;  /* 0x0000000bff097e24 */ /* 0x000fe2000f8e00ff */
[----:B------:R-:W1:Y:S02]  /*5790*/  LDCU UR7, c[0x0][0x3fc] ;  /* 0x00007f80ff0777ac */ /* 0x000e640008000800 */
[----:B------:R-:W2:Y:S01]  /*57a0*/  LDC.64 R12, c[0x0][0x3f8] ;  /* 0x0000fe00ff0c7b82 */ /* 0x000ea20000000a00 */
[----:B0-----:R0:W-:Y:S04]  /*57b0*/  STG.E.64 desc[UR24][R2.64], R6 ;  /* 0x0000000602007986 */ /* 0x0011e8000c101b18 */
        /* <DEDUP_REMOVED lines=27> */
.L_x_54:
        /* <DEDUP_REMOVED lines=36> */
.L_x_55:
[----:B------:R-:W0:Y:S01]  /*5bb0*/  LDC R9, c[0x0][0x3e8] ;  /* 0x0000fa00ff097b82 */ /* 0x000e220000000800 */
[----:B-----5:R-:W-:Y:S01]  /*5bc0*/  DFMA R6, R6, -0.5, R14 ;  /* 0xbfe000000606782b */ /* 0x020fe2000000000e */
[----:B------:R-:W-:-:S06]  /*5bd0*/  MOV R8, UR20 ;  /* 0x0000001400087c02 */ /* 0x000fcc0008000f00 */
[----:B------:R-:W0:Y:S01]  /*5be0*/  LDC.64 R2, c[0x0][0x3d0] ;  /* 0x0000f400ff027b82 */ /* 0x000e220000000a00 */
[----:B------:R-:W1:Y:S07]  /*5bf0*/  LDCU UR7, c[0x0][0x3fc] ;  /* 0x00007f80ff0777ac */ /* 0x000e6e0008000800 */
[----:B------:R-:W2:Y:S08]  /*5c00*/  LDC.64 R4, c[0x0][0x380] ;  /* 0x0000e000ff047b82 */ /* 0x000eb00000000a00 */
[----:B------:R-:W3:Y:S01]  /*5c10*/  LDC.64 R12, c[0x0][0x3f8] ;  /* 0x0000fe00ff0c7b82 */ /* 0x000ee20000000a00 */
[----:B0-----:R-:W-:-:S04]  /*5c20*/  IMAD.WIDE R2, R9, 0x8, R2 ;  /* 0x0000000809027825 */ /* 0x001fc800078e0202 */
[----:B------:R-:W-:Y:S01]  /*5c30*/  IMAD.U32 R9, RZ, RZ, UR21 ;  /* 0x00000015ff097e24 */ /* 0x000fe2000f8e00ff */
[----:B------:R0:W-:Y:S04]  /*5c40*/  STG.E.64 desc[UR24][R2.64+-0x8], R6 ;  /* 0xfffff80602007986 */ /* 0x0001e8000c101b18 */
[----:B--2---:R-:W2:Y:S04]  /*5c50*/  LDG.E.64 R4, desc[UR24][R4.64] ;  /* 0x0000001804047981 */ /* 0x004ea8000c1e1b00 */
[----:B------:R-:W2:Y:S01]  /*5c60*/  LDG.E.64 R8, desc[UR24][R8.64] ;  /* 0x0000001808087981 */ /* 0x000ea2000c1e1b00 */
        /* <DEDUP_REMOVED lines=10> */
[----:B--2---:R-:W-:-:S08]  /*5d10*/  DADD R2, R4, -R8 ;  /* 0x0000000004027229 */ /* 0x004fd00000000808 */
        /* <DEDUP_REMOVED lines=14> */
.L_x_56:
[----:B------:R-:W0:Y:S01]  /*5e00*/  LDCU.64 UR8, c[0x0][0x3e0] ;  /* 0x00007c00ff0877ac */ /* 0x000e220008000a00 */
[----:B------:R-:W1:Y:S01]  /*5e10*/  LDC.64 R2, c[0x0][0x380] ;  /* 0x0000e000ff027b82 */ /* 0x000e620000000a00 */
[----:B-----5:R-:W-:Y:S01]  /*5e20*/  DFMA R6, R6, -0.5, R14 ;  /* 0xbfe000000606782b */ /* 0x020fe2000000000e */
[----:B------:R-:W-:Y:S01]  /*5e30*/  IMAD.U32 R4, RZ, RZ, UR20 ;  /* 0x00000014ff047e24 */ /* 0x000fe2000f8e00ff */
[----:B------:R-:W-:Y:S01]  /*5e40*/  MOV R5, UR21 ;  /* 0x0000001500057c02 */ /* 0x000fe20008000f00 */
[----:B------:R-:W2:Y:S04]  /*5e50*/  LDCU UR7, c[0x0][0x3fc] ;  /* 0x00007f80ff0777ac */ /* 0x000ea80008000800 */
[----:B------:R-:W3:Y:S01]  /*5e60*/  LDC.64 R10, c[0x0][0x3f8] ;  /* 0x0000fe00ff0a7b82 */ /* 0x000ee20000000a00 */
[----:B0-----:R-:W-:-:S06]  /*5e70*/  UIMAD.WIDE.U32 UR8, UR6, 0x8, UR8 ;  /* 0x00000008060878a5 */ /* 0x001fcc000f8e0008 */
[----:B------:R-:W-:Y:S01]  /*5e80*/  IMAD.U32 R16, RZ, RZ, UR8 ;  /* 0x00000008ff107e24 */ /* 0x000fe2000f8e00ff */
[----:B------:R-:W-:-:S05]  /*5e90*/  MOV R17, UR9 ;  /* 0x0000000900117c02 */ /* 0x000fca0008000f00 */
[----:B------:R0:W-:Y:S04]  /*5ea0*/  STG.E.64 desc[UR24][R16.64], R6 ;  /* 0x0000000610007986 */ /* 0x0001e8000c101b18 */
[----:B------:R-:W4:Y:S04]  /*5eb0*/  LDG.E.64 R4, desc[UR24][R4.64] ;  /* 0x0000001804047981 */ /* 0x000f28000c1e1b00 */
[----:B-1----:R-:W4:Y:S01]  /*5ec0*/  LDG.E.64 R2, desc[UR24][R2.64] ;  /* 0x0000001802027981 */ /* 0x002f22000c1e1b00 */
[----:B------:R-:W-:Y:S01]  /*5ed0*/  IMAD.U32 R14, RZ, RZ, UR30 ;  /* 0x0000001eff0e7e24 */ /* 0x000fe2000f8e00ff */
[----:B------:R-:W-:-:S06]  /*5ee0*/  MOV R15, UR31 ;  /* 0x0000001f000f7c02 */ /* 0x000fcc0008000f00 */
[----:B------:R-:W5:Y:S01]  /*5ef0*/  LDG.E.64 R14, desc[UR24][R14.64] ;  /* 0x000000180e0e7981 */ /* 0x000f62000c1e1b00 */
[----:B--2---:R-:W3:Y:S01]  /*5f00*/  MUFU.RCP64H R9, UR7 ;  /* 0x0000000700097d08 */ /* 0x004ee20008001800 */
        /* <DEDUP_REMOVED lines=21> */
.L_x_57:
        /* <DEDUP_REMOVED lines=36> */
.L_x_58:
[----:B------:R-:W0:Y:S01]  /*62a0*/  LDCU.64 UR8, c[0x0][0x3c8] ;  /* 0x00007900ff0877ac */ /* 0x000e220008000a00 */
[----:B-----5:R-:W-:Y:S01]  /*62b0*/  DFMA R6, R6, -0.5, R14 ;  /* 0xbfe000000606782b */ /* 0x020fe2000000000e */
[----:B------:R-:W-:Y:S01]  /*62c0*/  IMAD.U32 R2, RZ, RZ, UR4 ;  /* 0x00000004ff027e24 */ /* 0x000fe2000f8e00ff */
[----:B------:R-:W-:Y:S01]  /*62d0*/  MOV R3, UR5 ;  /* 0x0000000500037c02 */ /* 0x000fe20008000f00 */
[----:B------:R-:W-:Y:S01]  /*62e0*/  IMAD.U32 R4, RZ, RZ, UR32 ;  /* 0x00000020ff047e24 */ /* 0x000fe2000f8e00ff */
[----:B------:R-:W-:Y:S01]  /*62f0*/  MOV R5, UR33 ;  /* 0x0000002100057c02 */ /* 0x000fe20008000f00 */
[----:B------:R-:W1:Y:S01]  /*6300*/  LDC.64 R10, c[0x0][0x3f8] ;  /* 0x0000fe00ff0a7b82 */ /* 0x000e620000000a00 */
[----:B0-----:R-:W-:Y:S01]  /*6310*/  UIMAD.WIDE.U32 UR6, UR6, 0x8, UR8 ;  /* 0x00000008060678a5 */ /* 0x001fe2000f8e0008 */
[----:B------:R-:W-:Y:S01]  /*6320*/  IMAD.U32 R14, RZ, RZ, UR12 ;  /* 0x0000000cff0e7e24 */ /* 0x000fe2000f8e00ff */
[----:B------:R-:W-:Y:S01]  /*6330*/  MOV R15, UR13 ;  /* 0x0000000d000f7c02 */ /* 0x000fe20008000f00 */
[----:B------:R-:W0:Y:S03]  /*6340*/  LDCU UR4, c[0x0][0x3fc] ;  /* 0x00007f80ff0477ac */ /* 0x000e260008000800 */
[----:B------:R-:W-:Y:S01]  /*6350*/  IMAD.U32 R16, RZ, RZ, UR6 ;  /* 0x00000006ff107e24 */ /* 0x000fe2000f8e00ff */
[----:B------:R-:W-:-:S05]  /*6360*/  MOV R17, UR7 ;  /* 0x0000000700117c02 */ /* 0x000fca0008000f00 */
[----:B------:R2:W-:Y:S04]  /*6370*/  STG.E.64 desc[UR24][R16.64], R6 ;  /* 0x0000000610007986 */ /* 0x0005e8000c101b18 */
[----:B------:R-:W3:Y:S04]  /*6380*/  LDG.E.64 R2, desc[UR24][R2.64+-0x8] ;  /* 0xfffff81802027981 */ /* 0x000ee8000c1e1b00 */
[----:B------:R-:W3:Y:S04]  /*6390*/  LDG.E.64 R4, desc[UR24][R4.64+-0x8] ;  /* 0xfffff81804047981 */ /* 0x000ee8000c1e1b00 */
[----:B------:R-:W5:Y:S01]  /*63a0*/  LDG.E.64 R14, desc[UR24][R14.64+-0x8] ;  /* 0xfffff8180e0e7981 */ /* 0x000f62000c1e1b00 */
[----:B0-----:R-:W1:Y:S01]  /*63b0*/  MUFU.RCP64H R9, UR4 ;  /* 0x0000000400097d08 */ /* 0x001e620008001800 */
[----:B------:R-:W-:-:S06]  /*63c0*/  IMAD.MOV.U32 R8, RZ, RZ, 0x1 ;  /* 0x00000001ff087424 */ /* 0x000fcc00078e00ff */
[----:B-1----:R-:W-:-:S08]  /*63d0*/  DFMA R12, R8, -R10, 1 ;  /* 0x3ff00000080c742b */ /* 0x002fd0000000080a */
[----:B------:R-:W-:-:S08]  /*63e0*/  DFMA R12, R12, R12, R12 ;  /* 0x0000000c0c0c722b */ /* 0x000fd0000000000c */
[----:B------:R-:W-:-:S08]  /*63f0*/  DFMA R12, R8, R12, R8 ;  /* 0x0000000c080c722b */ /* 0x000fd00000000008 */
[----:B--2---:R-:W-:-:S08]  /*6400*/  DFMA R6, R12, -R10, 1 ;  /* 0x3ff000000c06742b */ /* 0x004fd0000000080a */
        /* <DEDUP_REMOVED lines=16> */
.L_x_59:
[----:B------:R-:W0:Y:S01]  /*6510*/  LDC R5, c[0x0][0x3e8] ;  /* 0x0000fa00ff057b82 */ /* 0x000e220000000800 */
[----:B-----5:R-:W-:-:S07]  /*6520*/  DFMA R14, R6, -0.5, R14 ;  /* 0xbfe00000060e782b */ /* 0x020fce000000000e */
[----:B------:R-:W0:Y:S02]  /*6530*/  LDC.64 R2, c[0x0][0x3d8] ;  /* 0x0000f600ff027b82 */ /* 0x000e240000000a00 */
[----:B0-----:R-:W-:-:S05]  /*6540*/  IMAD.WIDE R2, R5, 0x8, R2 ;  /* 0x0000000805027825 */ /* 0x001fca00078e0202 */
[----:B------:R-:W-:Y:S01]  /*6550*/  STG.E.64 desc[UR24][R2.64+-0x8], R14 ;  /* 0xfffff80e02007986 */ /* 0x000fe2000c101b18 */
[----:B------:R-:W-:Y:S05]  /*6560*/  EXIT ;  /* 0x000000000000794d */ /* 0x000fea0003800000 */
        .weak           $__internal_0_$__cuda_sm20_div_rn_f64_full
        .type           $__internal_0_$__cuda_sm20_div_rn_f64_full,@function
        .size           $__internal_0_$__cuda_sm20_div_rn_f64_full,(.L_x_399 - $__internal_0_$__cuda_sm20_div_rn_f64_full)
$__internal_0_$__cuda_sm20_div_rn_f64_full:
[C---:B------:R-:W-:Y:S01]  /*6570*/  FSETP.GEU.AND P0, PT, |R11|.reuse, 1.469367938527859385e-39, PT ;  /* 0x001000000b00780b */ /* 0x040fe20003f0e200 */
[----:B------:R-:W-:Y:S01]  /*6580*/  IMAD.MOV.U32 R52, RZ, RZ, 0x1 ;  /* 0x00000001ff347424 */ /* 0x000fe200078e00ff */
[----:B------:R-:W-:Y:S01]  /*6590*/  LOP3.LUT R12, R11, 0x800fffff, RZ, 0xc0, !PT ;  /* 0x800fffff0b0c7812 */ /* 0x000fe200078ec0ff */
[----:B------:R-:W-:Y:S01]  /*65a0*/  IMAD.MOV.U32 R54, RZ, RZ, R6 ;  /* 0x000000ffff367224 */ /* 0x000fe200078e0006 */
[----:B------:R-:W-:Y:S01]  /*65b0*/  MOV R55, R3 ;  /* 0x0000000300377202 */ /* 0x000fe20000000f00 */
[----:B------:R-:W-:Y:S01]  /*65c0*/  BSSY.RECONVERGENT B0, `(.L_x_60) ;  /* 0x0000059000007945 */ /* 0x000fe20003800200 */
[----:B------:R-:W-:Y:S02]  /*65d0*/  LOP3.LUT R13, R12, 0x3ff00000, RZ, 0xfc, !PT ;  /* 0x3ff000000c0d7812 */ /* 0x000fe400078efcff */
[----:B------:R-:W-:Y:S02]  /*65e0*/  MOV R12, R10 ;  /* 0x0000000a000c7202 */ /* 0x000fe40000000f00 */
[----:B------:R-:W-:-:S02]  /*65f0*/  FSETP.GEU.AND P2, PT, |R55|, 1.469367938527859385e-39, PT ;  /* 0x001000003700780b */ /* 0x000fc40003f4e200 */
[----:B------:R-:W-:Y:S01]  /*6600*/  LOP3.LUT R3, R55, 0x7ff00000, RZ, 0xc0, !PT ;  /* 0x7ff0000037037812 */ /* 0x000fe200078ec0ff */
[----:B------:R-:W-:Y:S01]  /*6610*/  @!P0 DMUL R12, R10, 8.98846567431157953865e+307 ;  /* 0x7fe000000a0c8828 */ /* 0x000fe20000000000 */
[----:B------:R-:W-:Y:S02]  /*6620*/  LOP3.LUT R6, R11, 0x7ff00000, RZ, 0xc0, !PT ;  /* 0x7ff000000b067812 */ /* 0x000fe400078ec0ff */
[----:B------:R-:W-:Y:S02]  /*6630*/  MOV R5, 0x1ca00000 ;  /* 0x1ca0000000057802 */ /* 0x000fe40000000f00 */
[----:B------:R-:W-:Y:S01]  /*6640*/  ISETP.GE.U32.AND P1, PT, R3, R6, PT ;  /* 0x000000060300720c */ /* 0x000fe20003f26070 */
[----:B------:R-:W0:Y:S04]  /*6650*/  MUFU.RCP64H R53, R13 ;  /* 0x0000000d00357308 */ /* 0x000e280000001800 */
[----:B------:R-:W-:-:S02]  /*6660*/  @!P2 LOP3.LUT R8, R11, 0x7ff00000, RZ, 0xc0, !PT ;  /* 0x7ff000000b08a812 */ /* 0x000fc400078ec0ff */
[----:B------:R-:W-:Y:S02]  /*6670*/  @!P2 MOV R58, RZ ;  /* 0x000000ff003aa202 */ /* 0x000fe40000000f00 */
[----:B------:R-:W-:Y:S02]  /*6680*/  @!P2 ISETP.GE.U32.AND P3, PT, R3, R8, PT ;  /* 0x000000080300a20c */ /* 0x000fe40003f66070 */
[C---:B------:R-:W-:Y:S02]  /*6690*/  SEL R8, R5.reuse, 0x63400000, !P1 ;  /* 0x6340000005087807 */ /* 0x040fe40004800000 */
[----:B------:R-:W-:Y:S02]  /*66a0*/  @!P2 SEL R7, R5, 0x63400000, !P3 ;  /* 0x634000000507a807 */ /* 0x000fe40005800000 */
[----:B------:R-:W-:Y:S02]  /*66b0*/  @!P0 LOP3.LUT R6, R13, 0x7ff00000, RZ, 0xc0, !PT ;  /* 0x7ff000000d068812 */ /* 0x000fe400078ec0ff */
[----:B------:R-:W-:Y:S01]  /*66c0*/  @!P2 LOP3.LUT R7, R7, 0x80000000, R55, 0xf8, !PT ;  /* 0x800000000707a812 */ /* 0x000fe200078ef837 */
[----:B0-----:R-:W-:-:S03]  /*66d0*/  DFMA R56, R52, -R12, 1 ;  /* 0x3ff000003438742b */ /* 0x001fc6000000080c */
[----:B------:R-:W-:Y:S01]  /*66e0*/  @!P2 LOP3.LUT R59, R7, 0x100000, RZ, 0xfc, !PT ;  /* 0x00100000073ba812 */ /* 0x000fe200078efcff */
[----:B------:R-:W-:-:S04]  /*66f0*/  IMAD.MOV.U32 R7, RZ, RZ, R3 ;  /* 0x000000ffff077224 */ /* 0x000fc800078e0003 */
[----:B------:R-:W-:-:S08]  /*6700*/  DFMA R56, R56, R56, R56 ;  /* 0x000000383838722b */ /* 0x000fd00000000038 */
[----:B------:R-:W-:Y:S01]  /*6710*/  DFMA R52, R52, R56, R52 ;  /* 0x000000383434722b */ /* 0x000fe20000000034 */
[----:B------:R-:W-:Y:S01]  /*6720*/  LOP3.LUT R57, R8, 0x800fffff, R55, 0xf8, !PT ;  /* 0x800fffff08397812 */ /* 0x000fe200078ef837 */
[----:B------:R-:W-:-:S06]  /*6730*/  IMAD.MOV.U32 R56, RZ, RZ, R54 ;  /* 0x000000ffff387224 */ /* 0x000fcc00078e0036 */
[----:B------:R-:W-:Y:S02]  /*6740*/  DFMA R60, R52, -R12, 1 ;  /* 0x3ff00000343c742b */ /* 0x000fe4000000080c */
[----:B------:R-:W-:-:S06]  /*6750*/  @!P2 DFMA R56, R56, 2, -R58 ;  /* 0x400000003838a82b */ /* 0x000fcc000000083a */
[----:B------:R-:W-:-:S04]  /*6760*/  DFMA R60, R52, R60, R52 ;  /* 0x0000003c343c722b */ /* 0x000fc80000000034 */
[----:B------:R-:W-:-:S04]  /*6770*/  @!P2 LOP3.LUT R7, R57, 0x7ff00000, RZ, 0xc0, !PT ;  /* 0x7ff000003907a812 */ /* 0x000fc800078ec0ff */
[----:B------:R-:W-:Y:S01]  /*6780*/  IADD3 R8, PT, PT, R7, -0x1, RZ ;  /* 0xffffffff07087810 */ /* 0x000fe20007ffe0ff */
[----:B------:R-:W-:-:S03]  /*6790*/  DMUL R58, R60, R56 ;  /* 0x000000383c3a7228 */ /* 0x000fc60000000000 */
[----:B------:R-:W-:Y:S01]  /*67a0*/  ISETP.GT.U32.AND P0, PT, R8, 0x7feffffe, PT ;  /* 0x7feffffe0800780c */ /* 0x000fe20003f04070 */
[----:B------:R-:W-:-:S04]  /*67b0*/  VIADD R8, R6, 0xffffffff ;  /* 0xffffffff06087836 */ /* 0x000fc80000000000 */
[----:B------:R-:W-:Y:S01]  /*67c0*/  DFMA R52, R58, -R12, R56 ;  /* 0x8000000c3a34722b */ /* 0x000fe20000000038 */
[----:B------:R-:W-:-:S07]  /*67d0*/  ISETP.GT.U32.OR P0, PT, R8, 0x7feffffe, P0 ;  /* 0x7feffffe0800780c */ /* 0x000fce0000704470 */
[----:B------:R-:W-:-:S06]  /*67e0*/  DFMA R52, R60, R52, R58 ;  /* 0x000000343c34722b */ /* 0x000fcc000000003a */
[----:B------:R-:W-:Y:S05]  /*67f0*/  @P0 BRA `(.L_x_61) ;  /* 0x0000000000740947 */ /* 0x000fea0003800000 */
[----:B------:R-:W-:Y:S02]  /*6800*/  LOP3.LUT R6, R11, 0x7ff00000, RZ, 0xc0, !PT ;  /* 0x7ff000000b067812 */ /* 0x000fe400078ec0ff */
[----:B------:R-:W-:Y:S02]  /*6810*/  MOV R54, RZ ;  /* 0x000000ff00367202 */ /* 0x000fe40000000f00 */
[CC--:B------:R-:W-:Y:S02]  /*6820*/  VIADDMNMX R7, R3.reuse, -R6.reuse, 0xb9600000, !PT ;  /* 0xb960000003077446 */ /* 0x0c0fe40007800906 */
[----:B------:R-:W-:Y:S02]  /*6830*/  ISETP.GE.U32.AND P0, PT, R3, R6, PT ;  /* 0x000000060300720c */ /* 0x000fe40003f06070 */
[----:B------:R-:W-:Y:S02]  /*6840*/  VIMNMX R7, PT, PT, R7, 0x46a00000, PT ;  /* 0x46a0000007077848 */ /* 0x000fe40003fe0100 */
[----:B------:R-:W-:-:S04]  /*6850*/  SEL R6, R5, 0x63400000, !P0 ;  /* 0x6340000005067807 */ /* 0x000fc80004000000 */
[----:B------:R-:W-:-:S05]  /*6860*/  IADD3 R6, PT, PT, -R6, R7, RZ ;  /* 0x0000000706067210 */ /* 0x000fca0007ffe1ff */
[----:B------:R-:W-:-:S06]  /*6870*/  VIADD R55, R6, 0x7fe00000 ;  /* 0x7fe0000006377836 */ /* 0x000fcc0000000000 */
[----:B------:R-:W-:-:S10]  /*6880*/  DMUL R58, R52, R54 ;  /* 0x00000036343a7228 */ /* 0x000fd40000000000 */
[----:B------:R-:W-:-:S13]  /*6890*/  FSETP.GTU.AND P0, PT, |R59|, 1.469367938527859385e-39, PT ;  /* 0x001000003b00780b */ /* 0x000fda0003f0c200 */
[----:B------:R-:W-:Y:S05]  /*68a0*/  @P0 BRA `(.L_x_62) ;  /* 0x0000000000a80947 */ /* 0x000fea0003800000 */
[----:B------:R-:W-:Y:S01]  /*68b0*/  DFMA R12, R52, -R12, R56 ;  /* 0x8000000c340c722b */ /* 0x000fe20000000038 */
[----:B------:R-:W-:-:S09]  /*68c0*/  IMAD.MOV.U32 R54, RZ, RZ, RZ ;  /* 0x000000ffff367224 */ /* 0x000fd200078e00ff */
[C---:B------:R-:W-:Y:S02]  /*68d0*/  FSETP.NEU.AND P0, PT, R13.reuse, RZ, PT ;  /* 0x000000ff0d00720b */ /* 0x040fe40003f0d000 */
[----:B------:R-:W-:-:S04]  /*68e0*/  LOP3.LUT R10, R13, 0x80000000, R11, 0x48, !PT ;  /* 0x800000000d0a7812 */ /* 0x000fc800078e480b */
[----:B------:R-:W-:-:S07]  /*68f0*/  LOP3.LUT R55, R10, R55, RZ, 0xfc, !PT ;  /* 0x000000370a377212 */ /* 0x000fce00078efcff */
[----:B------:R-:W-:Y:S05]  /*6900*/  @!P0 BRA `(.L_x_62) ;  /* 0x0000000000908947 */ /* 0x000fea0003800000 */
[C---:B------:R-:W-:Y:S01]  /*6910*/  IADD3 R13, PT, PT, -R6.reuse, RZ, RZ ;  /* 0x000000ff060d7210 */ /* 0x040fe20007ffe1ff */
[----:B------:R-:W-:Y:S01]  /*6920*/  IMAD.MOV.U32 R12, RZ, RZ, RZ ;  /* 0x000000ffff0c7224 */ /* 0x000fe200078e00ff */
[----:B------:R-:W-:-:S05]  /*6930*/  IADD3 R6, PT, PT, -R6, -0x43300000, RZ ;  /* 0xbcd0000006067810 */ /* 0x000fca0007ffe1ff */
[----:B------:R-:W-:Y:S02]  /*6940*/  DFMA R12, R58, -R12, R52 ;  /* 0x8000000c3a0c722b */ /* 0x000fe40000000034 */
[----:B------:R-:W-:-:S08]  /*6950*/  DMUL.RP R52, R52, R54 ;  /* 0x0000003634347228 */ /* 0x000fd00000008000 */
[----:B------:R-:W-:Y:S02]  /*6960*/  FSETP.NEU.AND P0, PT, |R13|, R6, PT ;  /* 0x000000060d00720b */ /* 0x000fe40003f0d200 */
[----:B------:R-:W-:Y:S02]  /*6970*/  LOP3.LUT R10, R53, R10, RZ, 0x3c, !PT ;  /* 0x0000000a350a7212 */ /* 0x000fe400078e3cff */
[----:B------:R-:W-:Y:S02]  /*6980*/  FSEL R6, R52, R58, !P0 ;  /* 0x0000003a34067208 */ /* 0x000fe40004000000 */
[----:B------:R-:W-:Y:S02]  /*6990*/  FSEL R7, R10, R59, !P0 ;  /* 0x0000003b0a077208 */ /* 0x000fe40004000000 */
[----:B------:R-:W-:-:S03]  /*69a0*/  MOV R58, R6 ;  /* 0x00000006003a7202 */ /* 0x000fc60000000f00 */
[----:B------:R-:W-:Y:S01]  /*69b0*/  IMAD.MOV.U32 R59, RZ, RZ, R7 ;  /* 0x000000ffff3b7224 */ /* 0x000fe200078e0007 */
[----:B------:R-:W-:Y:S06]  /*69c0*/  BRA `(.L_x_62) ;  /* 0x0000000000607947 */ /* 0x000fec0003800000 */
.L_x_61:
[----:B------:R-:W-:-:S14]  /*69d0*/  DSETP.NAN.AND P0, PT, R54, R54, PT ;  /* 0x000000363600722a */ /* 0x000fdc0003f08000 */
[----:B------:R-:W-:Y:S05]  /*69e0*/  @P0 BRA `(.L_x_63) ;  /* 0x00000000004c0947 */ /* 0x000fea0003800000 */
[----:B------:R-:W-:-:S14]  /*69f0*/  DSETP.NAN.AND P0, PT, R10, R10, PT ;  /* 0x0000000a0a00722a */ /* 0x000fdc0003f08000 */
[----:B------:R-:W-:Y:S05]  /*6a00*/  @P0 BRA `(.L_x_64) ;  /* 0x0000000000340947 */ /* 0x000fea0003800000 */
[----:B------:R-:W-:Y:S01]  /*6a10*/  ISETP.NE.AND P0, PT, R7, R6, PT ;  /* 0x000000060700720c */ /* 0x000fe20003f05270 */
[----:B------:R-:W-:Y:S01]  /*6a20*/  IMAD.MOV.U32 R59, RZ, RZ, -0x80000 ;  /* 0xfff80000ff3b7424 */ /* 0x000fe200078e00ff */
[----:B------:R-:W-:-:S11]  /*6a30*/  MOV R58, 0x0 ;  /* 0x00000000003a7802 */ /* 0x000fd60000000f00 */
[----:B------:R-:W-:Y:S05]  /*6a40*/  @!P0 BRA `(.L_x_62) ;  /* 0x0000000000408947 */ /* 0x000fea0003800000 */
[----:B------:R-:W-:Y:S02]  /*6a50*/  ISETP.NE.AND P0, PT, R7, 0x7ff00000, PT ;  /* 0x7ff000000700780c */ /* 0x000fe40003f05270 */
[----:B------:R-:W-:Y:S02]  /*6a60*/  LOP3.LUT R11, R55, 0x80000000, R11, 0x48, !PT ;  /* 0x80000000370b7812 */ /* 0x000fe400078e480b */
[----:B------:R-:W-:-:S13]  /*6a70*/  ISETP.EQ.OR P0, PT, R6, RZ, !P0 ;  /* 0x000000ff0600720c */ /* 0x000fda0004702670 */
[----:B------:R-:W-:Y:S01]  /*6a80*/  @P0 LOP3.LUT R3, R11, 0x7ff00000, RZ, 0xfc, !PT ;  /* 0x7ff000000b030812 */ /* 0x000fe200078efcff */
[----:B------:R-:W-:Y:S01]  /*6a90*/  @!P0 IMAD.MOV.U32 R59, RZ, RZ, R11 ;  /* 0x000000ffff3b8224 */ /* 0x000fe200078e000b */
[----:B------:R-:W-:Y:S02]  /*6aa0*/  @!P0 MOV R58, RZ ;  /* 0x000000ff003a8202 */ /* 0x000fe40000000f00 */
[----:B------:R-:W-:Y:S01]  /*6ab0*/  @P0 MOV R58, RZ ;  /* 0x000000ff003a0202 */ /* 0x000fe20000000f00 */
[----:B------:R-:W-:Y:S01]  /*6ac0*/  @P0 IMAD.MOV.U32 R59, RZ, RZ, R3 ;  /* 0x000000ffff3b0224 */ /* 0x000fe200078e0003 */
[----:B------:R-:W-:Y:S06]  /*6ad0*/  BRA `(.L_x_62) ;  /* 0x00000000001c7947 */ /* 0x000fec0003800000 */
.L_x_64:
[----:B------:R-:W-:Y:S02]  /*6ae0*/  LOP3.LUT R3, R11, 0x80000, RZ, 0xfc, !PT ;  /* 0x000800000b037812 */ /* 0x000fe400078efcff */
[----:B------:R-:W-:-:S03]  /*6af0*/  MOV R58, R10 ;  /* 0x0000000a003a7202 */ /* 0x000fc60000000f00 */
[----:B------:R-:W-:Y:S01]  /*6b00*/  IMAD.MOV.U32 R59, RZ, RZ, R3 ;  /* 0x000000ffff3b7224 */ /* 0x000fe200078e0003 */
[----:B------:R-:W-:Y:S06]  /*6b10*/  BRA `(.L_x_62) ;  /* 0x00000000000c7947 */ /* 0x000fec0003800000 */
.L_x_63:
[----:B------:R-:W-:Y:S02]  /*6b20*/  LOP3.LUT R3, R55, 0x80000, RZ, 0xfc, !PT ;  /* 0x0008000037037812 */ /* 0x000fe400078efcff */
[----:B------:R-:W-:-:S03]  /*6b30*/  MOV R58, R54 ;  /* 0x00000036003a7202 */ /* 0x000fc60000000f00 */
[----:B------:R-:W-:-:S07]  /*6b40*/  IMAD.MOV.U32 R59, RZ, RZ, R3 ;  /* 0x000000ffff3b7224 */ /* 0x000fce00078e0003 */
.L_x_62:
[----:B------:R-:W-:Y:S05]  /*6b50*/  BSYNC.RECONVERGENT B0 ;  /* 0x0000000000007941 */ /* 0x000fea0003800200 */
.L_x_60:
[----:B------:R-:W-:Y:S01]  /*6b60*/  HFMA2 R5, -RZ, RZ, 0, 0 ;  /* 0x00000000ff057431 */ /* 0x000fe200000001ff */
[----:B------:R-:W-:Y:S01]  /*6b70*/  MOV R6, R58 ;  /* 0x0000003a00067202 */ /* 0x000fe20000000f00 */
[----:B------:R-:W-:Y:S02]  /*6b80*/  IMAD.MOV.U32 R3, RZ, RZ, R59 ;  /* 0x000000ffff037224 */ /* 0x000fe400078e003b */
[----:B------:R-:W-:Y:S05]  /*6b90*/  RET.REL.NODEC R4 `(_Z13summaryKernelPdS_S_S_S_S_S_S_S_S_S_S_S_iidd) ;  /* 0xffffff9404187950 */ /* 0x000fea0003c3ffff */
.L_x_65:
[----:B------:R-:W-:-:S00]  /*6ba0*/  BRA `(.L_x_65) ;  /* 0xfffffffc00fc7947 */ /* 0x000fc0000383ffff */
[----:B------:R-:W-:-:S00]  /*6bb0*/  NOP ;  /* 0x0000000000007918 */ /* 0x000fc00000000000 */
        /* <DEDUP_REMOVED lines=12> */
.L_x_399:


//--------------------- .text._Z12fourieKernelP7double2ddii --------------------------
	.section	.text._Z12fourieKernelP7double2ddii,"ax",@progbits
	.align	128
        .global         _Z12fourieKernelP7double2ddii
        .type           _Z12fourieKernelP7double2ddii,@function
        .size           _Z12fourieKernelP7double2ddii,(.L_x_401 - _Z12fourieKernelP7double2ddii)
        .other          _Z12fourieKernelP7double2ddii,@"STO_CUDA_ENTRY STV_DEFAULT"
_Z12fourieKernelP7double2ddii:
.text._Z12fourieKernelP7double2ddii:
[----:B------:R-:W0:Y:S01]  /*0000*/  LDC R1, c[0x0][0x37c] ;  /* 0x0000df00ff017b82 */ /* 0x000e220000000800 */
[----:B------:R-:W1:Y:S07]  /*0010*/  S2R R2, SR_TID.X ;  /* 0x0000000000027919 */ /* 0x000e6e0000002100 */
[----:B------:R-:W2:Y:S01]  /*0020*/  LDC R0, c[0x0][0x39c] ;  /* 0x0000e700ff007b82 */ /* 0x000ea20000000800 */
[----:B------:R-:W3:Y:S01]  /*0030*/  LDCU.64 UR8, c[0x0][0x380] ;  /* 0x00007000ff0877ac */ /* 0x000ee20008000a00 */
[----:B0-----:R-:W-:Y:S01]  /*0040*/  VIADD R1, R1, 0xffffffd8 ;  /* 0xffffffd801017836 */ /* 0x001fe20000000000 */
[----:B------:R-:W0:Y:S01]  /*0050*/  S2R R6, SR_TID.Y ;  /* 0x0000000000067919 */ /* 0x000e220000002200 */
[----:B------:R-:W4:Y:S04]  /*0060*/  LDCU.64 UR6, c[0x0][0x358] ;  /* 0x00006b00ff0677ac */ /* 0x000f280008000a00 */
[----:B------:R-:W1:Y:S08]  /*0070*/  S2UR UR4, SR_CTAID.X ;  /* 0x00000000000479c3 */ /* 0x000e700000002500 */
[----:B------:R-:W1:Y:S08]  /*0080*/  LDC R5, c[0x0][0x360] ;  /* 0x0000d800ff057b82 */ /* 0x000e700000000800 */
[----:B------:R-:W0:Y:S01]  /*0090*/  S2UR UR5, SR_CTAID.Y ;  /* 0x00000000000579c3 */ /* 0x000e220000002600 */
[----:B--2---:R-:W-:-:S04]  /*00a0*/  LEA.HI R0, R0, R0, RZ, 0x1 ;  /* 0x0000000000007211 */ /* 0x004fc800078f08ff */
[----:B------:R-:W-:-:S03]  /*00b0*/  SHF.R.S32.HI R3, RZ, 0x1, R0 ;  /* 0x00000001ff037819 */ /* 0x000fc60000011400 */
[----:B------:R-:W0:Y:S01]  /*00c0*/  LDC R9, c[0x0][0x364] ;  /* 0x0000d900ff097b82 */ /* 0x000e220000000800 */
[----:B-1----:R-:W-:-:S04]  /*00d0*/  IMAD R0, R5, UR4, R2 ;  /* 0x0000000405007c24 */ /* 0x002fc8000f8e0202 */
[C---:B------:R-:W-:Y:S02]  /*00e0*/  IMAD R7, R0.reuse, R3, R3 ;  /* 0x0000000300077224 */ /* 0x040fe400078e0203 */
[----:B------:R-:W-:-:S04]  /*00f0*/  VIADD R0, R0, 0x1 ;  /* 0x0000000100007836 */ /* 0x000fc80000000000 */
[----:B------:R-:W-:-:S05]  /*0100*/  IMAD.IADD R7, R0, 0x1, R7 ;  /* 0x0000000100077824 */ /* 0x000fca00078e0207 */
[----:B------:R-:W-:Y:S01]  /*0110*/  SHF.R.S32.HI R24, RZ, 0x1f, R7 ;  /* 0x0000001fff187819 */ /* 0x000fe20000011407 */
[----:B0-----:R-:W-:Y:S01]  /*0120*/  IMAD R6, R9, UR5, R6 ;  /* 0x0000000509067c24 */ /* 0x001fe2000f8e0206 */
[----:B------:R-:W0:Y:S04]  /*0130*/  LDCU.64 UR4, c[0x0][0x388] ;  /* 0x00007100ff0477ac */ /* 0x000e280008000a00 */
[----:B------:R-:W-:-:S05]  /*0140*/  IADD3 R2, P0, PT, R6, R7, RZ ;  /* 0x0000000706027210 */ /* 0x000fca0007f1e0ff */
[----:B------:R-:W-:Y:S01]  /*0150*/  IMAD.X R3, RZ, RZ, R24, P0 ;  /* 0x000000ffff037224 */ /* 0x000fe200000e0618 */
[----:B---3--:R-:W-:-:S04]  /*0160*/  LEA R8, P0, R2, UR8, 0x4 ;  /* 0x0000000802087c11 */ /* 0x008fc8000f8020ff */
[----:B------:R-:W-:-:S05]  /*0170*/  LEA.HI.X R9, R2, UR9, R3, 0x4, P0 ;  /* 0x0000000902097c11 */ /* 0x000fca00080f2403 */
[----:B----4-:R1:W5:Y:S01]  /*0180*/  LDG.E.64 R10, desc[UR6][R8.64+0x10] ;  /* 0x00001006080a7981 */ /* 0x010362000c1e1b00 */
[----:B------:R-:W0:Y:S01]  /*0190*/  I2F.F64 R2, R0 ;  /* 0x0000000000027312 */ /* 0x000e220000201c00 */
[----:B------:R-:W-:Y:S01]  /*01a0*/  BSSY.RECONVERGENT B0, `(.L_x_66) ;  /* 0x000001d000007945 */ /* 0x000fe20003800200 */
[----:B------:R-:W-:Y:S01]  /*01b0*/  VIADD R4, R6, 0x1 ;  /* 0x0000000106047836 */ /* 0x000fe20000000000 */
[----:B0-----:R-:W-:-:S08]  /*01c0*/  DMUL R2, R2, UR4 ;  /* 0x0000000402027c28 */ /* 0x001fd00008000000 */
[----:B------:R-:W-:-:S08]  /*01d0*/  DMUL R12, R2, 0.5 ;  /* 0x3fe00000020c7828 */ /* 0x000fd00000000000 */
[----:B------:R-:W-:-:S14]  /*01e0*/  DSETP.NEU.AND P0, PT, |R12|, +INF , PT ;  /* 0x7ff000000c00742a */ /* 0x000fdc0003f0d200 */
[----:B------:R-:W-:Y:S01]  /*01f0*/  @!P0 DMUL R2, RZ, R12 ;  /* 0x0000000cff028228 */ /* 0x000fe20000000000 */
[----:B------:R-:W-:Y:S01]  /*0200*/  @!P0 IMAD.MOV.U32 R5, RZ, RZ, RZ ;  /* 0x000000ffff058224 */ /* 0x000fe200078e00ff */
[----:B-1----:R-:W-:Y:S09]  /*0210*/  @!P0 BRA `(.L_x_67) ;  /* 0x0000000000548947 */ /* 0x002ff20003800000 */
[----:B------:R-:W-:Y:S01]  /*0220*/  UMOV UR4, 0x6dc9c883 ;  /* 0x6dc9c88300047882 */ /* 0x000fe20000000000 */
[----:B------:R-:W-:Y:S01]  /*0230*/  UMOV UR5, 0x3fe45f30 ;  /* 0x3fe45f3000057882 */ /* 0x000fe20000000000 */
[C---:B------:R-:W-:Y:S02]  /*0240*/  DSETP.GE.AND P0, PT, |R12|.reuse, 2.14748364800000000000e+09, PT ;  /* 0x41e000000c00742a */ /* 0x040fe40003f06200 */
[----:B------:R-:W-:Y:S01]  /*0250*/  DMUL R14, R12, UR4 ;  /* 0x000000040c0e7c28 */ /* 0x000fe20008000000 */
[----:B------:R-:W-:Y:S01]  /*0260*/  UMOV UR4, 0x54442d18 ;  /* 0x54442d1800047882 */ /* 0x000fe20000000000 */
[----:B------:R-:W-:-:S04]  /*0270*/  UMOV UR5, 0x3ff921fb ;  /* 0x3ff921fb00057882 */ /* 0x000fc80000000000 */
[----:B------:R-:W0:Y:S08]  /*0280*/  F2I.F64 R5, R14 ;  /* 0x0000000e00057311 */ /* 0x000e300000301100 */
[----:B0-----:R-:W0:Y:S02]  /*0290*/  I2F.F64 R2, R5 ;  /* 0x0000000500027312 */ /* 0x001e240000201c00 */
[----:B0-----:R-:W-:Y:S01]  /*02a0*/  DFMA R16, R2, -UR4, R12 ;  /* 0x8000000402107c2b */ /* 0x001fe2000800000c */
[----:B------:R-:W-:Y:S01]  /*02b0*/  UMOV UR4, 0x33145c00 ;  /* 0x33145c0000047882 */ /* 0x000fe20000000000 */
[----:B------:R-:W-:-:S06]  /*02c0*/  UMOV UR5, 0x3c91a626 ;  /* 0x3c91a62600057882 */ /* 0x000fcc0000000000 */
[----:B------:R-:W-:Y:S01]  /*02d0*/  DFMA R16, R2, -UR4, R16 ;  /* 0x8000000402107c2b */ /* 0x000fe20008000010 */
[----:B------:R-:W-:Y:S01]  /*02e0*/  UMOV UR4, 0x252049c0 ;  /* 0x252049c000047882 */ /* 0x000fe20000000000 */
[----:B------:R-:W-:-:S06]  /*02f0*/  UMOV UR5, 0x397b839a ;  /* 0x397b839a00057882 */ /* 0x000fcc0000000000 */
[----:B------:R-:W-:Y:S01]  /*0300*/  DFMA R2, R2, -UR4, R16 ;  /* 0x8000000402027c2b */ /* 0x000fe20008000010 */
[----:B------:R-:W-:Y:S10]  /*0310*/  @!P0 BRA `(.L_x_67) ;  /* 0x0000000000148947 */ /* 0x000ff40003800000 */
[----:B------:R-:W-:Y:S01]  /*0320*/  IMAD.MOV.U32 R5, RZ, RZ, R13 ;  /* 0x000000ffff057224 */ /* 0x000fe200078e000d */
[----:B------:R-:W-:-:S07]  /*0330*/  MOV R18, 0x350 ;  /* 0x0000035000127802 */ /* 0x000fce0000000f00 */
[----:B-----5:R-:W-:Y:S05]  /*0340*/  CALL.REL.NOINC `($_Z12fourieKernelP7double2ddii$__internal_trig_reduction_slowpathd) ;  /* 0x0000002000e07944 */ /* 0x020fea0003c00000 */
[----:B------:R-:W-:Y:S02]  /*0350*/  IMAD.MOV.U32 R2, RZ, RZ, R26 ;  /* 0x000000ffff027224 */ /* 0x000fe400078e001a */
[----:B------:R-:W-:-:S07]  /*0360*/  IMAD.MOV.U32 R3, RZ, RZ, R27 ;  /* 0x000000ffff037224 */ /* 0x000fce00078e001b */
.L_x_67:
[----:B------:R-:W-:Y:S05]  /*0370*/  BSYNC.RECONVERGENT B0 ;  /* 0x0000000000007941 */ /* 0x000fea0003800200 */
.L_x_66:
[----:B------:R-:W0:Y:S01]  /*0380*/  LDCU.64 UR4, c[0x4][0x8] ;  /* 0x01000100ff0477ac */ /* 0x000e220008000a00 */
[----:B------:R-:W-:-:S05]  /*0390*/  IMAD.SHL.U32 R12, R5, 0x40, RZ ;  /* 0x00000040050c7824 */ /* 0x000fca00078e00ff */
[----:B------:R-:W-:-:S04]  /*03a0*/  LOP3.LUT R12, R12, 0x40, RZ, 0xc0, !PT ;  /* 0x000000400c0c7812 */ /* 0x000fc800078ec0ff */
[----:B0-----:R-:W-:Y:S02]  /*03b0*/  IADD3 R28, P0, PT, R12, UR4, RZ ;  /* 0x000000040c1c7c10 */ /* 0x001fe4000ff1e0ff */
[----:B------:R-:W-:Y:S01]  /*03c0*/  LOP3.LUT R25, R5, 0x1, RZ, 0xc0, !PT ;  /* 0x0000000105197812 */ /* 0x000fe200078ec0ff */
[----:B------:R-:W-:Y:S01]  /*03d0*/  IMAD.MOV.U32 R30, RZ, RZ, 0x20fd8164 ;  /* 0x20fd8164ff1e7424 */ /* 0x000fe200078e00ff */
[----:B------:R-:W-:Y:S01]  /*03e0*/  DMUL R26, R2, R2 ;  /* 0x00000002021a7228 */ /* 0x000fe20000000000 */
[----:B------:R-:W-:Y:S01]  /*03f0*/  IMAD.X R29, RZ, RZ, UR5, P0 ;  /* 0x00000005ff1d7e24 */ /* 0x000fe200080e06ff */
[----:B------:R-:W0:Y:S04]  /*0400*/  LDCU UR4, c[0x0][0x38c] ;  /* 0x00007180ff0477ac */ /* 0x000e280008000800 */
[----:B------:R-:W2:Y:S04]  /*0410*/  LDG.E.128.CONSTANT R12, desc[UR6][R28.64] ;  /* 0x000000061c0c7981 */ /* 0x000ea8000c1e9d00 */
[----:B------:R-:W3:Y:S04]  /*0420*/  LDG.E.128.CONSTANT R16, desc[UR6][R28.64+0x10] ;  /* 0x000010061c107981 */ /* 0x000ee8000c1e9d00 */
[----:B------:R-:W4:Y:S01]  /*0430*/  LDG.E.128.CONSTANT R20, desc[UR6][R28.64+0x20] ;  /* 0x000020061c147981 */ /* 0x000f22000c1e9d00 */
[----:B------:R-:W-:Y:S01]  /*0440*/  ISETP.NE.U32.AND P0, PT, R25, 0x1, PT ;  /* 0x000000011900780c */ /* 0x000fe20003f05070 */
[----:B------:R-:W-:Y:S01]  /*0450*/  IMAD.MOV.U32 R25, RZ, RZ, 0x3da8ff83 ;  /* 0x3da8ff83ff197424 */ /* 0x000fe200078e00ff */
[----:B------:R-:W-:Y:S02]  /*0460*/  BSSY.RECONVERGENT B1, `(.L_x_68) ;  /* 0x0000029000017945 */ /* 0x000fe40003800200 */
[----:B------:R-:W-:-:S02]  /*0470*/  FSEL R30, R30, -8.06006814911005101289e+34, !P0 ;  /* 0xf9785eba1e1e7808 */ /* 0x000fc40004000000 */
[----:B------:R-:W-:-:S06]  /*0480*/  FSEL R31, -R25, 0.11223486810922622681, !P0 ;  /* 0x3de5db65191f7808 */ /* 0x000fcc0004000100 */
[----:B--2---:R-:W-:-:S08]  /*0490*/  DFMA R12, R26, R30, R12 ;  /* 0x0000001e1a0c722b */ /* 0x004fd0000000000c */
[----:B------:R-:W-:Y:S01]  /*04a0*/  DFMA R12, R26, R12, R14 ;  /* 0x0000000c1a0c722b */ /* 0x000fe2000000000e */
[----:B0-----:R-:W0:Y:S01]  /*04b0*/  MUFU.RCP64H R15, UR4 ;  /* 0x00000004000f7d08 */ /* 0x001e220008001800 */
[----:B------:R-:W-:-:S06]  /*04c0*/  IMAD.MOV.U32 R14, RZ, RZ, 0x1 ;  /* 0x00000001ff0e7424 */ /* 0x000fcc00078e00ff */
[----:B---3--:R-:W-:-:S08]  /*04d0*/  DFMA R12, R26, R12, R16 ;  /* 0x0000000c1a0c722b */ /* 0x008fd00000000010 */
[C---:B------:R-:W-:Y:S02]  /*04e0*/  DFMA R18, R26.reuse, R12, R18 ;  /* 0x0000000c1a12722b */ /* 0x040fe40000000012 */
[----:B------:R-:W0:Y:S06]  /*04f0*/  LDC.64 R12, c[0x0][0x388] ;  /* 0x0000e200ff0c7b82 */ /* 0x000e2c0000000a00 */
[----:B----4-:R-:W-:-:S08]  /*0500*/  DFMA R18, R26, R18, R20 ;  /* 0x000000121a12722b */ /* 0x010fd00000000014 */
[----:B------:R-:W-:-:S08]  /*0510*/  DFMA R18, R26, R18, R22 ;  /* 0x000000121a12722b */ /* 0x000fd00000000016 */
[----:B------:R-:W-:Y:S02]  /*0520*/  DFMA R2, R18, R2, R2 ;  /* 0x000000021202722b */ /* 0x000fe40000000002 */
[----:B------:R-:W-:Y:S02]  /*0530*/  DFMA R18, R26, R18, 1 ;  /* 0x3ff000001a12742b */ /* 0x000fe40000000012 */
[----:B0-----:R-:W-:-:S08]  /*0540*/  DFMA R16, R14, -R12, 1 ;  /* 0x3ff000000e10742b */ /* 0x001fd0000000080c */
[----:B------:R-:W-:Y:S01]  /*0550*/  FSEL R18, R18, R2, !P0 ;  /* 0x0000000212127208 */ /* 0x000fe20004000000 */
[----:B------:R-:W-:Y:S01]  /*0560*/  DFMA R16, R16, R16, R16 ;  /* 0x000000101010722b */ /* 0x000fe20000000010 */
[----:B------:R-:W-:Y:S02]  /*0570*/  FSEL R19, R19, R3, !P0 ;  /* 0x0000000313137208 */ /* 0x000fe40004000000 */
[----:B------:R-:W-:-:S04]  /*0580*/  LOP3.LUT P0, RZ, R5, 0x2, RZ, 0xc0, !PT ;  /* 0x0000000205ff7812 */ /* 0x000fc8000780c0ff */
[----:B------:R-:W-:Y:S02]  /*0590*/  DADD R2, RZ, -R18 ;  /* 0x00000000ff027229 */ /* 0x000fe40000000812 */
[----:B------:R-:W-:-:S08]  /*05a0*/  DFMA R16, R14, R16, R14 ;  /* 0x000000100e10722b */ /* 0x000fd0000000000e */
[----:B------:R-:W-:Y:S02]  /*05b0*/  FSEL R2, R18, R2, !P0 ;  /* 0x0000000212027208 */ /* 0x000fe40004000000 */
[----:B------:R-:W-:Y:S01]  /*05c0*/  FSEL R3, R19, R3, !P0 ;  /* 0x0000000313037208 */ /* 0x000fe20004000000 */
[----:B------:R-:W-:-:S05]  /*05d0*/  DFMA R18, R16, -R12, 1 ;  /* 0x3ff000001012742b */ /* 0x000fca000000080c */
[----:B------:R-:W-:-:S03]  /*05e0*/  DMUL R14, R2, -4 ;  /* 0xc0100000020e7828 */ /* 0x000fc60000000000 */
[----:B------:R-:W-:-:S05]  /*05f0*/  DFMA R18, R16, R18, R16 ;  /* 0x000000121012722b */ /* 0x000fca0000000010 */
[----:B------:R-:W-:-:S08]  /*0600*/  DMUL R20, R2, R14 ;  /* 0x0000000e02147228 */ /* 0x000fd00000000000 */
        /* <DEDUP_REMOVED lines=8> */
[----:B------:R-:W-:Y:S01]  /*0690*/  MOV R12, 0x6d0 ;  /* 0x000006d0000c7802 */ /* 0x000fe20000000f00 */
[----:B0-----:R-:W-:Y:S02]  /*06a0*/  IMAD.U32 R18, RZ, RZ, UR4 ;  /* 0x00000004ff127e24 */ /* 0x001fe4000f8e00ff */
[----:B------:R-:W-:-:S07]  /*06b0*/  IMAD.U32 R19, RZ, RZ, UR5 ;  /* 0x00000005ff137e24 */ /* 0x000fce000f8e00ff */
[----:B-----5:R-:W-:Y:S05]  /*06c0*/  CALL.REL.NOINC `($__internal_1_$__cuda_sm20_div_rn_f64_full) ;  /* 0x0000001800907944 */ /* 0x020fea0003c00000 */
[----:B------:R-:W-:Y:S02]  /*06d0*/  IMAD.MOV.U32 R12, RZ, RZ, R20 ;  /* 0x000000ffff0c7224 */ /* 0x000fe400078e0014 */
[----:B------:R-:W-:-:S07]  /*06e0*/  IMAD.MOV.U32 R13, RZ, RZ, R21 ;  /* 0x000000ffff0d7224 */ /* 0x000fce00078e0015 */
.L_x_69:
[----:B------:R-:W-:Y:S05]  /*06f0*/  BSYNC.RECONVERGENT B1 ;  /* 0x0000000000017941 */ /* 0x000fea0003800200 */
.L_x_68:
[----:B------:R-:W0:Y:S01]  /*0700*/  LDCU UR4, c[0x0][0x38c] ;  /* 0x00007180ff0477ac */ /* 0x000e220008000800 */
[----:B------:R-:W1:Y:S01]  /*0710*/  LDC.64 R14, c[0x0][0x388] ;  /* 0x0000e200ff0e7b82 */ /* 0x000e620000000a00 */
[----:B------:R-:W-:Y:S01]  /*0720*/  IMAD.MOV.U32 R2, RZ, RZ, 0x1 ;  /* 0x00000001ff027424 */ /* 0x000fe200078e00ff */
[----:B------:R-:W-:Y:S01]  /*0730*/  FSETP.GEU.AND P1, PT, |R13|, 6.5827683646048100446e-37, PT ;  /* 0x036000000d00780b */ /* 0x000fe20003f2e200 */
[----:B------:R-:W-:Y:S01]  /*0740*/  BSSY.RECONVERGENT B1, `(.L_x_70) ;  /* 0x0000016000017945 */ /* 0x000fe20003800200 */
[----:B0-----:R-:W1:Y:S03]  /*0750*/  MUFU.RCP64H R3, UR4 ;  /* 0x0000000400037d08 */ /* 0x001e660008001800 */
[----:B-1----:R-:W-:-:S08]  /*0760*/  DFMA R16, R2, -R14, 1 ;  /* 0x3ff000000210742b */ /* 0x002fd0000000080e */
[----:B------:R-:W-:-:S08]  /*0770*/  DFMA R16, R16, R16, R16 ;  /* 0x000000101010722b */ /* 0x000fd00000000010 */
[----:B------:R-:W-:-:S08]  /*0780*/  DFMA R16, R2, R16, R2 ;  /* 0x000000100210722b */ /* 0x000fd00000000002 */
[----:B------:R-:W-:-:S08]  /*0790*/  DFMA R2, R16, -R14, 1 ;  /* 0x3ff000001002742b */ /* 0x000fd0000000080e */
[----:B------:R-:W-:-:S08]  /*07a0*/  DFMA R16, R16, R2, R16 ;  /* 0x000000021010722b */ /* 0x000fd00000000010 */
[----:B------:R-:W-:-:S08]  /*07b0*/  DMUL R2, R16, R12 ;  /* 0x0000000c10027228 */ /* 0x000fd00000000000 */
        /* <DEDUP_REMOVED lines=8> */
[----:B------:R-:W-:Y:S02]  /*0840*/  IMAD.MOV.U32 R21, RZ, RZ, R13 ;  /* 0x000000ffff157224 */ /* 0x000fe400078e000d */
[----:B0-----:R-:W-:Y:S02]  /*0850*/  IMAD.U32 R18, RZ, RZ, UR4 ;  /* 0x00000004ff127e24 */ /* 0x001fe4000f8e00ff */
[----:B------:R-:W-:-:S07]  /*0860*/  IMAD.U32 R19, RZ, RZ, UR5 ;  /* 0x00000005ff137e24 */ /* 0x000fce000f8e00ff */
[----:B-----5:R-:W-:Y:S05]  /*0870*/  CALL.REL.NOINC `($__internal_1_$__cuda_sm20_div_rn_f64_full) ;  /* 0x0000001800247944 */ /* 0x020fea0003c00000 */
[----:B------:R-:W-:Y:S02]  /*0880*/  IMAD.MOV.U32 R2, RZ, RZ, R20 ;  /* 0x000000ffff027224 */ /* 0x000fe400078e0014 */
[----:B------:R-:W-:-:S07]  /*0890*/  IMAD.MOV.U32 R3, RZ, RZ, R21 ;  /* 0x000000ffff037224 */ /* 0x000fce00078e0015 */
.L_x_71:
[----:B------:R-:W-:Y:S05]  /*08a0*/  BSYNC.RECONVERGENT B1 ;  /* 0x0000000000017941 */ /* 0x000fea0003800200 */
.L_x_70:
[----:B------:R-:W0:Y:S01]  /*08b0*/  LDCU.64 UR4, c[0x0][0x390] ;  /* 0x00007200ff0477ac */ /* 0x000e220008000a00 */
[----:B------:R-:W0:Y:S01]  /*08c0*/  I2F.F64.U32 R4, R4 ;  /* 0x0000000400047312 */ /* 0x000e220000201800 */
[----:B------:R-:W-:Y:S01]  /*08d0*/  BSSY.RECONVERGENT B0, `(.L_x_72) ;  /* 0x000001a000007945 */ /* 0x000fe20003800200 */
[----:B0-----:R-:W-:-:S08]  /*08e0*/  DMUL R12, R4, UR4 ;  /* 0x00000004040c7c28 */ /* 0x001fd00008000000 */
[----:B------:R-:W-:-:S08]  /*08f0*/  DMUL R12, R12, 0.5 ;  /* 0x3fe000000c0c7828 */ /* 0x000fd00000000000 */
[----:B------:R-:W-:-:S14]  /*0900*/  DSETP.NEU.AND P0, PT, |R12|, +INF , PT ;  /* 0x7ff000000c00742a */ /* 0x000fdc0003f0d200 */
[----:B------:R-:W-:Y:S01]  /*0910*/  @!P0 DMUL R26, RZ, R12 ;  /* 0x0000000cff1a8228 */ /* 0x000fe20000000000 */
[----:B------:R-:W-:Y:S01]  /*0920*/  @!P0 IMAD.MOV.U32 R5, RZ, RZ, RZ ;  /* 0x000000ffff058224 */ /* 0x000fe200078e00ff */
[----:B------:R-:W-:Y:S09]  /*0930*/  @!P0 BRA `(.L_x_73) ;  /* 0x00000000004c8947 */ /* 0x000ff20003800000 */
[----:B------:R-:W-:Y:S01]  /*0940*/  UMOV UR4, 0x6dc9c883 ;  /* 0x6dc9c88300047882 */ /* 0x000fe20000000000 */
[----:B------:R-:W-:Y:S01]  /*0950*/  UMOV UR5, 0x3fe45f30 ;  /* 0x3fe45f3000057882 */ /* 0x000fe20000000000 */
[C---:B------:R-:W-:Y:S02]  /*0960*/  DSETP.GE.AND P0, PT, |R12|.reuse, 2.14748364800000000000e+09, PT ;  /* 0x41e000000c00742a */ /* 0x040fe40003f06200 */
[----:B------:R-:W-:Y:S01]  /*0970*/  DMUL R4, R12, UR4 ;  /* 0x000000040c047c28 */ /* 0x000fe20008000000 */
[----:B------:R-:W-:Y:S01]  /*0980*/  UMOV UR4, 0x54442d18 ;  /* 0x54442d1800047882 */ /* 0x000fe20000000000 */
[----:B------:R-:W-:-:S08]  /*0990*/  UMOV UR5, 0x3ff921fb ;  /* 0x3ff921fb00057882 */ /* 0x000fd00000000000 */
        /* <DEDUP_REMOVED lines=13> */
.L_x_73:
[----:B------:R-:W-:Y:S05]  /*0a70*/  BSYNC.RECONVERGENT B0 ;  /* 0x0000000000007941 */ /* 0x000fea0003800200 */
.L_x_72:
[----:B------:R-:W0:Y:S01]  /*0a80*/  LDCU.64 UR4, c[0x4][0x8] ;  /* 0x01000100ff0477ac */ /* 0x000e220008000a00 */
[----:B------:R-:W-:-:S05]  /*0a90*/  IMAD.SHL.U32 R4, R5, 0x40, RZ ;  /* 0x0000004005047824 */ /* 0x000fca00078e00ff */
[----:B------:R-:W-:-:S04]  /*0aa0*/  LOP3.LUT R4, R4, 0x40, RZ, 0xc0, !PT ;  /* 0x0000004004047812 */ /* 0x000fc800078ec0ff */
[----:B0-----:R-:W-:Y:S01]  /*0ab0*/  IADD3 R30, P0, PT, R4, UR4, RZ ;  /* 0x00000004041e7c10 */ /* 0x001fe2000ff1e0ff */
[----:B------:R-:W-:Y:S01]  /*0ac0*/  IMAD.MOV.U32 R32, RZ, RZ, 0x20fd8164 ;  /* 0x20fd8164ff207424 */ /* 0x000fe200078e00ff */
[----:B------:R-:W-:Y:S01]  /*0ad0*/  LOP3.LUT R4, R5, 0x1, RZ, 0xc0, !PT ;  /* 0x0000000105047812 */ /* 0x000fe200078ec0ff */
[----:B------:R-:W-:Y:S01]  /*0ae0*/  DMUL R28, R26, R26 ;  /* 0x0000001a1a1c7228 */ /* 0x000fe20000000000 */
[----:B------:R-:W0:Y:S01]  /*0af0*/  LDCU UR4, c[0x0][0x394] ;  /* 0x00007280ff0477ac */ /* 0x000e220008000800 */
[----:B------:R-:W-:-:S05]  /*0b00*/  IMAD.X R31, RZ, RZ, UR5, P0 ;  /* 0x00000005ff1f7e24 */ /* 0x000fca00080e06ff */
        /* <DEDUP_REMOVED lines=20> */
[----:B------:R-:W-:Y:S02]  /*0c50*/  FSEL R20, R18, R26, !P0 ;  /* 0x0000001a12147208 */ /* 0x000fe40004000000 */
[----:B------:R-:W-:Y:S01]  /*0c60*/  FSEL R21, R19, R27, !P0 ;  /* 0x0000001b13157208 */ /* 0x000fe20004000000 */
[----:B------:R-:W-:Y:S01]  /*0c70*/  DFMA R18, R16, R16, R16 ;  /* 0x000000101012722b */ /* 0x000fe20000000010 */
[----:B------:R-:W-:-:S04]  /*0c80*/  LOP3.LUT P0, RZ, R5, 0x2, RZ, 0xc0, !PT ;  /* 0x0000000205ff7812 */ /* 0x000fc8000780c0ff */
[----:B------:R-:W-:-:S03]  /*0c90*/  DADD R16, RZ, -R20 ;  /* 0x00000000ff107229 */ /* 0x000fc60000000814 */
[----:B------:R-:W-:-:S07]  /*0ca0*/  DFMA R18, R14, R18, R14 ;  /* 0x000000120e12722b */ /* 0x000fce000000000e */
        /* <DEDUP_REMOVED lines=20> */
.L_x_75:
[----:B------:R-:W-:Y:S05]  /*0df0*/  BSYNC.RECONVERGENT B1 ;  /* 0x0000000000017941 */ /* 0x000fea0003800200 */
.L_x_74:
        /* <DEDUP_REMOVED lines=24> */
.L_x_77:
[----:B------:R-:W-:Y:S05]  /*0f80*/  BSYNC.RECONVERGENT B1 ;  /* 0x0000000000017941 */ /* 0x000fea0003800200 */
.L_x_76:
[----:B------:R-:W-:Y:S01]  /*0f90*/  DADD R28, R4, R2 ;  /* 0x00000000041c7229 */ /* 0x000fe20000000002 */
[----:B------:R-:W-:Y:S01]  /*0fa0*/  IMAD.MOV.U32 R12, RZ, RZ, 0x1 ;  /* 0x00000001ff0c7424 */ /* 0x000fe200078e00ff */
[----:B------:R-:W0:Y:S01]  /*0fb0*/  LDCU UR4, c[0x0][0x39c] ;  /* 0x00007380ff0477ac */ /* 0x000e220008000800 */
[----:B-----5:R-:W-:Y:S01]  /*0fc0*/  FSETP.GEU.AND P1, PT, |R11|, 6.5827683646048100446e-37, PT ;  /* 0x036000000b00780b */ /* 0x020fe20003f2e200 */
[----:B------:R-:W-:Y:S02]  /*0fd0*/  BSSY.RECONVERGENT B1, `(.L_x_78) ;  /* 0x0000017000017945 */ /* 0x000fe40003800200 */
[----:B------:R-:W1:Y:S01]  /*0fe0*/  MUFU.RCP64H R13, R29 ;  /* 0x0000001d000d7308 */ /* 0x000e620000001800 */
[----:B0-----:R-:W-:Y:S01]  /*0ff0*/  ULEA.HI UR5, UR4, UR4, URZ, 0x1 ;  /* 0x0000000404057291 */ /* 0x001fe2000f8f08ff */
[----:B-1----:R-:W-:-:S03]  /*1000*/  DFMA R14, -R28, R12, 1 ;  /* 0x3ff000001c0e742b */ /* 0x002fc6000000010c */
[----:B------:R-:W-:-:S05]  /*1010*/  ULEA.HI.SX32 UR5, UR5, 0x1, 0x1f ;  /* 0x0000000105057891 */ /* 0x000fca000f8ffaff */
[----:B------:R-:W-:-:S08]  /*1020*/  DFMA R14, R14, R14, R14 ;  /* 0x0000000e0e0e722b */ /* 0x000fd0000000000e */
[----:B------:R-:W-:-:S08]  /*1030*/  DFMA R14, R12, R14, R12 ;  /* 0x0000000e0c0e722b */ /* 0x000fd0000000000c */
[----:B------:R-:W-:-:S08]  /*1040*/  DFMA R12, -R28, R14, 1 ;  /* 0x3ff000001c0c742b */ /* 0x000fd0000000010e */
[----:B------:R-:W-:-:S08]  /*1050*/  DFMA R12, R14, R12, R14 ;  /* 0x0000000c0e0c722b */ /* 0x000fd0000000000e */
[----:B------:R-:W-:-:S08]  /*1060*/  DMUL R14, R10, R12 ;  /* 0x0000000c0a0e7228 */ /* 0x000fd00000000000 */
[----:B------:R-:W-:-:S08]  /*1070*/  DFMA R16, -R28, R14, R10 ;  /* 0x0000000e1c10722b */ /* 0x000fd0000000010a */
[----:B------:R-:W-:-:S10]  /*1080*/  DFMA R12, R12, R16, R14 ;  /* 0x000000100c0c722b */ /* 0x000fd4000000000e */
[----:B------:R-:W-:-:S05]  /*1090*/  FFMA R14, RZ, R29, R13 ;  /* 0x0000001dff0e7223 */ /* 0x000fca000000000d */
[----:B------:R-:W-:-:S13]  /*10a0*/  FSETP.GT.AND P0, PT, |R14|, 1.469367938527859385e-39, PT ;  /* 0x001000000e00780b */ /* 0x000fda0003f04200 */
[----:B------:R-:W-:Y:S05]  /*10b0*/  @P0 BRA P1, `(.L_x_79) ;  /* 0x0000000000200947 */ /* 0x000fea0000800000 */
[----:B------:R-:W-:Y:S01]  /*10c0*/  IMAD.MOV.U32 R20, RZ, RZ, R10 ;  /* 0x000000ffff147224 */ /* 0x000fe200078e000a */
[----:B------:R-:W-:Y:S01]  /*10d0*/  MOV R12, 0x1120 ;  /* 0x00001120000c7802 */ /* 0x000fe20000000f00 */
[----:B------:R-:W-:Y:S02]  /*10e0*/  IMAD.MOV.U32 R21, RZ, RZ, R11 ;  /* 0x000000ffff157224 */ /* 0x000fe400078e000b */
[----:B------:R-:W-:Y:S02]  /*10f0*/  IMAD.MOV.U32 R18, RZ, RZ, R28 ;  /* 0x000000ffff127224 */ /* 0x000fe400078e001c */
[----:B------:R-:W-:-:S07]  /*1100*/  IMAD.MOV.U32 R19, RZ, RZ, R29 ;  /* 0x000000ffff137224 */ /* 0x000fce00078e001d */
[----:B------:R-:W-:Y:S05]  /*1110*/  CALL.REL.NOINC `($__internal_1_$__cuda_sm20_div_rn_f64_full) ;  /* 0x0000000c00fc7944 */ /* 0x000fea0003c00000 */
[----:B------:R-:W-:Y:S02]  /*1120*/  IMAD.MOV.U32 R12, RZ, RZ, R20 ;  /* 0x000000ffff0c7224 */ /* 0x000fe400078e0014 */
[----:B------:R-:W-:-:S07]  /*1130*/  IMAD.MOV.U32 R13, RZ, RZ, R21 ;  /* 0x000000ffff0d7224 */ /* 0x000fce00078e0015 */
.L_x_79:
[----:B------:R-:W-:Y:S05]  /*1140*/  BSYNC.RECONVERGENT B1 ;  /* 0x0000000000017941 */ /* 0x000fea0003800200 */
.L_x_78:
[----:B------:R-:W0:Y:S01]  /*1150*/  LDCU UR4, c[0x0][0x398] ;  /* 0x00007300ff0477ac */ /* 0x000e220008000800 */
[----:B------:R1:W-:Y:S01]  /*1160*/  STG.E.64 desc[UR6][R8.64+0x10], R12 ;  /* 0x0000100c08007986 */ /* 0x0003e2000c101b06 */
[----:B------:R-:W-:Y:S01]  /*1170*/  BSSY.RECONVERGENT B1, `(.L_x_80) ;  /* 0x0000025000017945 */ /* 0x000fe20003800200 */
[----:B------:R-:W2:Y:S01]  /*1180*/  LDCU.64 UR8, c[0x0][0x380] ;  /* 0x00007000ff0877ac */ /* 0x000ea20008000a00 */
[----:B0-----:R-:W-:Y:S01]  /*1190*/  IADD3 R33, PT, PT, -R0, UR4, RZ ;  /* 0x0000000400217c10 */ /* 0x001fe2000fffe1ff */
[----:B------:R-:W-:-:S04]  /*11a0*/  ULEA.HI UR4, UR4, UR4, URZ, 0x1 ;  /* 0x0000000404047291 */ /* 0x000fc8000f8f08ff */
[----:B------:R-:W-:Y:S01]  /*11b0*/  USHF.R.S32.HI UR4, URZ, 0x1, UR4 ;  /* 0x00000001ff047899 */ /* 0x000fe20008011404 */
[----:B------:R-:W-:-:S05]  /*11c0*/  IMAD R33, R33, UR5, RZ ;  /* 0x0000000521217c24 */ /* 0x000fca000f8e02ff */
[----:B------:R-:W-:Y:S02]  /*11d0*/  ISETP.NE.AND P1, PT, R0, UR4, PT ;  /* 0x0000000400007c0c */ /* 0x000fe4000bf25270 */
[----:B------:R-:W-:Y:S02]  /*11e0*/  SHF.R.S32.HI R34, RZ, 0x1f, R33 ;  /* 0x0000001fff227819 */ /* 0x000fe40000011421 */
[----:B------:R-:W-:-:S05]  /*11f0*/  IADD3 R10, P0, PT, R6, R33, RZ ;  /* 0x00000021060a7210 */ /* 0x000fca0007f1e0ff */
[----:B------:R-:W-:Y:S01]  /*1200*/  IMAD.X R11, RZ, RZ, R34, P0 ;  /* 0x000000ffff0b7224 */ /* 0x000fe200000e0622 */
[----:B--2---:R-:W-:-:S04]  /*1210*/  LEA R30, P0, R10, UR8, 0x4 ;  /* 0x000000080a1e7c11 */ /* 0x004fc8000f8020ff */
[----:B------:R-:W-:Y:S01]  /*1220*/  LEA.HI.X R31, R10, UR9, R11, 0x4, P0 ;  /* 0x000000090a1f7c11 */ /* 0x000fe200080f240b */
[----:B-1----:R-:W-:Y:S08]  /*1230*/  @!P1 BRA `(.L_x_81) ;  /* 0x0000000000609947 */ /* 0x002ff00003800000 */
[----:B------:R-:W2:Y:S01]  /*1240*/  LDG.E.64 R20, desc[UR6][R30.64+0x10] ;  /* 0x000010061e147981 */ /* 0x000ea2000c1e1b00 */
[----:B------:R-:W0:Y:S01]  /*1250*/  MUFU.RCP64H R11, R29 ;  /* 0x0000001d000b7308 */ /* 0x000e220000001800 */
[----:B------:R-:W-:Y:S01]  /*1260*/  IMAD.MOV.U32 R10, RZ, RZ, 0x1 ;  /* 0x00000001ff0a7424 */ /* 0x000fe200078e00ff */
[----:B------:R-:W-:Y:S05]  /*1270*/  BSSY.RECONVERGENT B2, `(.L_x_82) ;  /* 0x0000013000027945 */ /* 0x000fea0003800200 */
[----:B0-----:R-:W-:-:S08]  /*1280*/  DFMA R12, -R28, R10, 1 ;  /* 0x3ff000001c0c742b */ /* 0x001fd0000000010a */
[----:B------:R-:W-:-:S08]  /*1290*/  DFMA R12, R12, R12, R12 ;  /* 0x0000000c0c0c722b */ /* 0x000fd0000000000c */
[----:B------:R-:W-:-:S08]  /*12a0*/  DFMA R12, R10, R12, R10 ;  /* 0x0000000c0a0c722b */ /* 0x000fd0000000000a */
[----:B------:R-:W-:-:S08]  /*12b0*/  DFMA R10, -R28, R12, 1 ;  /* 0x3ff000001c0a742b */ /* 0x000fd0000000010c */
[----:B------:R-:W-:-:S08]  /*12c0*/  DFMA R14, R12, R10, R12 ;  /* 0x0000000a0c0e722b */ /* 0x000fd0000000000c */
[----:B--2---:R-:W-:Y:S01]  /*12d0*/  DMUL R10, R14, R20 ;  /* 0x000000140e0a7228 */ /* 0x004fe20000000000 */
[----:B------:R-:W-:-:S07]  /*12e0*/  FSETP.GEU.AND P2, PT, |R21|, 6.5827683646048100446e-37, PT ;  /* 0x036000001500780b */ /* 0x000fce0003f4e200 */
[----:B------:R-:W-:-:S08]  /*12f0*/  DFMA R12, -R28, R10, R20 ;  /* 0x0000000a1c0c722b */ /* 0x000fd00000000114 */
[----:B------:R-:W-:-:S10]  /*1300*/  DFMA R10, R14, R12, R10 ;  /* 0x0000000c0e0a722b */ /* 0x000fd4000000000a */
[----:B------:R-:W-:-:S05]  /*1310*/  FFMA R12, RZ, R29, R11 ;  /* 0x0000001dff0c7223 */ /* 0x000fca000000000b */
[----:B------:R-:W-:-:S13]  /*1320*/  FSETP.GT.AND P0, PT, |R12|, 1.469367938527859385e-39, PT ;  /* 0x001000000c00780b */ /* 0x000fda0003f04200 */
[----:B------:R-:W-:Y:S05]  /*1330*/  @P0 BRA P2, `(.L_x_83) ;  /* 0x0000000000180947 */ /* 0x000fea0001000000 */
[----:B------:R-:W-:Y:S01]  /*1340*/  IMAD.MOV.U32 R18, RZ, RZ, R28 ;  /* 0x000000ffff127224 */ /* 0x000fe200078e001c */
[----:B------:R-:W-:Y:S01]  /*1350*/  MOV R12, 0x1380 ;  /* 0x00001380000c7802 */ /* 0x000fe20000000f00 */
[----:B------:R-:W-:-:S07]  /*1360*/  IMAD.MOV.U32 R19, RZ, RZ, R29 ;  /* 0x000000ffff137224 */ /* 0x000fce00078e001d */
[----:B------:R-:W-:Y:S05]  /*1370*/  CALL.REL.NOINC `($__internal_1_$__cuda_sm20_div_rn_f64_full) ;  /* 0x0000000c00647944 */ /* 0x000fea0003c00000 */
[----:B------:R-:W-:Y:S02]  /*1380*/  IMAD.MOV.U32 R10, RZ, RZ, R20 ;  /* 0x000000ffff0a7224 */ /* 0x000fe400078e0014 */
[----:B------:R-:W-:-:S07]  /*1390*/  IMAD.MOV.U32 R11, RZ, RZ, R21 ;  /* 0x000000ffff0b7224 */ /* 0x000fce00078e0015 */
.L_x_83:
[----:B------:R-:W-:Y:S05]  /*13a0*/  BSYNC.RECONVERGENT B2 ;  /* 0x0000000000027941 */ /* 0x000fea0003800200 */
.L_x_82:
[----:B------:R0:W-:Y:S02]  /*13b0*/  STG.E.64 desc[UR6][R30.64+0x10], R10 ;  /* 0x0000100a1e007986 */ /* 0x0001e4000c101b06 */
.L_x_81:
[----:B------:R-:W-:Y:S05]  /*13c0*/  BSYNC.RECONVERGENT B1 ;  /* 0x0000000000017941 */ /* 0x000fea0003800200 */
.L_x_80:
[----:B------:R-:W0:Y:S02]  /*13d0*/  LDCU.64 UR8, c[0x0][0x380] ;  /* 0x00007000ff0877ac */ /* 0x000e240008000a00 */
[----:B0-----:R-:W-:-:S04]  /*13e0*/  LEA R10, P0, R7, UR8, 0x4 ;  /* 0x00000008070a7c11 */ /* 0x001fc8000f8020ff */
[----:B------:R-:W-:-:S05]  /*13f0*/  LEA.HI.X R11, R7, UR9, R24, 0x4, P0 ;  /* 0x00000009070b7c11 */ /* 0x000fca00080f2418 */
[----:B------:R-:W2:Y:S01]  /*1400*/  LDG.E.64 R20, desc[UR6][R10.64] ;  /* 0x000000060a147981 */ /* 0x000ea2000c1e1b00 */
[----:B------:R-:W0:Y:S01]  /*1410*/  MUFU.RCP64H R13, R3 ;  /* 0x00000003000d7308 */ /* 0x000e220000001800 */
[----:B------:R-:W-:Y:S01]  /*1420*/  IMAD.MOV.U32 R12, RZ, RZ, 0x1 ;  /* 0x00000001ff0c7424 */ /* 0x000fe200078e00ff */
[----:B------:R-:W-:Y:S05]  /*1430*/  BSSY.RECONVERGENT B1, `(.L_x_84) ;  /* 0x0000013000017945 */ /* 0x000fea0003800200 */
[----:B0-----:R-:W-:-:S08]  /*1440*/  DFMA R14, R12, -R2, 1 ;  /* 0x3ff000000c0e742b */ /* 0x001fd00000000802 */
[----:B------:R-:W-:-:S08]  /*1450*/  DFMA R14, R14, R14, R14 ;  /* 0x0000000e0e0e722b */ /* 0x000fd0000000000e */
[----:B------:R-:W-:-:S08]  /*1460*/  DFMA R14, R12, R14, R12 ;  /* 0x0000000e0c0e722b */ /* 0x000fd0000000000c */
[----:B------:R-:W-:-:S08]  /*1470*/  DFMA R12, R14, -R2, 1 ;  /* 0x3ff000000e0c742b */ /* 0x000fd00000000802 */
[----:B------:R-:W-:-:S08]  /*1480*/  DFMA R12, R14, R12, R14 ;  /* 0x0000000c0e0c722b */ /* 0x000fd0000000000e */
[----:B--2---:R-:W-:Y:S01]  /*1490*/  DMUL R14, R20, R12 ;  /* 0x0000000c140e7228 */ /* 0x004fe20000000000 */
[----:B------:R-:W-:-:S07]  /*14a0*/  FSETP.GEU.AND P2, PT, |R21|, 6.5827683646048100446e-37, PT ;  /* 0x036000001500780b */ /* 0x000fce0003f4e200 */
[----:B------:R-:W-:-:S08]  /*14b0*/  DFMA R16, R14, -R2, R20 ;  /* 0x800000020e10722b */ /* 0x000fd00000000014 */
        /* <DEDUP_REMOVED lines=10> */
.L_x_85:
[----:B------:R-:W-:Y:S05]  /*1560*/  BSYNC.RECONVERGENT B1 ;  /* 0x0000000000017941 */ /* 0x000fea0003800200 */
.L_x_84:
[----:B------:R-:W0:Y:S01]  /*1570*/  LDCU.64 UR8, c[0x0][0x380] ;  /* 0x00007000ff0877ac */ /* 0x000e220008000a00 */
[----:B------:R1:W-:Y:S01]  /*1580*/  STG.E.64 desc[UR6][R10.64], R12 ;  /* 0x0000000c0a007986 */ /* 0x0003e2000c101b06 */
[----:B------:R-:W-:Y:S01]  /*1590*/  BSSY.RECONVERGENT B1, `(.L_x_86) ;  /* 0x000001c000017945 */ /* 0x000fe20003800200 */
[----:B0-----:R-:W-:-:S04]  /*15a0*/  LEA R36, P0, R33, UR8, 0x4 ;  /* 0x0000000821247c11 */ /* 0x001fc8000f8020ff */
[----:B------:R-:W-:Y:S01]  /*15b0*/  LEA.HI.X R37, R33, UR9, R34, 0x4, P0 ;  /* 0x0000000921257c11 */ /* 0x000fe200080f2422 */
[----:B-1----:R-:W-:Y:S08]  /*15c0*/  @!P1 BRA `(.L_x_87) ;  /* 0x0000000000609947 */ /* 0x002ff00003800000 */
        /* <DEDUP_REMOVED lines=22> */
.L_x_89:
[----:B------:R-:W-:Y:S05]  /*1730*/  BSYNC.RECONVERGENT B2 ;  /* 0x0000000000027941 */ /* 0x000fea0003800200 */
.L_x_88:
[----:B------:R0:W-:Y:S02]  /*1740*/  STG.E.64 desc[UR6][R36.64], R12 ;  /* 0x0000000c24007986 */ /* 0x0001e4000c101b06 */
.L_x_87:
[----:B------:R-:W-:Y:S05]  /*1750*/  BSYNC.RECONVERGENT B1 ;  /* 0x0000000000017941 */ /* 0x000fea0003800200 */
.L_x_86:
[----:B------:R-:W1:Y:S02]  /*1760*/  LDCU.64 UR8, c[0x0][0x380] ;  /* 0x00007000ff0877ac */ /* 0x000e640008000a00 */
[----:B-1----:R-:W-:-:S04]  /*1770*/  LEA R34, P0, R6, UR8, 0x4 ;  /* 0x0000000806227c11 */ /* 0x002fc8000f8020ff */
[----:B------:R-:W-:-:S05]  /*1780*/  LEA.HI.X R35, R6, UR9, RZ, 0x4, P0 ;  /* 0x0000000906237c11 */ /* 0x000fca00080f24ff */
        /* <DEDUP_REMOVED lines=22> */
.L_x_91:
[----:B------:R-:W-:Y:S05]  /*18f0*/  BSYNC.RECONVERGENT B1 ;  /* 0x0000000000017941 */ /* 0x000fea0003800200 */
.L_x_90:
[----:B------:R0:W-:Y:S04]  /*1900*/  STG.E.64 desc[UR6][R34.64+0x10], R6 ;  /* 0x0000100622007986 */ /* 0x0001e8000c101b06 */
[----:B------:R-:W2:Y:S01]  /*1910*/  LDG.E.64 R20, desc[UR6][R8.64+0x18] ;  /* 0x0000180608147981 */ /* 0x000ea2000c1e1b00 */
[----:B------:R-:W1:Y:S01]  /*1920*/  MUFU.RCP64H R13, R29 ;  /* 0x0000001d000d7308 */ /* 0x000e620000001800 */
[----:B------:R-:W-:Y:S01]  /*1930*/  IMAD.MOV.U32 R12, RZ, RZ, 0x1 ;  /* 0x00000001ff0c7424 */ /* 0x000fe200078e00ff */
[----:B------:R-:W-:Y:S05]  /*1940*/  BSSY.RECONVERGENT B1, `(.L_x_92) ;  /* 0x0000013000017945 */ /* 0x000fea0003800200 */
[----:B-1----:R-:W-:-:S08]  /*1950*/  DFMA R14, -R28, R12, 1 ;  /* 0x3ff000001c0e742b */ /* 0x002fd0000000010c */
[----:B------:R-:W-:-:S08]  /*1960*/  DFMA R14, R14, R14, R14 ;  /* 0x0000000e0e0e722b */ /* 0x000fd0000000000e */
[----:B------:R-:W-:-:S08]  /*1970*/  DFMA R14, R12, R14, R12 ;  /* 0x0000000e0c0e722b */ /* 0x000fd0000000000c */
[----:B------:R-:W-:-:S08]  /*1980*/  DFMA R12, -R28, R14, 1 ;  /* 0x3ff000001c0c742b */ /* 0x000fd0000000010e */
[----:B------:R-:W-:-:S08]  /*1990*/  DFMA R16, R14, R12, R14 ;  /* 0x0000000c0e10722b */ /* 0x000fd0000000000e */
[----:B--2---:R-:W-:Y:S01]  /*19a0*/  DMUL R12, R16, R20 ;  /* 0x00000014100c7228 */ /* 0x004fe20000000000 */
[----:B------:R-:W-:-:S07]  /*19b0*/  FSETP.GEU.AND P2, PT, |R21|, 6.5827683646048100446e-37, PT ;  /* 0x036000001500780b */ /* 0x000fce0003f4e200 */
[----:B------:R-:W-:-:S08]  /*19c0*/  DFMA R14, -R28, R12, R20 ;  /* 0x0000000c1c0e722b */ /* 0x000fd00000000114 */
[----:B0-----:R-:W-:-:S10]  /*19d0*/  DFMA R6, R16, R14, R12 ;  /* 0x0000000e1006722b */ /* 0x001fd4000000000c */
        /* <DEDUP_REMOVED lines=9> */
.L_x_93:
[----:B------:R-:W-:Y:S05]  /*1a70*/  BSYNC.RECONVERGENT B1 ;  /* 0x0000000000017941 */ /* 0x000fea0003800200 */
.L_x_92:
[----:B------:R0:W-:Y:S01]  /*1a80*/  STG.E.64 desc[UR6][R8.64+0x18], R6 ;  /* 0x0000180608007986 */ /* 0x0001e2000c101b06 */
[----:B------:R-:W-:Y:S04]  /*1a90*/  BSSY.RECONVERGENT B1, `(.L_x_94) ;  /* 0x000001a000017945 */ /* 0x000fe80003800200 */
[----:B------:R-:W-:Y:S05]  /*1aa0*/  @!P1 BRA `(.L_x_95) ;  /* 0x0000000000609947 */ /* 0x000fea0003800000 */
[----:B------:R-:W2:Y:S01]  /*1ab0*/  LDG.E.64 R20, desc[UR6][R30.64+0x18] ;  /* 0x000018061e147981 */ /* 0x000ea2000c1e1b00 */
[----:B0-----:R-:W0:Y:S01]  /*1ac0*/  MUFU.RCP64H R7, R29 ;  /* 0x0000001d00077308 */ /* 0x001e220000001800 */
        /* <DEDUP_REMOVED lines=20> */
.L_x_97:
[----:B------:R-:W-:Y:S05]  /*1c10*/  BSYNC.RECONVERGENT B2 ;  /* 0x0000000000027941 */ /* 0x000fea0003800200 */
.L_x_96:
[----:B------:R1:W-:Y:S02]  /*1c20*/  STG.E.64 desc[UR6][R30.64+0x18], R6 ;  /* 0x000018061e007986 */ /* 0x0003e4000c101b06 */
.L_x_95:
[----:B------:R-:W-:Y:S05]  /*1c30*/  BSYNC.RECONVERGENT B1 ;  /* 0x0000000000017941 */ /* 0x000fea0003800200 */
.L_x_94:
[----:B------:R-:W2:Y:S01]  /*1c40*/  LDG.E.64 R20, desc[UR6][R10.64+0x8] ;  /* 0x000008060a147981 */ /* 0x000ea2000c1e1b00 */
[----:B01----:R-:W0:Y:S01]  /*1c50*/  MUFU.RCP64H R7, R3 ;  /* 0x0000000300077308 */ /* 0x003e220000001800 */
[----:B------:R-:W-:Y:S01]  /*1c60*/  IMAD.MOV.U32 R6, RZ, RZ, 0x1 ;  /* 0x00000001ff067424 */ /* 0x000fe200078e00ff */
[----:B------:R-:W-:Y:S01]  /*1c70*/  BSSY.RECONVERGENT B1, `(.L_x_98) ;  /* 0x0000014000017945 */ /* 0x000fe20003800200 */
[----:B------:R-:W-:-:S04]  /*1c80*/  ISETP.NE.AND P1, PT, R0, UR4, PT ;  /* 0x0000000400007c0c */ /* 0x000fc8000bf25270 */
        /* <DEDUP_REMOVED lines=18> */
.L_x_99:
[----:B------:R-:W-:Y:S05]  /*1db0*/  BSYNC.RECONVERGENT B1 ;  /* 0x0000000000017941 */ /* 0x000fea0003800200 */
.L_x_98:
[----:B------:R0:W-:Y:S01]  /*1dc0*/  STG.E.64 desc[UR6][R10.64+0x8], R6 ;  /* 0x000008060a007986 */ /* 0x0001e2000c101b06 */
[----:B------:R-:W-:Y:S04]  /*1dd0*/  BSSY.RECONVERGENT B1, `(.L_x_100) ;  /* 0x000001a000017945 */ /* 0x000fe80003800200 */
[----:B------:R-:W-:Y:S05]  /*1de0*/  @!P1 BRA `(.L_x_101) ;  /* 0x0000000000609947 */ /* 0x000fea0003800000 */
[----:B------:R-:W2:Y:S01]  /*1df0*/  LDG.E.64 R20, desc[UR6][R36.64+0x8] ;  /* 0x0000080624147981 */ /* 0x000ea2000c1e1b00 */
[----:B0-----:R-:W0:Y:S01]  /*1e00*/  MUFU.RCP64H R7, R3 ;  /* 0x0000000300077308 */ /* 0x001e220000001800 */
        /* <DEDUP_REMOVED lines=20> */
.L_x_103:
[----:B------:R-:W-:Y:S05]  /*1f50*/  BSYNC.RECONVERGENT B2 ;  /* 0x0000000000027941 */ /* 0x000fea0003800200 */
.L_x_102:
[----:B------:R1:W-:Y:S02]  /*1f60*/  STG.E.64 desc[UR6][R36.64+0x8], R6 ;  /* 0x0000080624007986 */ /* 0x0003e4000c101b06 */
.L_x_101:
[----:B------:R-:W-:Y:S05]  /*1f70*/  BSYNC.RECONVERGENT B1 ;  /* 0x0000000000017941 */ /* 0x000fea0003800200 */
.L_x_100:
[----:B------:R-:W2:Y:S01]  /*1f80*/  LDG.E.64 R20, desc[UR6][R34.64+0x18] ;  /* 0x0000180622147981 */ /* 0x000ea2000c1e1b00 */
[----:B------:R-:W0:Y:S01]  /*1f90*/  MUFU.RCP64H R3, R5 ;  /* 0x0000000500037308 */ /* 0x000e220000001800 */
[----:B------:R-:W-:Y:S01]  /*1fa0*/  IMAD.MOV.U32 R2, RZ, RZ, 0x1 ;  /* 0x00000001ff027424 */ /* 0x000fe200078e00ff */
[----:B------:R-:W-:Y:S05]  /*1fb0*/  BSSY.RECONVERGENT B1, `(.L_x_104) ;  /* 0x0000013000017945 */ /* 0x000fea0003800200 */
[----:B01----:R-:W-:-:S08]  /*1fc0*/  DFMA R6, R2, -R4, 1 ;  /* 0x3ff000000206742b */ /* 0x003fd00000000804 */
        /* <DEDUP_REMOVED lines=17> */
.L_x_105:
[----:B------:R-:W-:Y:S05]  /*20e0*/  BSYNC.RECONVERGENT B1 ;  /* 0x0000000000017941 */ /* 0x000fea0003800200 */
.L_x_104:
[----:B------:R-:W-:Y:S01]  /*20f0*/  STG.E.64 desc[UR6][R34.64+0x18], R2 ;  /* 0x0000180222007986 */ /* 0x000fe2000c101b06 */
[----:B------:R-:W-:Y:S05]  /*2100*/  EXIT ;  /* 0x000000000000794d */ /* 0x000fea0003800000 */
        .weak           $__internal_1_$__cuda_sm20_div_rn_f64_full
        .type           $__internal_1_$__cuda_sm20_div_rn_f64_full,@function
        .size           $__internal_1_$__cuda_sm20_div_rn_f64_full,($_Z12fourieKernelP7double2ddii$__internal_trig_reduction_slowpathd - $__internal_1_$__cuda_sm20_div_rn_f64_full)
$__internal_1_$__cuda_sm20_div_rn_f64_full:
[C---:B------:R-:W-:Y:S01]  /*2110*/  FSETP.GEU.AND P0, PT, |R19|.reuse, 1.469367938527859385e-39, PT ;  /* 0x001000001300780b */ /* 0x040fe20003f0e200 */
[----:B------:R-:W-:Y:S01]  /*2120*/  IMAD.MOV.U32 R22, RZ, RZ, 0x1 ;  /* 0x00000001ff167424 */ /* 0x000fe200078e00ff */
[----:B------:R-:W-:Y:S01]  /*2130*/  LOP3.LUT R16, R19, 0x800fffff, RZ, 0xc0, !PT ;  /* 0x800fffff13107812 */ /* 0x000fe200078ec0ff */
[----:B------:R-:W-:Y:S01]  /*2140*/  BSSY.RECONVERGENT B0, `(.L_x_106) ;  /* 0x0000054000007945 */ /* 0x000fe20003800200 */
[C---:B------:R-:W-:Y:S02]  /*2150*/  FSETP.GEU.AND P3, PT, |R21|.reuse, 1.469367938527859385e-39, PT ;  /* 0x001000001500780b */ /* 0x040fe40003f6e200 */
[----:B------:R-:W-:Y:S01]  /*2160*/  LOP3.LUT R17, R16, 0x3ff00000, RZ, 0xfc, !PT ;  /* 0x3ff0000010117812 */ /* 0x000fe200078efcff */
[----:B------:R-:W-:Y:S01]  /*2170*/  IMAD.MOV.U32 R16, RZ, RZ, R18 ;  /* 0x000000ffff107224 */ /* 0x000fe200078e0012 */
[----:B------:R-:W-:Y:S02]  /*2180*/  LOP3.LUT R13, R21, 0x7ff00000, RZ, 0xc0, !PT ;  /* 0x7ff00000150d7812 */ /* 0x000fe400078ec0ff */
[----:B------:R-:W-:-:S03]  /*2190*/  LOP3.LUT R32, R19, 0x7ff00000, RZ, 0xc0, !PT ;  /* 0x7ff0000013207812 */ /* 0x000fc600078ec0ff */
[----:B------:R-:W-:Y:S01]  /*21a0*/  @!P0 DMUL R16, R18, 8.98846567431157953865e+307 ;  /* 0x7fe0000012108828 */ /* 0x000fe20000000000 */
[----:B------:R-:W-:-:S03]  /*21b0*/  ISETP.GE.U32.AND P2, PT, R13, R32, PT ;  /* 0x000000200d00720c */ /* 0x000fc60003f46070 */
[----:B------:R-:W-:Y:S01]  /*21c0*/  @!P3 LOP3.LUT R14, R19, 0x7ff00000, RZ, 0xc0, !PT ;  /* 0x7ff00000130eb812 */ /* 0x000fe200078ec0ff */
[----:B------:R-:W-:Y:S01]  /*21d0*/  @!P3 IMAD.MOV.U32 R38, RZ, RZ, RZ ;  /* 0x000000ffff26b224 */ /* 0x000fe200078e00ff */
[----:B------:R-:W0:Y:S02]  /*21e0*/  MUFU.RCP64H R23, R17 ;  /* 0x0000001100177308 */ /* 0x000e240000001800 */
[----:B------:R-:W-:Y:S01]  /*21f0*/  @!P3 ISETP.GE.U32.AND P4, PT, R13, R14, PT ;  /* 0x0000000e0d00b20c */ /* 0x000fe20003f86070 */
[----:B------:R-:W-:Y:S01]  /*2200*/  IMAD.MOV.U32 R14, RZ, RZ, 0x1ca00000 ;  /* 0x1ca00000ff0e7424 */ /* 0x000fe200078e00ff */
[----:B------:R-:W-:-:S04]  /*2210*/  @!P0 LOP3.LUT R32, R17, 0x7ff00000, RZ, 0xc0, !PT ;  /* 0x7ff0000011208812 */ /* 0x000fc800078ec0ff */
[----:B------:R-:W-:-:S04]  /*2220*/  @!P3 SEL R15, R14, 0x63400000, !P4 ;  /* 0x634000000e0fb807 */ /* 0x000fc80006000000 */
[----:B------:R-:W-:-:S04]  /*2230*/  @!P3 LOP3.LUT R15, R15, 0x80000000, R21, 0xf8, !PT ;  /* 0x800000000f0fb812 */ /* 0x000fc800078ef815 */
[----:B------:R-:W-:Y:S01]  /*2240*/  @!P3 LOP3.LUT R39, R15, 0x100000, RZ, 0xfc, !PT ;  /* 0x001000000f27b812 */ /* 0x000fe200078efcff */
[----:B0-----:R-:W-:Y:S01]  /*2250*/  DFMA R26, R22, -R16, 1 ;  /* 0x3ff00000161a742b */ /* 0x001fe20000000810 */
[----:B------:R-:W-:-:S07]  /*2260*/  IMAD.MOV.U32 R15, RZ, RZ, R13 ;  /* 0x000000ffff0f7224 */ /* 0x000fce00078e000d */
[----:B------:R-:W-:-:S08]  /*2270*/  DFMA R26, R26, R26, R26 ;  /* 0x0000001a1a1a722b */ /* 0x000fd0000000001a */
[----:B------:R-:W-:Y:S01]  /*2280*/  DFMA R26, R22, R26, R22 ;  /* 0x0000001a161a722b */ /* 0x000fe20000000016 */
[----:B------:R-:W-:Y:S01]  /*2290*/  SEL R23, R14, 0x63400000, !P2 ;  /* 0x634000000e177807 */ /* 0x000fe20005000000 */
[----:B------:R-:W-:-:S03]  /*22a0*/  IMAD.MOV.U32 R22, RZ, RZ, R20 ;  /* 0x000000ffff167224 */ /* 0x000fc600078e0014 */
[----:B------:R-:W-:-:S03]  /*22b0*/  LOP3.LUT R23, R23, 0x800fffff, R21, 0xf8, !PT ;  /* 0x800fffff17177812 */ /* 0x000fc600078ef815 */
[----:B------:R-:W-:-:S03]  /*22c0*/  DFMA R40, R26, -R16, 1 ;  /* 0x3ff000001a28742b */ /* 0x000fc60000000810 */
[----:B------:R-:W-:-:S05]  /*22d0*/  @!P3 DFMA R22, R22, 2, -R38 ;  /* 0x400000001616b82b */ /* 0x000fca0000000826 */
[----:B------:R-:W-:-:S05]  /*22e0*/  DFMA R40, R26, R40, R26 ;  /* 0x000000281a28722b */ /* 0x000fca000000001a */
[----:B------:R-:W-:-:S03]  /*22f0*/  @!P3 LOP3.LUT R15, R23, 0x7ff00000, RZ, 0xc0, !PT ;  /* 0x7ff00000170fb812 */ /* 0x000fc600078ec0ff */
[----:B------:R-:W-:Y:S02]  /*2300*/  DMUL R38, R40, R22 ;  /* 0x0000001628267228 */ /* 0x000fe40000000000 */
[----:B------:R-:W-:-:S05]  /*2310*/  VIADD R25, R15, 0xffffffff ;  /* 0xffffffff0f197836 */ /* 0x000fca0000000000 */
[----:B------:R-:W-:Y:S01]  /*2320*/  ISETP.GT.U32.AND P0, PT, R25, 0x7feffffe, PT ;  /* 0x7feffffe1900780c */ /* 0x000fe20003f04070 */
[----:B------:R-:W-:Y:S01]  /*2330*/  VIADD R25, R32, 0xffffffff ;  /* 0xffffffff20197836 */ /* 0x000fe20000000000 */
[----:B------:R-:W-:-:S04]  /*2340*/  DFMA R26, R38, -R16, R22 ;  /* 0x80000010261a722b */ /* 0x000fc80000000016 */
[----:B------:R-:W-:-:S04]  /*2350*/  ISETP.GT.U32.OR P0, PT, R25, 0x7feffffe, P0 ;  /* 0x7feffffe1900780c */ /* 0x000fc80000704470 */
[----:B------:R-:W-:-:S09]  /*2360*/  DFMA R26, R40, R26, R38 ;  /* 0x0000001a281a722b */ /* 0x000fd20000000026 */
[----:B------:R-:W-:Y:S05]  /*2370*/  @P0 BRA `(.L_x_107) ;  /* 0x00000000006c0947 */ /* 0x000fea0003800000 */
[----:B------:R-:W-:-:S04]  /*2380*/  LOP3.LUT R20, R19, 0x7ff00000, RZ, 0xc0, !PT ;  /* 0x7ff0000013147812 */ /* 0x000fc800078ec0ff */
[CC--:B------:R-:W-:Y:S02]  /*2390*/  VIADDMNMX R15, R13.reuse, -R20.reuse, 0xb9600000, !PT ;  /* 0xb96000000d0f7446 */ /* 0x0c0fe40007800914 */
[----:B------:R-:W-:Y:S02]  /*23a0*/  ISETP.GE.U32.AND P0, PT, R13, R20, PT ;  /* 0x000000140d00720c */ /* 0x000fe40003f06070 */
[----:B------:R-:W-:Y:S02]  /*23b0*/  VIMNMX R13, PT, PT, R15, 0x46a00000, PT ;  /* 0x46a000000f0d7848 */ /* 0x000fe40003fe0100 */
[----:B------:R-:W-:-:S05]  /*23c0*/  SEL R14, R14, 0x63400000, !P0 ;  /* 0x634000000e0e7807 */ /* 0x000fca0004000000 */
[----:B------:R-:W-:Y:S02]  /*23d0*/  IMAD.IADD R13, R13, 0x1, -R14 ;  /* 0x000000010d0d7824 */ /* 0x000fe400078e0a0e */
[----:B------:R-:W-:Y:S02]  /*23e0*/  IMAD.MOV.U32 R14, RZ, RZ, RZ ;  /* 0x000000ffff0e7224 */ /* 0x000fe400078e00ff */
[----:B------:R-:W-:-:S06]  /*23f0*/  VIADD R15, R13, 0x7fe00000 ;  /* 0x7fe000000d0f7836 */ /* 0x000fcc0000000000 */
[----:B------:R-:W-:-:S10]  /*2400*/  DMUL R38, R26, R14 ;  /* 0x0000000e1a267228 */ /* 0x000fd40000000000 */
[----:B------:R-:W-:-:S13]  /*2410*/  FSETP.GTU.AND P0, PT, |R39|, 1.469367938527859385e-39, PT ;  /* 0x001000002700780b */ /* 0x000fda0003f0c200 */
[----:B------:R-:W-:Y:S05]  /*2420*/  @P0 BRA `(.L_x_108) ;  /* 0x0000000000940947 */ /* 0x000fea0003800000 */
[----:B------:R-:W-:-:S06]  /*2430*/  DFMA R16, R26, -R16, R22 ;  /* 0x800000101a10722b */ /* 0x000fcc0000000016 */
[----:B------:R-:W-:-:S04]  /*2440*/  IMAD.MOV.U32 R16, RZ, RZ, RZ ;  /* 0x000000ffff107224 */ /* 0x000fc800078e00ff */
[C---:B------:R-:W-:Y:S02]  /*2450*/  FSETP.NEU.AND P0, PT, R17.reuse, RZ, PT ;  /* 0x000000ff1100720b */ /* 0x040fe40003f0d000 */
[----:B------:R-:W-:-:S04]  /*2460*/  LOP3.LUT R19, R17, 0x80000000, R19, 0x48, !PT ;  /* 0x8000000011137812 */ /* 0x000fc800078e4813 */
[----:B------:R-:W-:-:S07]  /*2470*/  LOP3.LUT R17, R19, R15, RZ, 0xfc, !PT ;  /* 0x0000000f13117212 */ /* 0x000fce00078efcff */
[----:B------:R-:W-:Y:S05]  /*2480*/  @!P0 BRA `(.L_x_108) ;  /* 0x00000000007c8947 */ /* 0x000fea0003800000 */
[----:B------:R-:W-:Y:S01]  /*2490*/  IMAD.MOV R15, RZ, RZ, -R13 ;  /* 0x000000ffff0f7224 */ /* 0x000fe200078e0a0d */
[----:B------:R-:W-:Y:S01]  /*24a0*/  DMUL.RP R16, R26, R16 ;  /* 0x000000101a107228 */ /* 0x000fe20000008000 */
[----:B------:R-:W-:Y:S01]  /*24b0*/  IMAD.MOV.U32 R14, RZ, RZ, RZ ;  /* 0x000000ffff0e7224 */ /* 0x000fe200078e00ff */
[----:B------:R-:W-:-:S05]  /*24c0*/  IADD3 R13, PT, PT, -R13, -0x43300000, RZ ;  /* 0xbcd000000d0d7810 */ /* 0x000fca0007ffe1ff */
[----:B------:R-:W-:-:S03]  /*24d0*/  DFMA R14, R38, -R14, R26 ;  /* 0x8000000e260e722b */ /* 0x000fc6000000001a */
[----:B------:R-:W-:-:S07]  /*24e0*/  LOP3.LUT R19, R17, R19, RZ, 0x3c, !PT ;  /* 0x0000001311137212 */ /* 0x000fce00078e3cff */
[----:B------:R-:W-:-:S04]  /*24f0*/  FSETP.NEU.AND P0, PT, |R15|, R13, PT ;  /* 0x0000000d0f00720b */ /* 0x000fc80003f0d200 */
[----:B------:R-:W-:Y:S02]  /*2500*/  FSEL R38, R16, R38, !P0 ;  /* 0x0000002610267208 */ /* 0x000fe40004000000 */
[----:B------:R-:W-:Y:S01]  /*2510*/  FSEL R39, R19, R39, !P0 ;  /* 0x0000002713277208 */ /* 0x000fe20004000000 */
[----:B------:R-:W-:Y:S06]  /*2520*/  BRA `(.L_x_108) ;  /* 0x0000000000547947 */ /* 0x000fec0003800000 */
.L_x_107:
[----:B------:R-:W-:-:S14]  /*2530*/  DSETP.NAN.AND P0, PT, R20, R20, PT ;  /* 0x000000141400722a */ /* 0x000fdc0003f08000 */
[----:B------:R-:W-:Y:S05]  /*2540*/  @P0 BRA `(.L_x_109) ;  /* 0x0000000000440947 */ /* 0x000fea0003800000 */
[----:B------:R-:W-:-:S14]  /*2550*/  DSETP.NAN.AND P0, PT, R18, R18, PT ;  /* 0x000000121200722a */ /* 0x000fdc0003f08000 */
[----:B------:R-:W-:Y:S05]  /*2560*/  @P0 BRA `(.L_x_110) ;  /* 0x0000000000300947 */ /* 0x000fea0003800000 */
[----:B------:R-:W-:Y:S01]  /*2570*/  ISETP.NE.AND P0, PT, R15, R32, PT ;  /* 0x000000200f00720c */ /* 0x000fe20003f05270 */
[----:B------:R-:W-:Y:S02]  /*2580*/  IMAD.MOV.U32 R38, RZ, RZ, 0x0 ;  /* 0x00000000ff267424 */ /* 0x000fe400078e00ff */
[----:B------:R-:W-:-:S10]  /*2590*/  IMAD.MOV.U32 R39, RZ, RZ, -0x80000 ;  /* 0xfff80000ff277424 */ /* 0x000fd400078e00ff */
[----:B------:R-:W-:Y:S05]  /*25a0*/  @!P0 BRA `(.L_x_108) ;  /* 0x0000000000348947 */ /* 0x000fea0003800000 */
[----:B------:R-:W-:Y:S02]  /*25b0*/  ISETP.NE.AND P0, PT, R15, 0x7ff00000, PT ;  /* 0x7ff000000f00780c */ /* 0x000fe40003f05270 */
[----:B------:R-:W-:Y:S02]  /*25c0*/  LOP3.LUT R39, R21, 0x80000000, R19, 0x48, !PT ;  /* 0x8000000015277812 */ /* 0x000fe400078e4813 */
[----:B------:R-:W-:-:S13]  /*25d0*/  ISETP.EQ.OR P0, PT, R32, RZ, !P0 ;  /* 0x000000ff2000720c */ /* 0x000fda0004702670 */
[----:B------:R-:W-:Y:S01]  /*25e0*/  @P0 LOP3.LUT R13, R39, 0x7ff00000, RZ, 0xfc, !PT ;  /* 0x7ff00000270d0812 */ /* 0x000fe200078efcff */
[----:B------:R-:W-:Y:S02]  /*25f0*/  @!P0 IMAD.MOV.U32 R38, RZ, RZ, RZ ;  /* 0x000000ffff268224 */ /* 0x000fe400078e00ff */
[----:B------:R-:W-:Y:S02]  /*2600*/  @P0 IMAD.MOV.U32 R38, RZ, RZ, RZ ;  /* 0x000000ffff260224 */ /* 0x000fe400078e00ff */
[----:B------:R-:W-:Y:S01]  /*2610*/  @P0 IMAD.MOV.U32 R39, RZ, RZ, R13 ;  /* 0x000000ffff270224 */ /* 0x000fe200078e000d */
[----:B------:R-:W-:Y:S06]  /*2620*/  BRA `(.L_x_108) ;  /* 0x0000000000147947 */ /* 0x000fec0003800000 */
.L_x_110:
[----:B------:R-:W-:Y:S01]  /*2630*/  LOP3.LUT R39, R19, 0x80000, RZ, 0xfc, !PT ;  /* 0x0008000013277812 */ /* 0x000fe200078efcff */
[----:B------:R-:W-:Y:S01]  /*2640*/  IMAD.MOV.U32 R38, RZ, RZ, R18 ;  /* 0x000000ffff267224 */ /* 0x000fe200078e0012 */
[----:B------:R-:W-:Y:S06]  /*2650*/  BRA `(.L_x_108) ;  /* 0x0000000000087947 */ /* 0x000fec0003800000 */
.L_x_109:
[----:B------:R-:W-:Y:S01]  /*2660*/  LOP3.LUT R39, R21, 0x80000, RZ, 0xfc, !PT ;  /* 0x0008000015277812 */ /* 0x000fe200078efcff */
[----:B------:R-:W-:-:S07]  /*2670*/  IMAD.MOV.U32 R38, RZ, RZ, R20 ;  /* 0x000000ffff267224 */ /* 0x000fce00078e0014 */
.L_x_108:
[----:B------:R-:W-:Y:S05]  /*2680*/  BSYNC.RECONVERGENT B0 ;  /* 0x0000000000007941 */ /* 0x000fea0003800200 */
.L_x_106:
[----:B------:R-:W-:Y:S02]  /*2690*/  IMAD.MOV.U32 R13, RZ, RZ, 0x0 ;  /* 0x00000000ff0d7424 */ /* 0x000fe400078e00ff */
[----:B------:R-:W-:Y:S02]  /*26a0*/  IMAD.MOV.U32 R20, RZ, RZ, R38 ;  /* 0x000000ffff147224 */ /* 0x000fe400078e0026 */
[----:B------:R-:W-:Y:S01]  /*26b0*/  IMAD.MOV.U32 R21, RZ, RZ, R39 ;  /* 0x000000ffff157224 */ /* 0x000fe200078e0027 */
[----:B------:R-:W-:Y:S06]  /*26c0*/  RET.REL.NODEC R12 `(_Z12fourieKernelP7double2ddii) ;  /* 0xffffffd80c4c7950 */ /* 0x000fec0003c3ffff */
        .type           $_Z12fourieKernelP7double2ddii$__internal_trig_reduction_slowpathd,@function
        .size           $_Z12fourieKernelP7double2ddii$__internal_trig_reduction_slowpathd,(.L_x_401 - $_Z12fourieKernelP7double2ddii$__internal_trig_reduction_slowpathd)
$_Z12fourieKernelP7double2ddii$__internal_trig_reduction_slowpathd:
[--C-:B------:R-:W-:Y:S01]  /*26d0*/  SHF.R.U32.HI R22, RZ, 0x14, R5.reuse ;  /* 0x00000014ff167819 */ /* 0x100fe20000011605 */
[----:B------:R-:W-:Y:S02]  /*26e0*/  IMAD.MOV.U32 R26, RZ, RZ, R12 ;  /* 0x000000ffff1a7224 */ /* 0x000fe400078e000c */
[----:B------:R-:W-:Y:S01]  /*26f0*/  IMAD.MOV.U32 R27, RZ, RZ, R5 ;  /* 0x000000ffff1b7224 */ /* 0x000fe200078e0005 */
[----:B------:R-:W-:Y:S01]  /*2700*/  LOP3.LUT R13, R22, 0x7ff, RZ, 0xc0, !PT ;  /* 0x000007ff160d7812 */ /* 0x000fe200078ec0ff */
[----:B------:R-:W-:-:S03]  /*2710*/  IMAD.MOV.U32 R12, RZ, RZ, RZ ;  /* 0x000000ffff0c7224 */ /* 0x000fc600078e00ff */
[----:B------:R-:W-:-:S13]  /*2720*/  ISETP.NE.AND P0, PT, R13, 0x7ff, PT ;  /* 0x000007ff0d00780c */ /* 0x000fda0003f05270 */
[----:B------:R-:W-:Y:S05]  /*2730*/  @!P0 BRA `(.L_x_111) ;  /* 0x0000000800488947 */ /* 0x000fea0003800000 */
[----:B------:R-:W-:Y:S01]  /*2740*/  VIADD R12, R13, 0xfffffc00 ;  /* 0xfffffc000d0c7836 */ /* 0x000fe20000000000 */
[----:B------:R-:W-:Y:S01]  /*2750*/  BSSY.RECONVERGENT B1, `(.L_x_112) ;  /* 0x000002f000017945 */ /* 0x000fe20003800200 */
[----:B------:R-:W-:-:S03]  /*2760*/  CS2R R16, SRZ ;  /* 0x0000000000107805 */ /* 0x000fc6000001ff00 */
[----:B------:R-:W-:Y:S02]  /*2770*/  SHF.R.U32.HI R23, RZ, 0x6, R12 ;  /* 0x00000006ff177819 */ /* 0x000fe4000001160c */
[----:B------:R-:W-:Y:S02]  /*2780*/  ISETP.GE.U32.AND P0, PT, R12, 0x80, PT ;  /* 0x000000800c00780c */ /* 0x000fe40003f06070 */
[C---:B------:R-:W-:Y:S02]  /*2790*/  IADD3 R20, PT, PT, -R23.reuse, 0x13, RZ ;  /* 0x0000001317147810 */ /* 0x040fe40007ffe1ff */
[----:B------:R-:W-:Y:S02]  /*27a0*/  IADD3 R19, PT, PT, -R23, 0xf, RZ ;  /* 0x0000000f17137810 */ /* 0x000fe40007ffe1ff */
[----:B------:R-:W-:-:S04]  /*27b0*/  SEL R20, R20, 0x12, P0 ;  /* 0x0000001214147807 */ /* 0x000fc80000000000 */
[----:B------:R-:W-:-:S13]  /*27c0*/  ISETP.GE.AND P0, PT, R19, R20, PT ;  /* 0x000000141300720c */ /* 0x000fda0003f06270 */
[----:B------:R-:W-:Y:S05]  /*27d0*/  @P0 BRA `(.L_x_113) ;  /* 0x0000000000980947 */ /* 0x000fea0003800000 */
[----:B------:R-:W0:Y:S01]  /*27e0*/  LDC.64 R14, c[0x0][0x358] ;  /* 0x0000d600ff0e7b82 */ /* 0x000e220000000a00 */
[C---:B------:R-:W-:Y:S01]  /*27f0*/  SHF.L.U64.HI R27, R26.reuse, 0xb, R27 ;  /* 0x0000000b1a1b7819 */ /* 0x040fe2000001021b */
[----:B------:R-:W-:Y:S01]  /*2800*/  BSSY.RECONVERGENT B2, `(.L_x_114) ;  /* 0x0000022000027945 */ /* 0x000fe20003800200 */
[----:B------:R-:W-:Y:S01]  /*2810*/  IMAD.SHL.U32 R21, R26, 0x800, RZ ;  /* 0x000008001a157824 */ /* 0x000fe200078e00ff */
[----:B------:R-:W-:Y:S01]  /*2820*/  IADD3 R25, PT, PT, RZ, -R23, -R20 ;  /* 0x80000017ff197210 */ /* 0x000fe20007ffe814 */
[----:B------:R-:W-:Y:S01]  /*2830*/  IMAD.MOV.U32 R26, RZ, RZ, RZ ;  /* 0x000000ffff1a7224 */ /* 0x000fe200078e00ff */
[----:B------:R-:W-:Y:S02]  /*2840*/  CS2R R16, SRZ ;  /* 0x0000000000107805 */ /* 0x000fe4000001ff00 */
[----:B------:R-:W-:-:S07]  /*2850*/  LOP3.LUT R27, R27, 0x80000000, RZ, 0xfc, !PT ;  /* 0x800000001b1b7812 */ /* 0x000fce00078efcff */
.L_x_115:
[----:B------:R-:W1:Y:S01]  /*2860*/  LDC.64 R12, c[0x4][RZ] ;  /* 0x01000000ff0c7b82 */ /* 0x000e620000000a00 */
[----:B0-----:R-:W-:Y:S02]  /*2870*/  R2UR UR4, R14 ;  /* 0x000000000e0472ca */ /* 0x001fe400000e0000 */
[----:B------:R-:W-:Y:S01]  /*2880*/  R2UR UR5, R15 ;  /* 0x000000000f0572ca */ /* 0x000fe200000e0000 */
[----:B-1----:R-:W-:-:S12]  /*2890*/  IMAD.WIDE R12, R19, 0x8, R12 ;  /* 0x00000008130c7825 */ /* 0x002fd800078e020c */
[----:B------:R-:W2:Y:S01]  /*28a0*/  LDG.E.64.CONSTANT R12, desc[UR4][R12.64] ;  /* 0x000000040c0c7981 */ /* 0x000ea2000c1e9b00 */
[----:B------:R-:W-:Y:S02]  /*28b0*/  VIADD R25, R25, 0x1 ;  /* 0x0000000119197836 */ /* 0x000fe40000000000 */
[----:B------:R-:W-:Y:S02]  /*28c0*/  VIADD R19, R19, 0x1 ;  /* 0x0000000113137836 */ /* 0x000fe40000000000 */
[----:B--2---:R-:W-:-:S04]  /*28d0*/  IMAD.WIDE.U32 R16, P2, R12, R21, R16 ;  /* 0x000000150c107225 */ /* 0x004fc80007840010 */
[----:B------:R-:W-:Y:S02]  /*28e0*/  IMAD R29, R12, R27, RZ ;  /* 0x0000001b0c1d7224 */ /* 0x000fe400078e02ff */
[CC--:B------:R-:W-:Y:S02]  /*28f0*/  IMAD R28, R13.reuse, R21.reuse, RZ ;  /* 0x000000150d1c7224 */ /* 0x0c0fe400078e02ff */
[----:B------:R-:W-:Y:S01]  /*2900*/  IMAD.HI.U32 R31, R13, R21, RZ ;  /* 0x000000150d1f7227 */ /* 0x000fe200078e00ff */
[----:B------:R-:W-:-:S03]  /*2910*/  IADD3 R17, P0, PT, R29, R17, RZ ;  /* 0x000000111d117210 */ /* 0x000fc60007f1e0ff */
[----:B------:R-:W-:Y:S01]  /*2920*/  IMAD R29, R26, 0x8, R1 ;  /* 0x000000081a1d7824 */ /* 0x000fe200078e0201 */
[----:B------:R-:W-:Y:S01]  /*2930*/  IADD3 R17, P1, PT, R28, R17, RZ ;  /* 0x000000111c117210 */ /* 0x000fe20007f3e0ff */
[----:B------:R-:W-:-:S04]  /*2940*/  IMAD.HI.U32 R28, R12, R27, RZ ;  /* 0x0000001b0c1c7227 */ /* 0x000fc800078e00ff */
[----:B------:R-:W-:Y:S01]  /*2950*/  IMAD.X R12, RZ, RZ, R28, P2 ;  /* 0x000000ffff0c7224 */ /* 0x000fe200010e061c */
[----:B------:R0:W-:Y:S01]  /*2960*/  STL.64 [R29], R16 ;  /* 0x000000101d007387 */ /* 0x0001e20000100a00 */
[----:B------:R-:W-:-:S03]  /*2970*/  IMAD.HI.U32 R28, R13, R27, RZ ;  /* 0x0000001b0d1c7227 */ /* 0x000fc600078e00ff */
[----:B------:R-:W-:Y:S01]  /*2980*/  IADD3.X R12, P0, PT, R31, R12, RZ, P0, !PT ;  /* 0x0000000c1f0c7210 */ /* 0x000fe2000071e4ff */
[----:B------:R-:W-:Y:S02]  /*2990*/  IMAD R13, R13, R27, RZ ;  /* 0x0000001b0d0d7224 */ /* 0x000fe400078e02ff */
[----:B------:R-:W-:-:S03]  /*29a0*/  VIADD R26, R26, 0x1 ;  /* 0x000000011a1a7836 */ /* 0x000fc60000000000 */
[----:B------:R-:W-:Y:S01]  /*29b0*/  IADD3.X R13, P1, PT, R13, R12, RZ, P1, !PT ;  /* 0x0000000c0d0d7210 */ /* 0x000fe20000f3e4ff */
[----:B------:R-:W-:Y:S01]  /*29c0*/  IMAD.X R12, RZ, RZ, R28, P0 ;  /* 0x000000ffff0c7224 */ /* 0x000fe200000e061c */
[----:B------:R-:W-:-:S03]  /*29d0*/  ISETP.NE.AND P0, PT, R25, -0xf, PT ;  /* 0xfffffff11900780c */ /* 0x000fc60003f05270 */
[----:B------:R-:W-:Y:S02]  /*29e0*/  IMAD.X R12, RZ, RZ, R12, P1 ;  /* 0x000000ffff0c7224 */ /* 0x000fe400008e060c */
[----:B0-----:R-:W-:Y:S02]  /*29f0*/  IMAD.MOV.U32 R16, RZ, RZ, R13 ;  /* 0x000000ffff107224 */ /* 0x001fe400078e000d */
[----:B------:R-:W-:-:S06]  /*2a00*/  IMAD.MOV.U32 R17, RZ, RZ, R12 ;  /* 0x000000ffff117224 */ /* 0x000fcc00078e000c */
[----:B------:R-:W-:Y:S05]  /*2a10*/  @P0 BRA `(.L_x_115) ;  /* 0xfffffffc00900947 */ /* 0x000fea000383ffff */
[----:B------:R-:W-:Y:S05]  /*2a20*/  BSYNC.RECONVERGENT B2 ;  /* 0x0000000000027941 */ /* 0x000fea0003800200 */
.L_x_114:
[----:B------:R-:W-:-:S07]  /*2a30*/  IMAD.MOV.U32 R19, RZ, RZ, R20 ;  /* 0x000000ffff137224 */ /* 0x000fce00078e0014 */
.L_x_113:
[----:B------:R-:W-:Y:S05]  /*2a40*/  BSYNC.RECONVERGENT B1 ;  /* 0x0000000000017941 */ /* 0x000fea0003800200 */
.L_x_112:
[----:B------:R-:W-:Y:S01]  /*2a50*/  LOP3.LUT P0, R27, R22, 0x3f, RZ, 0xc0, !PT ;  /* 0x0000003f161b7812 */ /* 0x000fe2000780c0ff */
[----:B------:R-:W-:-:S04]  /*2a60*/  IMAD.IADD R12, R23, 0x1, R19 ;  /* 0x00000001170c7824 */ /* 0x000fc800078e0213 */
[----:B------:R-:W-:-:S05]  /*2a70*/  IMAD.U32 R25, R12, 0x8, R1 ;  /* 0x000000080c197824 */ /* 0x000fca00078e0001 */
[----:B------:R0:W-:Y:S04]  /*2a80*/  STL.64 [R25+-0x78], R16 ;  /* 0xffff881019007387 */ /* 0x0001e80000100a00 */
[----:B------:R-:W2:Y:S04]  /*2a90*/  @P0 LDL.64 R22, [R1+0x8] ;  /* 0x0000080001160983 */ /* 0x000ea80000100a00 */
[----:B------:R-:W3:Y:S04]  /*2aa0*/  LDL.64 R14, [R1+0x10] ;  /* 0x00001000010e7983 */ /* 0x000ee80000100a00 */
[----:B------:R-:W4:Y:S01]  /*2ab0*/  LDL.64 R12, [R1+0x18] ;  /* 0x00001800010c7983 */ /* 0x000f220000100a00 */
[----:B------:R-:W-:Y:S01]  /*2ac0*/  @P0 LOP3.LUT R19, R27, 0x3f, RZ, 0x3c, !PT ;  /* 0x0000003f1b130812 */ /* 0x000fe200078e3cff */
[----:B------:R-:W-:Y:S01]  /*2ad0*/  BSSY.RECONVERGENT B1, `(.L_x_116) ;  /* 0x0000034000017945 */ /* 0x000fe20003800200 */
[----:B--2---:R-:W-:-:S02]  /*2ae0*/  @P0 SHF.R.U64 R20, R22, 0x1, R23 ;  /* 0x0000000116140819 */ /* 0x004fc40000001217 */
[----:B------:R-:W-:Y:S02]  /*2af0*/  @P0 SHF.R.U32.HI R22, RZ, 0x1, R23 ;  /* 0x00000001ff160819 */ /* 0x000fe40000011617 */
[--C-:B---3--:R-:W-:Y:S02]  /*2b00*/  @P0 SHF.R.U32.HI R30, RZ, 0x1, R15.reuse ;  /* 0x00000001ff1e0819 */ /* 0x108fe4000001160f */
[C-C-:B------:R-:W-:Y:S02]  /*2b10*/  @P0 SHF.R.U64 R28, R14.reuse, 0x1, R15.reuse ;  /* 0x000000010e1c0819 */ /* 0x140fe4000000120f */
[----:B------:R-:W-:Y:S02]  /*2b20*/  @P0 SHF.L.U32 R21, R14, R27, RZ ;  /* 0x0000001b0e150219 */ /* 0x000fe400000006ff */
[----:B0-----:R-:W-:Y:S02]  /*2b30*/  @P0 SHF.R.U64 R16, R20, R19, R22 ;  /* 0x0000001314100219 */ /* 0x001fe40000001216 */
[----:B------:R-:W-:-:S02]  /*2b40*/  @P0 SHF.L.U64.HI R26, R14, R27, R15 ;  /* 0x0000001b0e1a0219 */ /* 0x000fc4000001020f */
[----:B------:R-:W-:Y:S02]  /*2b50*/  @P0 SHF.R.U32.HI R17, RZ, R19, R22 ;  /* 0x00000013ff110219 */ /* 0x000fe40000011616 */
[----:B----4-:R-:W-:Y:S02]  /*2b60*/  @P0 SHF.L.U32 R20, R12, R27, RZ ;  /* 0x0000001b0c140219 */ /* 0x010fe400000006ff */
[----:B------:R-:W-:Y:S02]  /*2b70*/  @P0 SHF.R.U64 R23, R28, R19, R30 ;  /* 0x000000131c170219 */ /* 0x000fe4000000121e */
[----:B------:R-:W-:Y:S02]  /*2b80*/  @P0 LOP3.LUT R14, R21, R16, RZ, 0xfc, !PT ;  /* 0x00000010150e0212 */ /* 0x000fe400078efcff */
[----:B------:R-:W-:Y:S02]  /*2b90*/  @P0 LOP3.LUT R15, R26, R17, RZ, 0xfc, !PT ;  /* 0x000000111a0f0212 */ /* 0x000fe400078efcff */
[----:B------:R-:W-:-:S02]  /*2ba0*/  @P0 SHF.L.U64.HI R16, R12, R27, R13 ;  /* 0x0000001b0c100219 */ /* 0x000fc4000001020d */
[----:B------:R-:W-:Y:S01]  /*2bb0*/  @P0 LOP3.LUT R12, R20, R23, RZ, 0xfc, !PT ;  /* 0x00000017140c0212 */ /* 0x000fe200078efcff */
[C---:B------:R-:W-:Y:S01]  /*2bc0*/  IMAD.SHL.U32 R20, R14.reuse, 0x4, RZ ;  /* 0x000000040e147824 */ /* 0x040fe200078e00ff */
[----:B------:R-:W-:Y:S02]  /*2bd0*/  @P0 SHF.R.U32.HI R19, RZ, R19, R30 ;  /* 0x00000013ff130219 */ /* 0x000fe4000001161e */
[----:B------:R-:W-:Y:S02]  /*2be0*/  SHF.L.U64.HI R21, R14, 0x2, R15 ;  /* 0x000000020e157819 */ /* 0x000fe4000001020f */
[----:B------:R-:W-:Y:S02]  /*2bf0*/  SHF.L.W.U32.HI R14, R15, 0x2, R12 ;  /* 0x000000020f0e7819 */ /* 0x000fe40000010e0c */
[----:B------:R-:W-:Y:S02]  /*2c00*/  @P0 LOP3.LUT R13, R16, R19, RZ, 0xfc, !PT ;  /* 0x00000013100d0212 */ /* 0x000fe400078efcff */
[----:B------:R-:W-:-:S02]  /*2c10*/  IADD3 RZ, P0, PT, RZ, -R20, RZ ;  /* 0x80000014ffff7210 */ /* 0x000fc40007f1e0ff */
[----:B------:R-:W-:Y:S02]  /*2c20*/  LOP3.LUT R15, RZ, R21, RZ, 0x33, !PT ;  /* 0x00000015ff0f7212 */ /* 0x000fe400078e33ff */
[----:B------:R-:W-:Y:S02]  /*2c30*/  SHF.L.W.U32.HI R12, R12, 0x2, R13 ;  /* 0x000000020c0c7819 */ /* 0x000fe40000010e0d */
[----:B------:R-:W-:Y:S02]  /*2c40*/  LOP3.LUT R17, RZ, R14, RZ, 0x33, !PT ;  /* 0x0000000eff117212 */ /* 0x000fe400078e33ff */
[----:B------:R-:W-:Y:S02]  /*2c50*/  IADD3.X R16, P0, PT, RZ, R15, RZ, P0, !PT ;  /* 0x0000000fff107210 */ /* 0x000fe4000071e4ff */
[----:B------:R-:W-:Y:S02]  /*2c60*/  LOP3.LUT R15, RZ, R12, RZ, 0x33, !PT ;  /* 0x0000000cff0f7212 */ /* 0x000fe400078e33ff */
[----:B------:R-:W-:-:S02]  /*2c70*/  IADD3.X R17, P1, PT, RZ, R17, RZ, P0, !PT ;  /* 0x00000011ff117210 */ /* 0x000fc4000073e4ff */
[----:B------:R-:W-:-:S03]  /*2c80*/  ISETP.GT.U32.AND P2, PT, R14, -0x1, PT ;  /* 0xffffffff0e00780c */ /* 0x000fc60003f44070 */
[----:B------:R-:W-:Y:S01]  /*2c90*/  IMAD.X R15, RZ, RZ, R15, P1 ;  /* 0x000000ffff0f7224 */ /* 0x000fe200008e060f */
[----:B------:R-:W-:-:S04]  /*2ca0*/  ISETP.GT.AND.EX P0, PT, R12, -0x1, PT, P2 ;  /* 0xffffffff0c00780c */ /* 0x000fc80003f04320 */
[----:B------:R-:W-:Y:S02]  /*2cb0*/  SEL R15, R12, R15, P0 ;  /* 0x0000000f0c0f7207 */ /* 0x000fe40000000000 */
[----:B------:R-:W-:Y:S02]  /*2cc0*/  SEL R23, R14, R17, P0 ;  /* 0x000000110e177207 */ /* 0x000fe40000000000 */
[----:B------:R-:W-:Y:S02]  /*2cd0*/  ISETP.NE.U32.AND P1, PT, R15, RZ, PT ;  /* 0x000000ff0f00720c */ /* 0x000fe40003f25070 */
[----:B------:R-:W-:Y:S02]  /*2ce0*/  SEL R21, R21, R16, P0 ;  /* 0x0000001015157207 */ /* 0x000fe40000000000 */
[----:B------:R-:W-:Y:S01]  /*2cf0*/  SEL R17, R23, R15, !P1 ;  /* 0x0000000f17117207 */ /* 0x000fe20004800000 */
[----:B------:R-:W-:-:S05]  /*2d00*/  @!P0 IMAD.MOV R20, RZ, RZ, -R20 ;  /* 0x000000ffff148224 */ /* 0x000fca00078e0a14 */
[----:B------:R-:W0:Y:S02]  /*2d10*/  FLO.U32 R17, R17 ;  /* 0x0000001100117300 */ /* 0x000e2400000e0000 */
[C---:B0-----:R-:W-:Y:S02]  /*2d20*/  IADD3 R19, PT, PT, -R17.reuse, 0x1f, RZ ;  /* 0x0000001f11137810 */ /* 0x041fe40007ffe1ff */
[----:B------:R-:W-:-:S03]  /*2d30*/  IADD3 R14, PT, PT, -R17, 0x3f, RZ ;  /* 0x0000003f110e7810 */ /* 0x000fc60007ffe1ff */
[----:B------:R-:W-:-:S05]  /*2d40*/  @P1 IMAD.MOV R14, RZ, RZ, R19 ;  /* 0x000000ffff0e1224 */ /* 0x000fca00078e0213 */
[----:B------:R-:W-:-:S13]  /*2d50*/  ISETP.NE.AND P1, PT, R14, RZ, PT ;  /* 0x000000ff0e00720c */ /* 0x000fda0003f25270 */
[----:B------:R-:W-:Y:S05]  /*2d60*/  @!P1 BRA `(.L_x_117) ;  /* 0x0000000000289947 */ /* 0x000fea0003800000 */
[----:B------:R-:W-:Y:S02]  /*2d70*/  LOP3.LUT R16, R14, 0x3f, RZ, 0xc0, !PT ;  /* 0x0000003f0e107812 */ /* 0x000fe400078ec0ff */
[--C-:B------:R-:W-:Y:S02]  /*2d80*/  SHF.R.U64 R20, R20, 0x1, R21.reuse ;  /* 0x0000000114147819 */ /* 0x100fe40000001215 */
[----:B------:R-:W-:Y:S02]  /*2d90*/  SHF.R.U32.HI R22, RZ, 0x1, R21 ;  /* 0x00000001ff167819 */ /* 0x000fe40000011615 */
[----:B------:R-:W-:Y:S02]  /*2da0*/  LOP3.LUT R17, R14, 0x3f, RZ, 0xc, !PT ;  /* 0x0000003f0e117812 */ /* 0x000fe400078e0cff */
[CC--:B------:R-:W-:Y:S02]  /*2db0*/  SHF.L.U64.HI R26, R23.reuse, R16.reuse, R15 ;  /* 0x00000010171a7219 */ /* 0x0c0fe4000001020f */
[----:B------:R-:W-:-:S02]  /*2dc0*/  SHF.L.U32 R16, R23, R16, RZ ;  /* 0x0000001017107219 */ /* 0x000fc400000006ff */
[-CC-:B------:R-:W-:Y:S02]  /*2dd0*/  SHF.R.U64 R15, R20, R17.reuse, R22.reuse ;  /* 0x00000011140f7219 */ /* 0x180fe40000001216 */
[----:B------:R-:W-:Y:S02]  /*2de0*/  SHF.R.U32.HI R17, RZ, R17, R22 ;  /* 0x00000011ff117219 */ /* 0x000fe40000011616 */
[----:B------:R-:W-:Y:S02]  /*2df0*/  LOP3.LUT R23, R16, R15, RZ, 0xfc, !PT ;  /* 0x0000000f10177212 */ /* 0x000fe400078efcff */
[----:B------:R-:W-:-:S07]  /*2e00*/  LOP3.LUT R15, R26, R17, RZ, 0xfc, !PT ;  /* 0x000000111a0f7212 */ /* 0x000fce00078efcff */
.L_x_117:
[----:B------:R-:W-:Y:S05]  /*2e10*/  BSYNC.RECONVERGENT B1 ;  /* 0x0000000000017941 */ /* 0x000fea0003800200 */
.L_x_116:
[----:B------:R-:W-:-:S04]  /*2e20*/  IMAD.WIDE.U32 R20, R23, 0x2168c235, RZ ;  /* 0x2168c23517147825 */ /* 0x000fc800078e00ff */
[----:B------:R-:W-:Y:S01]  /*2e30*/  IMAD.MOV.U32 R16, RZ, RZ, R21 ;  /* 0x000000ffff107224 */ /* 0x000fe200078e0015 */
[----:B------:R-:W-:Y:S01]  /*2e40*/  IADD3 RZ, P1, PT, R20, R20, RZ ;  /* 0x0000001414ff7210 */ /* 0x000fe20007f3e0ff */
[----:B------:R-:W-:Y:S02]  /*2e50*/  IMAD.MOV.U32 R17, RZ, RZ, RZ ;  /* 0x000000ffff117224 */ /* 0x000fe400078e00ff */
[----:B------:R-:W-:-:S04]  /*2e60*/  IMAD.HI.U32 R19, R15, -0x36f0255e, RZ ;  /* 0xc90fdaa20f137827 */ /* 0x000fc800078e00ff */
[----:B------:R-:W-:-:S04]  /*2e70*/  IMAD.WIDE.U32 R16, R23, -0x36f0255e, R16 ;  /* 0xc90fdaa217107825 */ /* 0x000fc800078e0010 */
[C---:B------:R-:W-:Y:S02]  /*2e80*/  IMAD R21, R15.reuse, -0x36f0255e, RZ ;  /* 0xc90fdaa20f157824 */ /* 0x040fe400078e02ff */
[----:B------:R-:W-:-:S04]  /*2e90*/  IMAD.WIDE.U32 R16, P2, R15, 0x2168c235, R16 ;  /* 0x2168c2350f107825 */ /* 0x000fc80007840010 */
[----:B------:R-:W-:Y:S01]  /*2ea0*/  IMAD.X R15, RZ, RZ, R19, P2 ;  /* 0x000000ffff0f7224 */ /* 0x000fe200010e0613 */
[----:B------:R-:W-:Y:S02]  /*2eb0*/  IADD3 R17, P2, PT, R21, R17, RZ ;  /* 0x0000001115117210 */ /* 0x000fe40007f5e0ff */
[----:B------:R-:W-:Y:S02]  /*2ec0*/  IADD3.X RZ, P1, PT, R16, R16, RZ, P1, !PT ;  /* 0x0000001010ff7210 */ /* 0x000fe40000f3e4ff */
[C---:B------:R-:W-:Y:S01]  /*2ed0*/  ISETP.GT.U32.AND P3, PT, R17.reuse, RZ, PT ;  /* 0x000000ff1100720c */ /* 0x040fe20003f64070 */
[----:B------:R-:W-:Y:S01]  /*2ee0*/  IMAD.X R15, RZ, RZ, R15, P2 ;  /* 0x000000ffff0f7224 */ /* 0x000fe200010e060f */
[----:B------:R-:W-:-:S04]  /*2ef0*/  IADD3.X R16, P2, PT, R17, R17, RZ, P1, !PT ;  /* 0x0000001111107210 */ /* 0x000fc80000f5e4ff */
[C---:B------:R-:W-:Y:S01]  /*2f00*/  ISETP.GT.AND.EX P1, PT, R15.reuse, RZ, PT, P3 ;  /* 0x000000ff0f00720c */ /* 0x040fe20003f24330 */
[----:B------:R-:W-:-:S03]  /*2f10*/  IMAD.X R20, R15, 0x1, R15, P2 ;  /* 0x000000010f147824 */ /* 0x000fc600010e060f */
[----:B------:R-:W-:Y:S02]  /*2f20*/  SEL R16, R16, R17, P1 ;  /* 0x0000001110107207 */ /* 0x000fe40000800000 */
[----:B------:R-:W-:Y:S02]  /*2f30*/  SEL R20, R20, R15, P1 ;  /* 0x0000000f14147207 */ /* 0x000fe40000800000 */
[----:B------:R-:W-:Y:S02]  /*2f40*/  IADD3 R15, P2, PT, R16, 0x1, RZ ;  /* 0x00000001100f7810 */ /* 0x000fe40007f5e0ff */
[----:B------:R-:W-:Y:S02]  /*2f50*/  SEL R17, RZ, 0xffffffff, !P1 ;  /* 0xffffffffff117807 */ /* 0x000fe40004800000 */
[----:B------:R-:W-:Y:S01]  /*2f60*/  LOP3.LUT P1, R5, R5, 0x80000000, RZ, 0xc0, !PT ;  /* 0x8000000005057812 */ /* 0x000fe2000782c0ff */
[----:B------:R-:W-:Y:S02]  /*2f70*/  IMAD.X R16, RZ, RZ, R20, P2 ;  /* 0x000000ffff107224 */ /* 0x000fe400010e0614 */
[----:B------:R-:W-:Y:S01]  /*2f80*/  IMAD.IADD R14, R17, 0x1, -R14 ;  /* 0x00000001110e7824 */ /* 0x000fe200078e0a0e */
[----:B------:R-:W-:-:S02]  /*2f90*/  SHF.R.U32.HI R17, RZ, 0x1e, R13 ;  /* 0x0000001eff117819 */ /* 0x000fc4000001160d */
[----:B------:R-:W-:Y:S01]  /*2fa0*/  SHF.R.U64 R15, R15, 0xa, R16 ;  /* 0x0000000a0f0f7819 */ /* 0x000fe20000001210 */
[----:B------:R-:W-:Y:S01]  /*2fb0*/  IMAD.SHL.U32 R14, R14, 0x100000, RZ ;  /* 0x001000000e0e7824 */ /* 0x000fe200078e00ff */
[----:B------:R-:W-:Y:S02]  /*2fc0*/  LEA.HI R12, R12, R17, RZ, 0x1 ;  /* 0x000000110c0c7211 */ /* 0x000fe400078f08ff */
[----:B------:R-:W-:Y:S02]  /*2fd0*/  IADD3 R15, P2, PT, R15, 0x1, RZ ;  /* 0x000000010f0f7810 */ /* 0x000fe40007f5e0ff */
[----:B------:R-:W-:Y:S01]  /*2fe0*/  @!P0 LOP3.LUT R5, R5, 0x80000000, RZ, 0x3c, !PT ;  /* 0x8000000005058812 */ /* 0x000fe200078e3cff */
[----:B------:R-:W-:Y:S01]  /*2ff0*/  @P1 IMAD.MOV R12, RZ, RZ, -R12 ;  /* 0x000000ffff0c1224 */ /* 0x000fe200078e0a0c */
[----:B------:R-:W-:-:S04]  /*3000*/  LEA.HI.X R16, R16, RZ, RZ, 0x16, P2 ;  /* 0x000000ff10107211 */ /* 0x000fc800010fb4ff */
[--C-:B------:R-:W-:Y:S02]  /*3010*/  SHF.R.U64 R15, R15, 0x1, R16.reuse ;  /* 0x000000010f0f7819 */ /* 0x100fe40000001210 */
[----:B------:R-:W-:Y:S02]  /*3020*/  SHF.R.U32.HI R13, RZ, 0x1, R16 ;  /* 0x00000001ff0d7819 */ /* 0x000fe40000011610 */
[----:B------:R-:W-:-:S04]  /*3030*/  IADD3 R26, P2, P3, RZ, RZ, R15 ;  /* 0x000000ffff1a7210 */ /* 0x000fc80007b5e00f */
[----:B------:R-:W-:-:S04]  /*3040*/  IADD3.X R14, PT, PT, R14, 0x3fe00000, R13, P2, P3 ;  /* 0x3fe000000e0e7810 */ /* 0x000fc800017e640d */
[----:B------:R-:W-:-:S07]  /*3050*/  LOP3.LUT R27, R14, R5, RZ, 0xfc, !PT ;  /* 0x000000050e1b7212 */ /* 0x000fce00078efcff */
.L_x_111:
[----:B------:R-:W-:Y:S02]  /*3060*/  IMAD.MOV.U32 R19, RZ, RZ, 0x0 ;  /* 0x00000000ff137424 */ /* 0x000fe400078e00ff */
[----:B------:R-:W-:Y:S02]  /*3070*/  IMAD.MOV.U32 R5, RZ, RZ, R12 ;  /* 0x000000ffff057224 */ /* 0x000fe400078e000c */
[----:B------:R-:W-:Y:S05]  /*3080*/  RET.REL.NODEC R18 `(_Z12fourieKernelP7double2ddii) ;  /* 0xffffffcc12dc7950 */ /* 0x000fea0003c3ffff */
.L_x_118:
        /* <DEDUP_REMOVED lines=15> */
.L_x_401:


//--------------------- .text._Z10lineKernelPdS_S_iidd --------------------------
	.section	.text._Z10lineKernelPdS_S_iidd,"ax",@progbits
	.align	128
        .global         _Z10lineKernelPdS_S_iidd
        .type           _Z10lineKernelPdS_S_iidd,@function
        .size           _Z10lineKernelPdS_S_iidd,(.L_x_402 - _Z10lineKernelPdS_S_iidd)
        .other          _Z10lineKernelPdS_S_iidd,@"STO_CUDA_ENTRY STV_DEFAULT"
_Z10lineKernelPdS_S_iidd:
.text._Z10lineKernelPdS_S_iidd:
[----:B------:R-:W-:Y:S01]  /*0000*/  LDC R1, c[0x0][0x37c] ;  /* 0x0000df00ff017b82 */ /* 0x000fe20000000800 */
[----:B------:R-:W0:Y:S07]  /*0010*/  S2R R0, SR_TID.X ;  /* 0x0000000000007919 */ /* 0x000e2e0000002100 */
[----:B------:R-:W0:Y:S01]  /*0020*/  S2UR UR4, SR_CTAID.X ;  /* 0x00000000000479c3 */ /* 0x000e220000002500 */
[----:B------:R-:W1:Y:S07]  /*0030*/  S2R R5, SR_TID.Y ;  /* 0x0000000000057919 */ /* 0x000e6e0000002200 */
[----:B------:R-:W0:Y:S08]  /*0040*/  LDC R7, c[0x0][0x360] ;  /* 0x0000d800ff077b82 */ /* 0x000e300000000800 */
[----:B------:R-:W2:Y:S08]  /*0050*/  LDC.64 R2, c[0x0][0x398] ;  /* 0x0000e600ff027b82 */ /* 0x000eb00000000a00 */
[----:B------:R-:W1:Y:S08]  /*0060*/  S2UR UR5, SR_CTAID.Y ;  /* 0x00000000000579c3 */ /* 0x000e700000002600 */
[----:B------:R-:W1:Y:S01]  /*0070*/  LDC R4, c[0x0][0x364] ;  /* 0x0000d900ff047b82 */ /* 0x000e620000000800 */
[----:B0-----:R-:W-:-:S02]  /*0080*/  IMAD R0, R7, UR4, R0 ;  /* 0x0000000407007c24 */ /* 0x001fc4000f8e0200 */
[----:B--2---:R-:W-:Y:S02]  /*0090*/  VIADD R7, R2, 0xffffffff ;  /* 0xffffffff02077836 */ /* 0x004fe40000000000 */
[----:B------:R-:W-:-:S03]  /*00a0*/  VIADD R20, R3, 0xffffffff ;  /* 0xffffffff03147836 */ /* 0x000fc60000000000 */
[----:B------:R-:W-:-:S04]  /*00b0*/  ISETP.NE.AND P1, PT, R0, R7, PT ;  /* 0x000000070000720c */ /* 0x000fc80003f25270 */
[----:B------:R-:W-:Y:S01]  /*00c0*/  ISETP.NE.AND P0, PT, R0, RZ, P1 ;  /* 0x000000ff0000720c */ /* 0x000fe20000f05270 */
[----:B-1----:R-:W-:Y:S01]  /*00d0*/  IMAD R5, R4, UR5, R5 ;  /* 0x0000000504057c24 */ /* 0x002fe2000f8e0205 */
[----:B------:R-:W0:Y:S04]  /*00e0*/  LDCU.64 UR4, c[0x0][0x358] ;  /* 0x00006b00ff0477ac */ /* 0x000e280008000a00 */
[----:B------:R-:W-:-:S04]  /*00f0*/  ISETP.EQ.OR P2, PT, R5, RZ, !P0 ;  /* 0x000000ff0500720c */ /* 0x000fc80004742670 */
[----:B------:R-:W-:-:S13]  /*0100*/  ISETP.EQ.OR P2, PT, R5, R20, P2 ;  /* 0x000000140500720c */ /* 0x000fda0001742670 */
[----:B0-----:R-:W-:Y:S05]  /*0110*/  @P2 BRA `(.L_x_119) ;  /* 0x00000004003c2947 */ /* 0x001fea0003800000 */
[----:B------:R-:W0:Y:S01]  /*0120*/  LDCU.64 UR6, c[0x0][0x380] ;  /* 0x00007000ff0677ac */ /* 0x000e220008000a00 */
[----:B------:R-:W-:Y:S01]  /*0130*/  IMAD R3, R5, R2, RZ ;  /* 0x0000000205037224 */ /* 0x000fe200078e02ff */
[----:B------:R-:W-:-:S04]  /*0140*/  SHF.R.S32.HI R2, RZ, 0x1f, R0 ;  /* 0x0000001fff027819 */ /* 0x000fc80000011400 */
[----:B------:R-:W-:-:S04]  /*0150*/  IADD3 R4, P0, PT, R0, R3, RZ ;  /* 0x0000000300047210 */ /* 0x000fc80007f1e0ff */
[----:B------:R-:W-:Y:S02]  /*0160*/  LEA.HI.X.SX32 R7, R3, R2, 0x1, P0 ;  /* 0x0000000203077211 */ /* 0x000fe400000f0eff */
[C---:B0-----:R-:W-:Y:S01]  /*0170*/  LEA R8, P0, R4.reuse, UR6, 0x3 ;  /* 0x0000000604087c11 */ /* 0x041fe2000f8018ff */
[----:B------:R-:W0:Y:S03]  /*0180*/  LDCU UR6, c[0x0][0x3a4] ;  /* 0x00007480ff0677ac */ /* 0x000e260008000800 */
[----:B------:R-:W-:Y:S02]  /*0190*/  LEA.HI.X R9, R4, UR7, R7, 0x3, P0 ;  /* 0x0000000704097c11 */ /* 0x000fe400080f1c07 */
[----:B------:R-:W1:Y:S03]  /*01a0*/  LDC.64 R6, c[0x0][0x3a0] ;  /* 0x0000e800ff067b82 */ /* 0x000e660000000a00 */
[----:B------:R-:W2:Y:S04]  /*01b0*/  LDG.E.64 R10, desc[UR4][R8.64+0x8] ;  /* 0x00000804080a7981 */ /* 0x000ea8000c1e1b00 */
[----:B------:R-:W2:Y:S01]  /*01c0*/  LDG.E.64 R12, desc[UR4][R8.64+-0x8] ;  /* 0xfffff804080c7981 */ /* 0x000ea2000c1e1b00 */
[----:B------:R-:W-:Y:S01]  /*01d0*/  IMAD.MOV.U32 R14, RZ, RZ, 0x1 ;  /* 0x00000001ff0e7424 */ /* 0x000fe200078e00ff */
[----:B------:R-:W-:Y:S01]  /*01e0*/  BSSY.RECONVERGENT B1, `(.L_x_120) ;  /* 0x0000017000017945 */ /* 0x000fe20003800200 */
[----:B0-----:R-:W1:Y:S04]  /*01f0*/  MUFU.RCP64H R15, UR6 ;  /* 0x00000006000f7d08 */ /* 0x001e680008001800 */
[----:B-1----:R-:W-:-:S08]  /*0200*/  DFMA R16, R14, -R6, 1 ;  /* 0x3ff000000e10742b */ /* 0x002fd00000000806 */
[----:B------:R-:W-:-:S08]  /*0210*/  DFMA R16, R16, R16, R16 ;  /* 0x000000101010722b */ /* 0x000fd00000000010 */
[----:B------:R-:W-:-:S08]  /*0220*/  DFMA R16, R14, R16, R14 ;  /* 0x000000100e10722b */ /* 0x000fd0000000000e */
[----:B------:R-:W-:-:S08]  /*0230*/  DFMA R14, R16, -R6, 1 ;  /* 0x3ff00000100e742b */ /* 0x000fd00000000806 */
        /* <DEDUP_REMOVED lines=11> */
[----:B------:R-:W-:Y:S02]  /*02f0*/  MOV R4, 0x330 ;  /* 0x0000033000047802 */ /* 0x000fe40000000f00 */
[----:B0-----:R-:W-:Y:S01]  /*0300*/  MOV R12, UR6 ;  /* 0x00000006000c7c02 */ /* 0x001fe20008000f00 */
[----:B------:R-:W-:-:S07]  /*0310*/  IMAD.U32 R13, RZ, RZ, UR7 ;  /* 0x00000007ff0d7e24 */ /* 0x000fce000f8e00ff */
[----:B------:R-:W-:Y:S05]  /*0320*/  CALL.REL.NOINC `($__internal_2_$__cuda_sm20_div_rn_f64_full) ;  /* 0x00000028002c7944 */ /* 0x000fea0003c00000 */
[----:B------:R-:W-:Y:S02]  /*0330*/  IMAD.MOV.U32 R20, RZ, RZ, R22 ;  /* 0x000000ffff147224 */ /* 0x000fe400078e0016 */
[----:B------:R-:W-:-:S07]  /*0340*/  IMAD.MOV.U32 R21, RZ, RZ, R23 ;  /* 0x000000ffff157224 */ /* 0x000fce00078e0017 */
.L_x_121:
[----:B------:R-:W-:Y:S05]  /*0350*/  BSYNC.RECONVERGENT B1 ;  /* 0x0000000000017941 */ /* 0x000fea0003800200 */
.L_x_120:
[----:B------:R-:W0:Y:S01]  /*0360*/  LDCU UR6, c[0x0][0x398] ;  /* 0x00007300ff0677ac */ /* 0x000e220008000800 */
[----:B------:R-:W1:Y:S01]  /*0370*/  LDC.64 R8, c[0x0][0x388] ;  /* 0x0000e200ff087b82 */ /* 0x000e620000000a00 */
[----:B0-----:R-:W-:Y:S01]  /*0380*/  IADD3 R3, PT, PT, R3, UR6, RZ ;  /* 0x0000000603037c10 */ /* 0x001fe2000fffe0ff */
[----:B------:R-:W-:Y:S01]  /*0390*/  IMAD R2, RZ, RZ, -UR6 ;  /* 0x80000006ff027e24 */ /* 0x000fe2000f8e02ff */
[----:B------:R-:W0:Y:S03]  /*03a0*/  LDCU UR6, c[0x0][0x3ac] ;  /* 0x00007580ff0677ac */ /* 0x000e260008000800 */
[--C-:B------:R-:W-:Y:S02]  /*03b0*/  IMAD R11, R2, 0x2, R3.reuse ;  /* 0x00000002020b7824 */ /* 0x100fe400078e0203 */
[C---:B------:R-:W-:Y:S02]  /*03c0*/  IMAD.IADD R7, R0.reuse, 0x1, R3 ;  /* 0x0000000100077824 */ /* 0x040fe400078e0203 */
[----:B------:R-:W2:Y:S01]  /*03d0*/  LDC.64 R2, c[0x0][0x3a8] ;  /* 0x0000ea00ff027b82 */ /* 0x000ea20000000a00 */
[----:B------:R-:W-:Y:S01]  /*03e0*/  IADD3 R11, PT, PT, R0, R11, RZ ;  /* 0x0000000b000b7210 */ /* 0x000fe20007ffe0ff */
[----:B-1----:R-:W-:-:S04]  /*03f0*/  IMAD.WIDE R6, R7, 0x8, R8 ;  /* 0x0000000807067825 */ /* 0x002fc800078e0208 */
[----:B------:R-:W-:Y:S02]  /*0400*/  IMAD.WIDE R8, R11, 0x8, R8 ;  /* 0x000000080b087825 */ /* 0x000fe400078e0208 */
[----:B------:R-:W3:Y:S04]  /*0410*/  LDG.E.64 R6, desc[UR4][R6.64] ;  /* 0x0000000406067981 */ /* 0x000ee8000c1e1b00 */
[----:B------:R-:W3:Y:S01]  /*0420*/  LDG.E.64 R8, desc[UR4][R8.64] ;  /* 0x0000000408087981 */ /* 0x000ee2000c1e1b00 */
[----:B0-----:R-:W2:Y:S01]  /*0430*/  MUFU.RCP64H R11, UR6 ;  /* 0x00000006000b7d08 */ /* 0x001ea20008001800 */
        /* <DEDUP_REMOVED lines=20> */
[----:B------:R-:W-:Y:S05]  /*0580*/  CALL.REL.NOINC `($__internal_2_$__cuda_sm20_div_rn_f64_full) ;  /* 0x0000002400947944 */ /* 0x000fea0003c00000 */
.L_x_123:
[----:B------:R-:W-:Y:S05]  /*0590*/  BSYNC.RECONVERGENT B1 ;  /* 0x0000000000017941 */ /* 0x000fea0003800200 */
.L_x_122:
[----:B------:R-:W0:Y:S01]  /*05a0*/  LDC.64 R2, c[0x0][0x390] ;  /* 0x0000e400ff027b82 */ /* 0x000e220000000a00 */
[----:B------:R-:W1:Y:S01]  /*05b0*/  LDCU UR6, c[0x0][0x39c] ;  /* 0x00007380ff0677ac */ /* 0x000e620008000800 */
[----:B------:R-:W-:Y:S01]  /*05c0*/  DADD R20, R22, R20 ;  /* 0x0000000016147229 */ /* 0x000fe20000000014 */
[----:B-1----:R-:W-:-:S04]  /*05d0*/  IMAD R5, R0, UR6, R5 ;  /* 0x0000000600057c24 */ /* 0x002fc8000f8e0205 */
[----:B0-----:R-:W-:-:S05]  /*05e0*/  IMAD.WIDE R2, R5, 0x8, R2 ;  /* 0x0000000805027825 */ /* 0x001fca00078e0202 */
[----:B------:R-:W-:Y:S01]  /*05f0*/  STG.E.64 desc[UR4][R2.64], R20 ;  /* 0x0000001402007986 */ /* 0x000fe2000c101b04 */
[----:B------:R-:W-:Y:S05]  /*0600*/  EXIT ;  /* 0x000000000000794d */ /* 0x000fea0003800000 */
.L_x_119:
[----:B------:R-:W-:-:S04]  /*0610*/  ISETP.NE.AND P2, PT, R5, R20, PT ;  /* 0x000000140500720c */ /* 0x000fc80003f45270 */
[----:B------:R-:W-:-:S04]  /*0620*/  ISETP.EQ.OR P2, PT, R5, RZ, !P2 ;  /* 0x000000ff0500720c */ /* 0x000fc80005742670 */
[----:B------:R-:W-:-:S13]  /*0630*/  ISETP.NE.OR P3, PT, R0, RZ, P2 ;  /* 0x000000ff0000720c */ /* 0x000fda0001765670 */
[----:B------:R-:W-:Y:S05]  /*0640*/  @P3 BRA `(.L_x_124) ;  /* 0x0000000400203947 */ /* 0x000fea0003800000 */
[----:B------:R-:W0:Y:S01]  /*0650*/  LDC.64 R6, c[0x0][0x380] ;  /* 0x0000e000ff067b82 */ /* 0x000e220000000a00 */
[----:B------:R-:W-:Y:S01]  /*0660*/  IMAD R0, R5, R2, RZ ;  /* 0x0000000205007224 */ /* 0x000fe200078e02ff */
[----:B------:R-:W1:Y:S06]  /*0670*/  LDCU UR6, c[0x0][0x3a4] ;  /* 0x00007480ff0677ac */ /* 0x000e6c0008000800 */
[----:B------:R-:W2:Y:S01]  /*0680*/  LDC.64 R12, c[0x0][0x3a0] ;  /* 0x0000e800ff0c7b82 */ /* 0x000ea20000000a00 */
[----:B0-----:R-:W-:-:S04]  /*0690*/  IMAD.WIDE R6, R0, 0x8, R6 ;  /* 0x0000000800067825 */ /* 0x001fc800078e0206 */
[----:B------:R-:W-:Y:S02]  /*06a0*/  IMAD.WIDE R2, R2, 0x8, R6 ;  /* 0x0000000802027825 */ /* 0x000fe400078e0206 */
[----:B------:R-:W3:Y:S04]  /*06b0*/  LDG.E.64 R6, desc[UR4][R6.64+0x8] ;  /* 0x0000080406067981 */ /* 0x000ee8000c1e1b00 */
[----:B------:R-:W3:Y:S01]  /*06c0*/  LDG.E.64 R2, desc[UR4][R2.64+-0x8] ;  /* 0xfffff80402027981 */ /* 0x000ee2000c1e1b00 */
[----:B-1----:R-:W2:Y:S01]  /*06d0*/  MUFU.RCP64H R9, UR6 ;  /* 0x0000000600097d08 */ /* 0x002ea20008001800 */
[----:B------:R-:W-:Y:S01]  /*06e0*/  MOV R8, 0x1 ;  /* 0x0000000100087802 */ /* 0x000fe20000000f00 */
        /* <DEDUP_REMOVED lines=20> */
[----:B------:R-:W-:Y:S01]  /*0830*/  IMAD.MOV.U32 R2, RZ, RZ, R22 ;  /* 0x000000ffff027224 */ /* 0x000fe200078e0016 */
[----:B------:R-:W-:-:S07]  /*0840*/  MOV R3, R23 ;  /* 0x0000001700037202 */ /* 0x000fce0000000f00 */
.L_x_126:
[----:B------:R-:W-:Y:S05]  /*0850*/  BSYNC.RECONVERGENT B1 ;  /* 0x0000000000017941 */ /* 0x000fea0003800200 */
.L_x_125:
[----:B------:R-:W0:Y:S01]  /*0860*/  LDCU UR6, c[0x0][0x398] ;  /* 0x00007300ff0677ac */ /* 0x000e220008000800 */
[----:B------:R-:W1:Y:S08]  /*0870*/  LDC.64 R8, c[0x0][0x388] ;  /* 0x0000e200ff087b82 */ /* 0x000e700000000a00 */
[----:B------:R-:W2:Y:S01]  /*0880*/  LDC.64 R12, c[0x0][0x3a8] ;  /* 0x0000ea00ff0c7b82 */ /* 0x000ea20000000a00 */
[----:B0-----:R-:W-:-:S02]  /*0890*/  VIADD R7, R0, UR6 ;  /* 0x0000000600077c36 */ /* 0x001fc40008000000 */
[----:B------:R-:W-:Y:S01]  /*08a0*/  IMAD R0, RZ, RZ, -UR6 ;  /* 0x80000006ff007e24 */ /* 0x000fe2000f8e02ff */
[----:B------:R-:W0:Y:S03]  /*08b0*/  LDCU UR6, c[0x0][0x3ac] ;  /* 0x00007580ff0677ac */ /* 0x000e260008000800 */
[----:B------:R-:W-:Y:S02]  /*08c0*/  IMAD R11, R0, 0x2, R7 ;  /* 0x00000002000b7824 */ /* 0x000fe400078e0207 */
[----:B-1----:R-:W-:-:S04]  /*08d0*/  IMAD.WIDE R6, R7, 0x8, R8 ;  /* 0x0000000807067825 */ /* 0x002fc800078e0208 */
[----:B------:R-:W-:Y:S02]  /*08e0*/  IMAD.WIDE R8, R11, 0x8, R8 ;  /* 0x000000080b087825 */ /* 0x000fe400078e0208 */
[----:B------:R-:W3:Y:S04]  /*08f0*/  LDG.E.64 R6, desc[UR4][R6.64] ;  /* 0x0000000406067981 */ /* 0x000ee8000c1e1b00 */
[----:B------:R-:W3:Y:S01]  /*0900*/  LDG.E.64 R8, desc[UR4][R8.64] ;  /* 0x0000000408087981 */ /* 0x000ee2000c1e1b00 */
[----:B------:R-:W-:Y:S01]  /*0910*/  HFMA2 R10, -RZ, RZ, 0, 5.9604644775390625e-08 ;  /* 0x00000001ff0a7431 */ /* 0x000fe200000001ff */
[----:B------:R-:W-:Y:S01]  /*0920*/  BSSY.RECONVERGENT B1, `(.L_x_127) ;  /* 0x0000015000017945 */ /* 0x000fe20003800200 */
[----:B0-----:R-:W2:Y:S04]  /*0930*/  MUFU.RCP64H R11, UR6 ;  /* 0x00000006000b7d08 */ /* 0x001ea80008001800 */
        /* <DEDUP_REMOVED lines=19> */
.L_x_128:
[----:B------:R-:W-:Y:S05]  /*0a70*/  BSYNC.RECONVERGENT B1 ;  /* 0x0000000000017941 */ /* 0x000fea0003800200 */
.L_x_127:
[----:B------:R-:W0:Y:S01]  /*0a80*/  LDC.64 R6, c[0x0][0x390] ;  /* 0x0000e400ff067b82 */ /* 0x000e220000000a00 */
[----:B------:R-:W-:Y:S01]  /*0a90*/  DADD R2, R22, R2 ;  /* 0x0000000016027229 */ /* 0x000fe20000000002 */
[----:B0-----:R-:W-:-:S06]  /*0aa0*/  IMAD.WIDE.U32 R4, R5, 0x8, R6 ;  /* 0x0000000805047825 */ /* 0x001fcc00078e0006 */
[----:B------:R-:W-:Y:S01]  /*0ab0*/  STG.E.64 desc[UR4][R4.64], R2 ;  /* 0x0000000204007986 */ /* 0x000fe2000c101b04 */
[----:B------:R-:W-:Y:S05]  /*0ac0*/  EXIT ;  /* 0x000000000000794d */ /* 0x000fea0003800000 */
.L_x_124:
[----:B------:R-:W-:-:S13]  /*0ad0*/  ISETP.NE.OR P2, PT, R0, R7, P2 ;  /* 0x000000070000720c */ /* 0x000fda0001745670 */
[----:B------:R-:W-:Y:S05]  /*0ae0*/  @P2 BRA `(.L_x_129) ;  /* 0x0000000400302947 */ /* 0x000fea0003800000 */
[----:B------:R-:W0:Y:S01]  /*0af0*/  LDC.64 R6, c[0x0][0x380] ;  /* 0x0000e000ff067b82 */ /* 0x000e220000000a00 */
[----:B------:R-:W-:Y:S01]  /*0b00*/  IMAD R20, R5, R2, RZ ;  /* 0x0000000205147224 */ /* 0x000fe200078e02ff */
[----:B------:R-:W1:Y:S06]  /*0b10*/  LDCU UR6, c[0x0][0x3a4] ;  /* 0x00007480ff0677ac */ /* 0x000e6c0008000800 */
[----:B------:R-:W2:Y:S01]  /*0b20*/  LDC.64 R2, c[0x0][0x3a0] ;  /* 0x0000e800ff027b82 */ /* 0x000ea20000000a00 */
[----:B0-----:R-:W-:-:S05]  /*0b30*/  IMAD.WIDE R10, R20, 0x8, R6 ;  /* 0x00000008140a7825 */ /* 0x001fca00078e0206 */
[----:B------:R-:W3:Y:S01]  /*0b40*/  LDG.E.64 R6, desc[UR4][R10.64] ;  /* 0x000000040a067981 */ /* 0x000ee2000c1e1b00 */
[----:B------:R-:W-:-:S06]  /*0b50*/  IMAD.WIDE R8, R0, 0x8, R10 ;  /* 0x0000000800087825 */ /* 0x000fcc00078e020a */
[----:B------:R-:W3:Y:S01]  /*0b60*/  LDG.E.64 R8, desc[UR4][R8.64+-0x8] ;  /* 0xfffff80408087981 */ /* 0x000ee2000c1e1b00 */
[----:B-1----:R-:W2:Y:S01]  /*0b70*/  MUFU.RCP64H R13, UR6 ;  /* 0x00000006000d7d08 */ /* 0x002ea20008001800 */
[----:B------:R-:W-:-:S06]  /*0b80*/  IMAD.MOV.U32 R12, RZ, RZ, 0x1 ;  /* 0x00000001ff0c7424 */ /* 0x000fcc00078e00ff */
[----:B--2---:R-:W-:-:S08]  /*0b90*/  DFMA R14, R12, -R2, 1 ;  /* 0x3ff000000c0e742b */ /* 0x004fd00000000802 */
[----:B------:R-:W-:-:S08]  /*0ba0*/  DFMA R14, R14, R14, R14 ;  /* 0x0000000e0e0e722b */ /* 0x000fd0000000000e */
[----:B------:R-:W-:-:S08]  /*0bb0*/  DFMA R14, R12, R14, R12 ;  /* 0x0000000e0c0e722b */ /* 0x000fd0000000000c */
[----:B------:R-:W-:-:S08]  /*0bc0*/  DFMA R12, R14, -R2, 1 ;  /* 0x3ff000000e0c742b */ /* 0x000fd00000000802 */
[----:B------:R-:W-:Y:S01]  /*0bd0*/  DFMA R12, R14, R12, R14 ;  /* 0x0000000c0e0c722b */ /* 0x000fe2000000000e */
[----:B------:R-:W-:Y:S01]  /*0be0*/  BSSY.RECONVERGENT B1, `(.L_x_130) ;  /* 0x0000011000017945 */ /* 0x000fe20003800200 */
[----:B---3--:R-:W-:-:S08]  /*0bf0*/  DADD R6, R6, -R8 ;  /* 0x0000000006067229 */ /* 0x008fd00000000808 */
        /* <DEDUP_REMOVED lines=15> */
.L_x_131:
[----:B------:R-:W-:Y:S05]  /*0cf0*/  BSYNC.RECONVERGENT B1 ;  /* 0x0000000000017941 */ /* 0x000fea0003800200 */
.L_x_130:
[----:B------:R-:W0:Y:S01]  /*0d00*/  LDCU UR6, c[0x0][0x398] ;  /* 0x00007300ff0677ac */ /* 0x000e220008000800 */
[----:B------:R-:W1:Y:S01]  /*0d10*/  LDC.64 R6, c[0x0][0x388] ;  /* 0x0000e200ff067b82 */ /* 0x000e620000000a00 */
[----:B0-----:R-:W-:Y:S01]  /*0d20*/  IADD3 R9, PT, PT, R20, UR6, RZ ;  /* 0x0000000614097c10 */ /* 0x001fe2000fffe0ff */
[----:B------:R-:W-:Y:S01]  /*0d30*/  IMAD R4, RZ, RZ, -UR6 ;  /* 0x80000006ff047e24 */ /* 0x000fe2000f8e02ff */
[----:B------:R-:W0:Y:S03]  /*0d40*/  LDCU UR6, c[0x0][0x3ac] ;  /* 0x00007580ff0677ac */ /* 0x000e260008000800 */
[--C-:B------:R-:W-:Y:S02]  /*0d50*/  IMAD R11, R4, 0x2, R9.reuse ;  /* 0x00000002040b7824 */ /* 0x100fe400078e0209 */
[----:B------:R-:W-:-:S03]  /*0d60*/  IMAD.IADD R13, R0, 0x1, R9 ;  /* 0x00000001000d7824 */ /* 0x000fc600078e0209 */
[----:B------:R-:W-:Y:S01]  /*0d70*/  IADD3 R11, PT, PT, R0, R11, RZ ;  /* 0x0000000b000b7210 */ /* 0x000fe20007ffe0ff */
[----:B-1----:R-:W-:-:S04]  /*0d80*/  IMAD.WIDE R12, R13, 0x8, R6 ;  /* 0x000000080d0c7825 */ /* 0x002fc800078e0206 */
[----:B------:R-:W-:Y:S01]  /*0d90*/  IMAD.WIDE R10, R11, 0x8, R6 ;  /* 0x000000080b0a7825 */ /* 0x000fe200078e0206 */
[----:B------:R-:W2:Y:S01]  /*0da0*/  LDG.E.64 R8, desc[UR4][R12.64] ;  /* 0x000000040c087981 */ /* 0x000ea2000c1e1b00 */
[----:B------:R-:W1:Y:S04]  /*0db0*/  LDC.64 R6, c[0x0][0x3a8] ;  /* 0x0000ea00ff067b82 */ /* 0x000e680000000a00 */
[----:B------:R-:W2:Y:S01]  /*0dc0*/  LDG.E.64 R10, desc[UR4][R10.64] ;  /* 0x000000040a0a7981 */ /* 0x000ea2000c1e1b00 */
        /* <DEDUP_REMOVED lines=19> */
[----:B0-----:R-:W-:Y:S01]  /*0f00*/  IMAD.U32 R12, RZ, RZ, UR6 ;  /* 0x00000006ff0c7e24 */ /* 0x001fe2000f8e00ff */
[----:B------:R-:W-:-:S07]  /*0f10*/  MOV R13, UR7 ;  /* 0x00000007000d7c02 */ /* 0x000fce0008000f00 */
[----:B------:R-:W-:Y:S05]  /*0f20*/  CALL.REL.NOINC `($__internal_2_$__cuda_sm20_div_rn_f64_full) ;  /* 0x0000001c002c7944 */ /* 0x000fea0003c00000 */
.L_x_133:
[----:B------:R-:W-:Y:S05]  /*0f30*/  BSYNC.RECONVERGENT B1 ;  /* 0x0000000000017941 */ /* 0x000fea0003800200 */
.L_x_132:
[----:B------:R-:W0:Y:S01]  /*0f40*/  LDC.64 R6, c[0x0][0x390] ;  /* 0x0000e400ff067b82 */ /* 0x000e220000000a00 */
[----:B------:R-:W1:Y:S01]  /*0f50*/  LDCU UR6, c[0x0][0x39c] ;  /* 0x00007380ff0677ac */ /* 0x000e620008000800 */
[----:B------:R-:W-:Y:S01]  /*0f60*/  DADD R2, R22, R2 ;  /* 0x0000000016027229 */ /* 0x000fe20000000002 */
[----:B-1----:R-:W-:-:S04]  /*0f70*/  IMAD R5, R0, UR6, R5 ;  /* 0x0000000600057c24 */ /* 0x002fc8000f8e0205 */
[----:B0-----:R-:W-:-:S05]  /*0f80*/  IMAD.WIDE R6, R5, 0x8, R6 ;  /* 0x0000000805067825 */ /* 0x001fca00078e0206 */
[----:B------:R-:W-:Y:S01]  /*0f90*/  STG.E.64 desc[UR4][R6.64], R2 ;  /* 0x0000000206007986 */ /* 0x000fe2000c101b04 */
[----:B------:R-:W-:Y:S05]  /*0fa0*/  EXIT ;  /* 0x000000000000794d */ /* 0x000fea0003800000 */
.L_x_129:
[----:B------:R-:W-:-:S13]  /*0fb0*/  ISETP.NE.OR P2, PT, R5, RZ, !P0 ;  /* 0x000000ff0500720c */ /* 0x000fda0004745670 */
[----:B------:R-:W-:Y:S05]  /*0fc0*/  @P2 BRA `(.L_x_134) ;  /* 0x00000004001c2947 */ /* 0x000fea0003800000 */
[----:B------:R-:W0:Y:S01]  /*0fd0*/  LDC.64 R2, c[0x0][0x380] ;  /* 0x0000e000ff027b82 */ /* 0x000e220000000a00 */
[----:B------:R-:W1:Y:S07]  /*0fe0*/  LDCU UR6, c[0x0][0x3a4] ;  /* 0x00007480ff0677ac */ /* 0x000e6e0008000800 */
[----:B------:R-:W2:Y:S01]  /*0ff0*/  LDC.64 R12, c[0x0][0x3a0] ;  /* 0x0000e800ff0c7b82 */ /* 0x000ea20000000a00 */
[----:B0-----:R-:W-:-:S05]  /*1000*/  IMAD.WIDE R2, R0, 0x8, R2 ;  /* 0x0000000800027825 */ /* 0x001fca00078e0202 */
[----:B------:R-:W3:Y:S04]  /*1010*/  LDG.E.64 R4, desc[UR4][R2.64+0x8] ;  /* 0x0000080402047981 */ /* 0x000ee8000c1e1b00 */
[----:B------:R-:W3:Y:S01]  /*1020*/  LDG.E.64 R6, desc[UR4][R2.64+-0x8] ;  /* 0xfffff80402067981 */ /* 0x000ee2000c1e1b00 */
        /* <DEDUP_REMOVED lines=22> */
[----:B------:R-:W-:Y:S02]  /*1190*/  IMAD.MOV.U32 R2, RZ, RZ, R22 ;  /* 0x000000ffff027224 */ /* 0x000fe400078e0016 */
[----:B------:R-:W-:-:S07]  /*11a0*/  IMAD.MOV.U32 R3, RZ, RZ, R23 ;  /* 0x000000ffff037224 */ /* 0x000fce00078e0017 */
.L_x_136:
[----:B------:R-:W-:Y:S05]  /*11b0*/  BSYNC.RECONVERGENT B1 ;  /* 0x0000000000017941 */ /* 0x000fea0003800200 */
.L_x_135:
[----:B------:R-:W0:Y:S01]  /*11c0*/  LDC.64 R6, c[0x0][0x388] ;  /* 0x0000e200ff067b82 */ /* 0x000e220000000a00 */
[----:B------:R-:W1:Y:S07]  /*11d0*/  LDCU UR6, c[0x0][0x398] ;  /* 0x00007300ff0677ac */ /* 0x000e6e0008000800 */
[----:B------:R-:W2:Y:S01]  /*11e0*/  LDC.64 R12, c[0x0][0x3a8] ;  /* 0x0000ea00ff0c7b82 */ /* 0x000ea20000000a00 */
[----:B-1----:R-:W-:Y:S01]  /*11f0*/  IADD3 R5, PT, PT, R0, UR6, RZ ;  /* 0x0000000600057c10 */ /* 0x002fe2000fffe0ff */
[----:B------:R-:W-:Y:S01]  /*1200*/  IMAD R9, R20, UR6, R0 ;  /* 0x0000000614097c24 */ /* 0x000fe2000f8e0200 */
[----:B------:R-:W1:Y:S03]  /*1210*/  LDCU UR6, c[0x0][0x3ac] ;  /* 0x00007580ff0677ac */ /* 0x000e660008000800 */
[----:B0-----:R-:W-:-:S04]  /*1220*/  IMAD.WIDE R4, R5, 0x8, R6 ;  /* 0x0000000805047825 */ /* 0x001fc800078e0206 */
[----:B------:R-:W-:Y:S02]  /*1230*/  IMAD.WIDE R6, R9, 0x8, R6 ;  /* 0x0000000809067825 */ /* 0x000fe400078e0206 */
[----:B------:R-:W3:Y:S04]  /*1240*/  LDG.E.64 R4, desc[UR4][R4.64] ;  /* 0x0000000404047981 */ /* 0x000ee8000c1e1b00 */
[----:B------:R-:W3:Y:S01]  /*1250*/  LDG.E.64 R6, desc[UR4][R6.64] ;  /* 0x0000000406067981 */ /* 0x000ee2000c1e1b00 */
[----:B------:R-:W-:Y:S01]  /*1260*/  IMAD.MOV.U32 R8, RZ, RZ, 0x1 ;  /* 0x00000001ff087424 */ /* 0x000fe200078e00ff */
[----:B------:R-:W-:Y:S01]  /*1270*/  BSSY.RECONVERGENT B1, `(.L_x_137) ;  /* 0x0000015000017945 */ /* 0x000fe20003800200 */
[----:B-1----:R-:W2:Y:S04]  /*1280*/  MUFU.RCP64H R9, UR6 ;  /* 0x0000000600097d08 */ /* 0x002ea80008001800 */
        /* <DEDUP_REMOVED lines=19> */
.L_x_138:
[----:B------:R-:W-:Y:S05]  /*13c0*/  BSYNC.RECONVERGENT B1 ;  /* 0x0000000000017941 */ /* 0x000fea0003800200 */
.L_x_137:
[----:B------:R-:W0:Y:S01]  /*13d0*/  LDC.64 R4, c[0x0][0x390] ;  /* 0x0000e400ff047b82 */ /* 0x000e220000000a00 */
[----:B------:R-:W1:Y:S01]  /*13e0*/  LDCU UR6, c[0x0][0x39c] ;  /* 0x00007380ff0677ac */ /* 0x000e620008000800 */
[----:B------:R-:W-:Y:S01]  /*13f0*/  DADD R2, R22, R2 ;  /* 0x0000000016027229 */ /* 0x000fe20000000002 */
[----:B-1----:R-:W-:-:S04]  /*1400*/  IMAD R7, R0, UR6, RZ ;  /* 0x0000000600077c24 */ /* 0x002fc8000f8e02ff */
[----:B0-----:R-:W-:-:S05]  /*1410*/  IMAD.WIDE R4, R7, 0x8, R4 ;  /* 0x0000000807047825 */ /* 0x001fca00078e0204 */
[----:B------:R-:W-:Y:S01]  /*1420*/  STG.E.64 desc[UR4][R4.64], R2 ;  /* 0x0000000204007986 */ /* 0x000fe2000c101b04 */
[----:B------:R-:W-:Y:S05]  /*1430*/  EXIT ;  /* 0x000000000000794d */ /* 0x000fea0003800000 */
.L_x_134:
[----:B------:R-:W-:-:S13]  /*1440*/  ISETP.NE.OR P0, PT, R5, R20, !P0 ;  /* 0x000000140500720c */ /* 0x000fda0004705670 */
[----:B------:R-:W-:Y:S05]  /*1450*/  @P0 BRA `(.L_x_139) ;  /* 0x00000004002c0947 */ /* 0x000fea0003800000 */
        /* <DEDUP_REMOVED lines=35> */
.L_x_141:
[----:B------:R-:W-:Y:S05]  /*1690*/  BSYNC.RECONVERGENT B1 ;  /* 0x0000000000017941 */ /* 0x000fea0003800200 */
.L_x_140:
[----:B------:R-:W0:Y:S01]  /*16a0*/  LDC.64 R8, c[0x0][0x388] ;  /* 0x0000e200ff087b82 */ /* 0x000e220000000a00 */
[----:B------:R-:W1:Y:S07]  /*16b0*/  LDCU UR6, c[0x0][0x398] ;  /* 0x00007300ff0677ac */ /* 0x000e6e0008000800 */
[----:B------:R-:W2:Y:S01]  /*16c0*/  LDC.64 R6, c[0x0][0x3a8] ;  /* 0x0000ea00ff067b82 */ /* 0x000ea20000000a00 */
[----:B-1----:R-:W-:Y:S01]  /*16d0*/  IADD3 R11, PT, PT, R21, -UR6, RZ ;  /* 0x80000006150b7c10 */ /* 0x002fe2000fffe0ff */
[----:B------:R-:W1:Y:S01]  /*16e0*/  LDCU UR6, c[0x0][0x3ac] ;  /* 0x00007580ff0677ac */ /* 0x000e620008000800 */
[----:B0-----:R-:W-:-:S04]  /*16f0*/  IMAD.WIDE R8, R0, 0x8, R8 ;  /* 0x0000000800087825 */ /* 0x001fc800078e0208 */
[----:B------:R-:W-:Y:S02]  /*1700*/  IMAD.WIDE R10, R11, 0x8, R8 ;  /* 0x000000080b0a7825 */ /* 0x000fe400078e0208 */
[----:B------:R-:W3:Y:S04]  /*1710*/  LDG.E.64 R8, desc[UR4][R8.64] ;  /* 0x0000000408087981 */ /* 0x000ee8000c1e1b00 */
[----:B------:R-:W3:Y:S01]  /*1720*/  LDG.E.64 R10, desc[UR4][R10.64] ;  /* 0x000000040a0a7981 */ /* 0x000ee2000c1e1b00 */
[----:B------:R-:W-:Y:S01]  /*1730*/  IMAD.MOV.U32 R12, RZ, RZ, 0x1 ;  /* 0x00000001ff0c7424 */ /* 0x000fe200078e00ff */
[----:B-1----:R-:W2:Y:S01]  /*1740*/  MUFU.RCP64H R13, UR6 ;  /* 0x00000006000d7d08 */ /* 0x002ea20008001800 */
[----:B------:R-:W-:Y:S04]  /*1750*/  BSSY.RECONVERGENT B1, `(.L_x_142) ;  /* 0x0000014000017945 */ /* 0x000fe80003800200 */
        /* <DEDUP_REMOVED lines=19> */
.L_x_143:
[----:B------:R-:W-:Y:S05]  /*1890*/  BSYNC.RECONVERGENT B1 ;  /* 0x0000000000017941 */ /* 0x000fea0003800200 */
.L_x_142:
[----:B------:R-:W0:Y:S01]  /*18a0*/  LDC.64 R6, c[0x0][0x390] ;  /* 0x0000e400ff067b82 */ /* 0x000e220000000a00 */
[----:B------:R-:W1:Y:S01]  /*18b0*/  LDCU UR6, c[0x0][0x39c] ;  /* 0x00007380ff0677ac */ /* 0x000e620008000800 */
[----:B------:R-:W-:Y:S01]  /*18c0*/  DADD R2, R22, R2 ;  /* 0x0000000016027229 */ /* 0x000fe20000000002 */
[----:B-1----:R-:W-:-:S04]  /*18d0*/  IMAD R5, R0, UR6, R5 ;  /* 0x0000000600057c24 */ /* 0x002fc8000f8e0205 */
[----:B0-----:R-:W-:-:S05]  /*18e0*/  IMAD.WIDE R6, R5, 0x8, R6 ;  /* 0x0000000805067825 */ /* 0x001fca00078e0206 */
[----:B------:R-:W-:Y:S01]  /*18f0*/  STG.E.64 desc[UR4][R6.64], R2 ;  /* 0x0000000206007986 */ /* 0x000fe2000c101b04 */
[----:B------:R-:W-:Y:S05]  /*1900*/  EXIT ;  /* 0x000000000000794d */ /* 0x000fea0003800000 */
.L_x_139:
[----:B------:R-:W-:-:S13]  /*1910*/  LOP3.LUT P0, RZ, R0, R5, RZ, 0xfc, !PT ;  /* 0x0000000500ff7212 */ /* 0x000fda000780fcff */
[----:B------:R-:W-:Y:S05]  /*1920*/  @P0 BRA `(.L_x_144) ;  /* 0x0000000400380947 */ /* 0x000fea0003800000 */
[----:B------:R-:W0:Y:S01]  /*1930*/  LDC.64 R6, c[0x0][0x380] ;  /* 0x0000e000ff067b82 */ /* 0x000e220000000a00 */
[----:B------:R-:W1:Y:S01]  /*1940*/  LDCU.64 UR6, c[0x0][0x380] ;  /* 0x00007000ff0677ac */ /* 0x000e620008000a00 */
[----:B------:R-:W-:-:S05]  /*1950*/  IMAD R21, R5, R2, RZ ;  /* 0x0000000205157224 */ /* 0x000fca00078e02ff */
[----:B------:R-:W-:Y:S01]  /*1960*/  IADD3 R3, P0, PT, R21, R2, RZ ;  /* 0x0000000215037210 */ /* 0x000fe20007f1e0ff */
[----:B------:R-:W-:-:S03]  /*1970*/  IMAD.IADD R21, R0, 0x1, R21 ;  /* 0x0000000100157824 */ /* 0x000fc600078e0215 */
[----:B------:R-:W-:Y:S02]  /*1980*/  LEA.HI.X.SX32 R2, R2, RZ, 0x1, P0 ;  /* 0x000000ff02027211 */ /* 0x000fe400000f0eff */
[C---:B-1----:R-:W-:Y:S01]  /*1990*/  LEA R10, P0, R3.reuse, UR6, 0x3 ;  /* 0x00000006030a7c11 */ /* 0x042fe2000f8018ff */
[----:B------:R-:W1:Y:S03]  /*19a0*/  LDCU UR6, c[0x0][0x3a4] ;  /* 0x00007480ff0677ac */ /* 0x000e660008000800 */
[----:B------:R-:W-:Y:S01]  /*19b0*/  LEA.HI.X R11, R3, UR7, R2, 0x3, P0 ;  /* 0x00000007030b7c11 */ /* 0x000fe200080f1c02 */
[----:B0-----:R-:W-:Y:S01]  /*19c0*/  IMAD.WIDE.U32 R6, R21, 0x8, R6 ;  /* 0x0000000815067825 */ /* 0x001fe200078e0006 */
[----:B------:R-:W0:Y:S03]  /*19d0*/  LDC.64 R2, c[0x0][0x3a0] ;  /* 0x0000e800ff027b82 */ /* 0x000e260000000a00 */
[----:B------:R-:W2:Y:S04]  /*19e0*/  LDG.E.64 R8, desc[UR4][R10.64+-0x8] ;  /* 0xfffff8040a087981 */ /* 0x000ea8000c1e1b00 */
[----:B------:R-:W2:Y:S01]  /*19f0*/  LDG.E.64 R6, desc[UR4][R6.64+0x8] ;  /* 0x0000080406067981 */ /* 0x000ea2000c1e1b00 */
[----:B-1----:R-:W0:Y:S01]  /*1a00*/  MUFU.RCP64H R13, UR6 ;  /* 0x00000006000d7d08 */ /* 0x002e220008001800 */
[----:B------:R-:W-:-:S06]  /*1a10*/  IMAD.MOV.U32 R12, RZ, RZ, 0x1 ;  /* 0x00000001ff0c7424 */ /* 0x000fcc00078e00ff */
[----:B0-----:R-:W-:-:S08]  /*1a20*/  DFMA R14, R12, -R2, 1 ;  /* 0x3ff000000c0e742b */ /* 0x001fd00000000802 */
[----:B------:R-:W-:-:S08]  /*1a30*/  DFMA R14, R14, R14, R14 ;  /* 0x0000000e0e0e722b */ /* 0x000fd0000000000e */
[----:B------:R-:W-:-:S08]  /*1a40*/  DFMA R14, R12, R14, R12 ;  /* 0x0000000e0c0e722b */ /* 0x000fd0000000000c */
[----:B------:R-:W-:-:S08]  /*1a50*/  DFMA R12, R14, -R2, 1 ;  /* 0x3ff000000e0c742b */ /* 0x000fd00000000802 */
[----:B------:R-:W-:Y:S01]  /*1a60*/  DFMA R12, R14, R12, R14 ;  /* 0x0000000c0e0c722b */ /* 0x000fe2000000000e */
[----:B------:R-:W-:Y:S01]  /*1a70*/  BSSY.RECONVERGENT B1, `(.L_x_145) ;  /* 0x0000011000017945 */ /* 0x000fe20003800200 */
[----:B--2---:R-:W-:-:S08]  /*1a80*/  DADD R8, R6, -R8 ;  /* 0x0000000006087229 */ /* 0x004fd00000000808 */
        /* <DEDUP_REMOVED lines=13> */
[----:B------:R-:W-:Y:S01]  /*1b60*/  IMAD.MOV.U32 R2, RZ, RZ, R22 ;  /* 0x000000ffff027224 */ /* 0x000fe200078e0016 */
[----:B------:R-:W-:-:S07]  /*1b70*/  MOV R3, R23 ;  /* 0x0000001700037202 */ /* 0x000fce0000000f00 */
.L_x_146:
[----:B------:R-:W-:Y:S05]  /*1b80*/  BSYNC.RECONVERGENT B1 ;  /* 0x0000000000017941 */ /* 0x000fea0003800200 */
.L_x_145:
[----:B------:R-:W0:Y:S01]  /*1b90*/  LDC.64 R6, c[0x0][0x388] ;  /* 0x0000e200ff067b82 */ /* 0x000e220000000a00 */
[----:B------:R-:W1:Y:S02]  /*1ba0*/  LDCU UR6, c[0x0][0x398] ;  /* 0x00007300ff0677ac */ /* 0x000e640008000800 */
[----:B-1----:R-:W-:Y:S02]  /*1bb0*/  VIADD R9, R21, UR6 ;  /* 0x0000000615097c36 */ /* 0x002fe40008000000 */
[----:B------:R-:W-:Y:S01]  /*1bc0*/  IMAD R13, R20, UR6, R0 ;  /* 0x00000006140d7c24 */ /* 0x000fe2000f8e0200 */
[----:B------:R-:W1:Y:S01]  /*1bd0*/  LDCU UR6, c[0x0][0x3ac] ;  /* 0x00007580ff0677ac */ /* 0x000e620008000800 */
[----:B0-----:R-:W-:-:S04]  /*1be0*/  IMAD.WIDE R8, R9, 0x8, R6 ;  /* 0x0000000809087825 */ /* 0x001fc800078e0206 */
[----:B------:R-:W-:Y:S02]  /*1bf0*/  IMAD.WIDE R12, R13, 0x8, R6 ;  /* 0x000000080d0c7825 */ /* 0x000fe400078e0206 */
[----:B------:R-:W2:Y:S01]  /*1c00*/  LDG.E.64 R8, desc[UR4][R8.64] ;  /* 0x0000000408087981 */ /* 0x000ea2000c1e1b00 */
[----:B------:R-:W0:Y:S03]  /*1c10*/  LDC.64 R6, c[0x0][0x3a8] ;  /* 0x0000ea00ff067b82 */ /* 0x000e260000000a00 */
[----:B------:R-:W2:Y:S01]  /*1c20*/  LDG.E.64 R10, desc[UR4][R12.64] ;  /* 0x000000040c0a7981 */ /* 0x000ea2000c1e1b00 */
[----:B------:R-:W-:Y:S01]  /*1c30*/  IMAD.MOV.U32 R14, RZ, RZ, 0x1 ;  /* 0x00000001ff0e7424 */ /* 0x000fe200078e00ff */
[----:B------:R-:W-:Y:S01]  /*1c40*/  BSSY.RECONVERGENT B1, `(.L_x_147) ;  /* 0x0000015000017945 */ /* 0x000fe20003800200 */
[----:B-1----:R-:W0:Y:S04]  /*1c50*/  MUFU.RCP64H R15, UR6 ;  /* 0x00000006000f7d08 */ /* 0x002e280008001800 */
[----:B0-----:R-:W-:-:S08]  /*1c60*/  DFMA R16, R14, -R6, 1 ;  /* 0x3ff000000e10742b */ /* 0x001fd00000000806 */
        /* <DEDUP_REMOVED lines=18> */
.L_x_148:
[----:B------:R-:W-:Y:S05]  /*1d90*/  BSYNC.RECONVERGENT B1 ;  /* 0x0000000000017941 */ /* 0x000fea0003800200 */
.L_x_147:
[----:B------:R-:W0:Y:S01]  /*1da0*/  LDC.64 R6, c[0x0][0x390] ;  /* 0x0000e400ff067b82 */ /* 0x000e220000000a00 */
[----:B------:R-:W1:Y:S01]  /*1db0*/  LDCU UR6, c[0x0][0x39c] ;  /* 0x00007380ff0677ac */ /* 0x000e620008000800 */
[----:B------:R-:W-:Y:S01]  /*1dc0*/  DADD R2, R22, R2 ;  /* 0x0000000016027229 */ /* 0x000fe20000000002 */
[----:B-1----:R-:W-:-:S04]  /*1dd0*/  IMAD R5, R0, UR6, R5 ;  /* 0x0000000600057c24 */ /* 0x002fc8000f8e0205 */
[----:B0-----:R-:W-:-:S05]  /*1de0*/  IMAD.WIDE.U32 R4, R5, 0x8, R6 ;  /* 0x0000000805047825 */ /* 0x001fca00078e0006 */
[----:B------:R-:W-:Y:S01]  /*1df0*/  STG.E.64 desc[UR4][R4.64], R2 ;  /* 0x0000000204007986 */ /* 0x000fe2000c101b04 */
[----:B------:R-:W-:Y:S05]  /*1e00*/  EXIT ;  /* 0x000000000000794d */ /* 0x000fea0003800000 */
.L_x_144:
[----:B------:R-:W-:-:S04]  /*1e10*/  ISETP.NE.AND P0, PT, R5, R20, PT ;  /* 0x000000140500720c */ /* 0x000fc80003f05270 */
        /* <DEDUP_REMOVED lines=34> */
.L_x_151:
[----:B------:R-:W-:Y:S05]  /*2040*/  BSYNC.RECONVERGENT B1 ;  /* 0x0000000000017941 */ /* 0x000fea0003800200 */
.L_x_150:
[----:B------:R-:W0:Y:S01]  /*2050*/  LDC.64 R8, c[0x0][0x388] ;  /* 0x0000e200ff087b82 */ /* 0x000e220000000a00 */
[----:B------:R-:W1:Y:S07]  /*2060*/  LDCU UR6, c[0x0][0x398] ;  /* 0x00007300ff0677ac */ /* 0x000e6e0008000800 */
[----:B------:R-:W2:Y:S08]  /*2070*/  LDC.64 R6, c[0x0][0x388] ;  /* 0x0000e200ff067b82 */ /* 0x000eb00000000a00 */
[----:B------:R-:W3:Y:S01]  /*2080*/  LDC.64 R12, c[0x0][0x3a8] ;  /* 0x0000ea00ff0c7b82 */ /* 0x000ee20000000a00 */
[----:B-1----:R-:W-:Y:S01]  /*2090*/  VIADD R11, R0, -UR6 ;  /* 0x80000006000b7c36 */ /* 0x002fe20008000000 */
[----:B------:R-:W1:Y:S03]  /*20a0*/  LDCU UR6, c[0x0][0x3ac] ;  /* 0x00007580ff0677ac */ /* 0x000e660008000800 */
[----:B0-----:R-:W-:-:S06]  /*20b0*/  IMAD.WIDE R8, R11, 0x8, R8 ;  /* 0x000000080b087825 */ /* 0x001fcc00078e0208 */
[----:B------:R-:W4:Y:S04]  /*20c0*/  LDG.E.64 R8, desc[UR4][R8.64] ;  /* 0x0000000408087981 */ /* 0x000f28000c1e1b00 */
[----:B--2---:R-:W4:Y:S01]  /*20d0*/  LDG.E.64 R6, desc[UR4][R6.64] ;  /* 0x0000000406067981 */ /* 0x004f22000c1e1b00 */
[----:B-1----:R-:W3:Y:S01]  /*20e0*/  MUFU.RCP64H R11, UR6 ;  /* 0x00000006000b7d08 */ /* 0x002ee20008001800 */
[----:B------:R-:W-:-:S06]  /*20f0*/  IMAD.MOV.U32 R10, RZ, RZ, 0x1 ;  /* 0x00000001ff0a7424 */ /* 0x000fcc00078e00ff */
[----:B---3--:R-:W-:-:S08]  /*2100*/  DFMA R14, R10, -R12, 1 ;  /* 0x3ff000000a0e742b */ /* 0x008fd0000000080c */
[----:B------:R-:W-:-:S08]  /*2110*/  DFMA R14, R14, R14, R14 ;  /* 0x0000000e0e0e722b */ /* 0x000fd0000000000e */
[----:B------:R-:W-:-:S08]  /*2120*/  DFMA R14, R10, R14, R10 ;  /* 0x0000000e0a0e722b */ /* 0x000fd0000000000a */
[----:B------:R-:W-:-:S08]  /*2130*/  DFMA R16, R14, -R12, 1 ;  /* 0x3ff000000e10742b */ /* 0x000fd0000000080c */
        /* <DEDUP_REMOVED lines=16> */
.L_x_153:
[----:B------:R-:W-:Y:S05]  /*2240*/  BSYNC.RECONVERGENT B1 ;  /* 0x0000000000017941 */ /* 0x000fea0003800200 */
.L_x_152:
[----:B------:R-:W0:Y:S01]  /*2250*/  LDC.64 R6, c[0x0][0x390] ;  /* 0x0000e400ff067b82 */ /* 0x000e220000000a00 */
[----:B------:R-:W-:Y:S01]  /*2260*/  DADD R2, R22, R2 ;  /* 0x0000000016027229 */ /* 0x000fe20000000002 */
[----:B0-----:R-:W-:-:S06]  /*2270*/  IMAD.WIDE.U32 R6, R5, 0x8, R6 ;  /* 0x0000000805067825 */ /* 0x001fcc00078e0006 */
[----:B------:R-:W-:Y:S01]  /*2280*/  STG.E.64 desc[UR4][R6.64], R2 ;  /* 0x0000000206007986 */ /* 0x000fe2000c101b04 */
[----:B------:R-:W-:Y:S05]  /*2290*/  EXIT ;  /* 0x000000000000794d */ /* 0x000fea0003800000 */
.L_x_149:
[----:B------:R-:W-:-:S13]  /*22a0*/  ISETP.NE.OR P1, PT, R5, RZ, P1 ;  /* 0x000000ff0500720c */ /* 0x000fda0000f25670 */
[----:B------:R-:W-:Y:S05]  /*22b0*/  @P1 BRA `(.L_x_154) ;  /* 0x0000000400201947 */ /* 0x000fea0003800000 */
[----:B------:R-:W0:Y:S01]  /*22c0*/  LDC.64 R4, c[0x0][0x380] ;  /* 0x0000e000ff047b82 */ /* 0x000e220000000a00 */
[----:B------:R-:W1:Y:S07]  /*22d0*/  LDCU UR6, c[0x0][0x3a4] ;  /* 0x00007480ff0677ac */ /* 0x000e6e0008000800 */
[----:B------:R-:W2:Y:S08]  /*22e0*/  LDC.64 R2, c[0x0][0x380] ;  /* 0x0000e000ff027b82 */ /* 0x000eb00000000a00 */
[----:B------:R-:W3:Y:S01]  /*22f0*/  LDC.64 R12, c[0x0][0x3a0] ;  /* 0x0000e800ff0c7b82 */ /* 0x000ee20000000a00 */
[----:B0-----:R-:W-:-:S05]  /*2300*/  IMAD.WIDE R6, R0, 0x8, R4 ;  /* 0x0000000800067825 */ /* 0x001fca00078e0204 */
        /* <DEDUP_REMOVED lines=26> */
.L_x_156:
[----:B------:R-:W-:Y:S05]  /*24b0*/  BSYNC.RECONVERGENT B1 ;  /* 0x0000000000017941 */ /* 0x000fea0003800200 */
.L_x_155:
[----:B------:R-:W0:Y:S01]  /*24c0*/  LDC.64 R4, c[0x0][0x388] ;  /* 0x0000e200ff047b82 */ /* 0x000e220000000a00 */
[----:B------:R-:W1:Y:S07]  /*24d0*/  LDCU UR6, c[0x0][0x398] ;  /* 0x00007300ff0677ac */ /* 0x000e6e0008000800 */
[----:B------:R-:W2:Y:S01]  /*24e0*/  LDC.64 R12, c[0x0][0x3a8] ;  /* 0x0000ea00ff0c7b82 */ /* 0x000ea20000000a00 */
[----:B-1----:R-:W-:Y:S02]  /*24f0*/  IMAD R7, R20, UR6, R0 ;  /* 0x0000000614077c24 */ /* 0x002fe4000f8e0200 */
[----:B------:R-:W-:Y:S01]  /*2500*/  VIADD R9, R0, UR6 ;  /* 0x0000000600097c36 */ /* 0x000fe20008000000 */
[----:B------:R-:W1:Y:S01]  /*2510*/  LDCU UR6, c[0x0][0x3ac] ;  /* 0x00007580ff0677ac */ /* 0x000e620008000800 */
[----:B0-----:R-:W-:-:S04]  /*2520*/  IMAD.WIDE R6, R7, 0x8, R4 ;  /* 0x0000000807067825 */ /* 0x001fc800078e0204 */
[----:B------:R-:W-:Y:S02]  /*2530*/  IMAD.WIDE R8, R9, 0x8, R4 ;  /* 0x0000000809087825 */ /* 0x000fe400078e0204 */
[----:B------:R-:W3:Y:S04]  /*2540*/  LDG.E.64 R6, desc[UR4][R6.64] ;  /* 0x0000000406067981 */ /* 0x000ee8000c1e1b00 */
        /* <DEDUP_REMOVED lines=23> */
.L_x_158:
[----:B------:R-:W-:Y:S05]  /*26c0*/  BSYNC.RECONVERGENT B1 ;  /* 0x0000000000017941 */ /* 0x000fea0003800200 */
.L_x_157:
[----:B------:R-:W0:Y:S01]  /*26d0*/  LDC.64 R4, c[0x0][0x390] ;  /* 0x0000e400ff047b82 */ /* 0x000e220000000a00 */
[----:B------:R-:W1:Y:S01]  /*26e0*/  LDCU UR6, c[0x0][0x39c] ;  /* 0x00007380ff0677ac */ /* 0x000e620008000800 */
[----:B------:R-:W-:Y:S01]  /*26f0*/  DADD R2, R22, R2 ;  /* 0x0000000016027229 */ /* 0x000fe20000000002 */
[----:B-1----:R-:W-:-:S04]  /*2700*/  IMAD R7, R0, UR6, RZ ;  /* 0x0000000600077c24 */ /* 0x002fc8000f8e02ff */
[----:B0-----:R-:W-:-:S05]  /*2710*/  IMAD.WIDE R4, R7, 0x8, R4 ;  /* 0x0000000807047825 */ /* 0x001fca00078e0204 */
[----:B------:R-:W-:Y:S01]  /*2720*/  STG.E.64 desc[UR4][R4.64], R2 ;  /* 0x0000000204007986 */ /* 0x000fe2000c101b04 */
[----:B------:R-:W-:Y:S05]  /*2730*/  EXIT ;  /* 0x000000000000794d */ /* 0x000fea0003800000 */
.L_x_154:
[----:B------:R-:W-:-:S13]  /*2740*/  ISETP.NE.OR P0, PT, R0, R7, P0 ;  /* 0x000000070000720c */ /* 0x000fda0000705670 */
[----:B------:R-:W-:Y:S05]  /*2750*/  @P0 EXIT ;  /* 0x000000000000094d */ /* 0x000fea0003800000 */
        /* <DEDUP_REMOVED lines=32> */
.L_x_160:
[----:B------:R-:W-:Y:S05]  /*2960*/  BSYNC.RECONVERGENT B1 ;  /* 0x0000000000017941 */ /* 0x000fea0003800200 */
.L_x_159:
[----:B------:R-:W0:Y:S01]  /*2970*/  LDC.64 R6, c[0x0][0x388] ;  /* 0x0000e200ff067b82 */ /* 0x000e220000000a00 */
[----:B------:R-:W1:Y:S02]  /*2980*/  LDCU UR6, c[0x0][0x398] ;  /* 0x00007300ff0677ac */ /* 0x000e640008000800 */
[----:B-1----:R-:W-:Y:S01]  /*2990*/  VIADD R15, R20, -UR6 ;  /* 0x80000006140f7c36 */ /* 0x002fe20008000000 */
[----:B------:R-:W1:Y:S01]  /*29a0*/  LDCU UR6, c[0x0][0x3ac] ;  /* 0x00007580ff0677ac */ /* 0x000e620008000800 */
[----:B0-----:R-:W-:-:S03]  /*29b0*/  IMAD.WIDE R12, R0, 0x8, R6 ;  /* 0x00000008000c7825 */ /* 0x001fc600078e0206 */
[----:B------:R-:W0:Y:S02]  /*29c0*/  LDC.64 R6, c[0x0][0x3a8] ;  /* 0x0000ea00ff067b82 */ /* 0x000e240000000a00 */
[----:B------:R-:W2:Y:S01]  /*29d0*/  LDG.E.64 R8, desc[UR4][R12.64] ;  /* 0x000000040c087981 */ /* 0x000ea2000c1e1b00 */
[----:B------:R-:W-:-:S05]  /*29e0*/  IMAD.WIDE R14, R15, 0x8, R12 ;  /* 0x000000080f0e7825 */ /* 0x000fca00078e020c */
        /* <DEDUP_REMOVED lines=23> */
.L_x_162:
[----:B------:R-:W-:Y:S05]  /*2b60*/  BSYNC.RECONVERGENT B1 ;  /* 0x0000000000017941 */ /* 0x000fea0003800200 */
.L_x_161:
[----:B------:R-:W0:Y:S01]  /*2b70*/  LDC.64 R6, c[0x0][0x390] ;  /* 0x0000e400ff067b82 */ /* 0x000e220000000a00 */
[----:B------:R-:W1:Y:S01]  /*2b80*/  LDCU UR6, c[0x0][0x39c] ;  /* 0x00007380ff0677ac */ /* 0x000e620008000800 */
[----:B------:R-:W-:Y:S01]  /*2b90*/  DADD R2, R22, R2 ;  /* 0x0000000016027229 */ /* 0x000fe20000000002 */
[----:B-1----:R-:W-:-:S04]  /*2ba0*/  IMAD R5, R0, UR6, R5 ;  /* 0x0000000600057c24 */ /* 0x002fc8000f8e0205 */
[----:B0-----:R-:W-:-:S05]  /*2bb0*/  IMAD.WIDE R6, R5, 0x8, R6 ;  /* 0x0000000805067825 */ /* 0x001fca00078e0206 */
[----:B------:R-:W-:Y:S01]  /*2bc0*/  STG.E.64 desc[UR4][R6.64], R2 ;  /* 0x0000000206007986 */ /* 0x000fe2000c101b04 */
[----:B------:R-:W-:Y:S05]  /*2bd0*/  EXIT ;  /* 0x000000000000794d */ /* 0x000fea0003800000 */
        .weak           $__internal_2_$__cuda_sm20_div_rn_f64_full
        .type           $__internal_2_$__cuda_sm20_div_rn_f64_full,@function
        .size           $__internal_2_$__cuda_sm20_div_rn_f64_full,(.L_x_402 - $__internal_2_$__cuda_sm20_div_rn_f64_full)
$__internal_2_$__cuda_sm20_div_rn_f64_full:
[C---:B------:R-:W-:Y:S01]  /*2be0*/  FSETP.GEU.AND P0, PT, |R13|.reuse, 1.469367938527859385e-39, PT ;  /* 0x001000000d00780b */ /* 0x040fe20003f0e200 */
[----:B------:R-:W-:Y:S01]  /*2bf0*/  BSSY.RECONVERGENT B0, `(.L_x_163) ;  /* 0x0000057000007945 */ /* 0x000fe20003800200 */
[----:B------:R-:W-:Y:S02]  /*2c00*/  LOP3.LUT R14, R13, 0x800fffff, RZ, 0xc0, !PT ;  /* 0x800fffff0d0e7812 */ /* 0x000fe400078ec0ff */
[C---:B------:R-:W-:Y:S02]  /*2c10*/  FSETP.GEU.AND P2, PT, |R11|.reuse, 1.469367938527859385e-39, PT ;  /* 0x001000000b00780b */ /* 0x040fe40003f4e200 */
[----:B------:R-:W-:Y:S01]  /*2c20*/  LOP3.LUT R15, R14, 0x3ff00000, RZ, 0xfc, !PT ;  /* 0x3ff000000e0f7812 */ /* 0x000fe200078efcff */
[----:B------:R-:W-:Y:S01]  /*2c30*/  IMAD.MOV.U32 R14, RZ, RZ, R12 ;  /* 0x000000ffff0e7224 */ /* 0x000fe200078e000c */
[----:B------:R-:W-:Y:S02]  /*2c40*/  MOV R24, 0x1 ;  /* 0x0000000100187802 */ /* 0x000fe40000000f00 */
[----:B------:R-:W-:-:S02]  /*2c50*/  LOP3.LUT R6, R11, 0x7ff00000, RZ, 0xc0, !PT ;  /* 0x7ff000000b067812 */ /* 0x000fc400078ec0ff */
[C---:B------:R-:W-:Y:S01]  /*2c60*/  LOP3.LUT R19, R13.reuse, 0x7ff00000, RZ, 0xc0, !PT ;  /* 0x7ff000000d137812 */ /* 0x040fe200078ec0ff */
[----:B------:R-:W-:Y:S02]  /*2c70*/  @!P0 DMUL R14, R12, 8.98846567431157953865e+307 ;  /* 0x7fe000000c0e8828 */ /* 0x000fe40000000000 */
[----:B------:R-:W-:Y:S01]  /*2c80*/  IMAD.MOV.U32 R18, RZ, RZ, R6 ;  /* 0x000000ffff127224 */ /* 0x000fe200078e0006 */
[C---:B------:R-:W-:Y:S02]  /*2c90*/  ISETP.GE.U32.AND P1, PT, R6.reuse, R19, PT ;  /* 0x000000130600720c */ /* 0x040fe40003f26070 */
[----:B------:R-:W-:Y:S01]  /*2ca0*/  @!P2 LOP3.LUT R7, R13, 0x7ff00000, RZ, 0xc0, !PT ;  /* 0x7ff000000d07a812 */ /* 0x000fe200078ec0ff */
[----:B------:R-:W0:Y:S01]  /*2cb0*/  MUFU.RCP64H R25, R15 ;  /* 0x0000000f00197308 */ /* 0x000e220000001800 */
[----:B------:R-:W-:Y:S02]  /*2cc0*/  @!P2 MOV R22, RZ ;  /* 0x000000ff0016a202 */ /* 0x000fe40000000f00 */
[----:B------:R-:W-:Y:S01]  /*2cd0*/  @!P2 ISETP.GE.U32.AND P3, PT, R6, R7, PT ;  /* 0x000000070600a20c */ /* 0x000fe20003f66070 */
[----:B------:R-:W-:Y:S01]  /*2ce0*/  IMAD.MOV.U32 R7, RZ, RZ, 0x1ca00000 ;  /* 0x1ca00000ff077424 */ /* 0x000fe200078e00ff */
[----:B------:R-:W-:-:S04]  /*2cf0*/  @!P0 LOP3.LUT R19, R15, 0x7ff00000, RZ, 0xc0, !PT ;  /* 0x7ff000000f138812 */ /* 0x000fc800078ec0ff */
[----:B------:R-:W-:Y:S01]  /*2d00*/  @!P2 SEL R17, R7, 0x63400000, !P3 ;  /* 0x634000000711a807 */ /* 0x000fe20005800000 */
[----:B0-----:R-:W-:-:S08]  /*2d10*/  DFMA R8, R24, -R14, 1 ;  /* 0x3ff000001808742b */ /* 0x001fd0000000080e */
[----:B------:R-:W-:-:S08]  /*2d20*/  DFMA R8, R8, R8, R8 ;  /* 0x000000080808722b */ /* 0x000fd00000000008 */
[----:B------:R-:W-:Y:S01]  /*2d30*/  DFMA R24, R24, R8, R24 ;  /* 0x000000081818722b */ /* 0x000fe20000000018 */
[--C-:B------:R-:W-:Y:S02]  /*2d40*/  @!P2 LOP3.LUT R8, R17, 0x80000000, R11.reuse, 0xf8, !PT ;  /* 0x800000001108a812 */ /* 0x100fe400078ef80b */
[----:B------:R-:W-:Y:S02]  /*2d50*/  SEL R9, R7, 0x63400000, !P1 ;  /* 0x6340000007097807 */ /* 0x000fe40004800000 */
[----:B------:R-:W-:Y:S01]  /*2d60*/  @!P2 LOP3.LUT R23, R8, 0x100000, RZ, 0xfc, !PT ;  /* 0x001000000817a812 */ /* 0x000fe200078efcff */
[----:B------:R-:W-:Y:S01]  /*2d70*/  IMAD.MOV.U32 R8, RZ, RZ, R10 ;  /* 0x000000ffff087224 */ /* 0x000fe200078e000a */
[----:B------:R-:W-:Y:S01]  /*2d80*/  LOP3.LUT R9, R9, 0x800fffff, R11, 0xf8, !PT ;  /* 0x800fffff09097812 */ /* 0x000fe200078ef80b */
[----:B------:R-:W-:-:S05]  /*2d90*/  DFMA R16, R24, -R14, 1 ;  /* 0x3ff000001810742b */ /* 0x000fca000000080e */
[----:B------:R-:W-:-:S03]  /*2da0*/  @!P2 DFMA R8, R8, 2, -R22 ;  /* 0x400000000808a82b */ /* 0x000fc60000000816 */
[----:B------:R-:W-:Y:S01]  /*2db0*/  DFMA R24, R24, R16, R24 ;  /* 0x000000101818722b */ /* 0x000fe20000000018 */
[----:B------:R-:W-:-:S06]  /*2dc0*/  IADD3 R17, PT, PT, R19, -0x1, RZ ;  /* 0xffffffff13117810 */ /* 0x000fcc0007ffe0ff */
[----:B------:R-:W-:Y:S01]  /*2dd0*/  @!P2 LOP3.LUT R18, R9, 0x7ff00000, RZ, 0xc0, !PT ;  /* 0x7ff000000912a812 */ /* 0x000fe200078ec0ff */
[----:B------:R-:W-:-:S04]  /*2de0*/  DMUL R22, R24, R8 ;  /* 0x0000000818167228 */ /* 0x000fc80000000000 */
[----:B------:R-:W-:-:S04]  /*2df0*/  VIADD R16, R18, 0xffffffff ;  /* 0xffffffff12107836 */ /* 0x000fc80000000000 */
[----:B------:R-:W-:Y:S01]  /*2e00*/  DFMA R26, R22, -R14, R8 ;  /* 0x8000000e161a722b */ /* 0x000fe20000000008 */
[----:B------:R-:W-:-:S04]  /*2e10*/  ISETP.GT.U32.AND P0, PT, R16, 0x7feffffe, PT ;  /* 0x7feffffe1000780c */ /* 0x000fc80003f04070 */
[----:B------:R-:W-:-:S03]  /*2e20*/  ISETP.GT.U32.OR P0, PT, R17, 0x7feffffe, P0 ;  /* 0x7feffffe1100780c */ /* 0x000fc60000704470 */
[----:B------:R-:W-:-:S10]  /*2e30*/  DFMA R16, R24, R26, R22 ;  /* 0x0000001a1810722b */ /* 0x000fd40000000016 */
[----:B------:R-:W-:Y:S05]  /*2e40*/  @P0 BRA `(.L_x_164) ;  /* 0x0000000000700947 */ /* 0x000fea0003800000 */
[----:B------:R-:W-:-:S04]  /*2e50*/  LOP3.LUT R11, R13, 0x7ff00000, RZ, 0xc0, !PT ;  /* 0x7ff000000d0b7812 */ /* 0x000fc800078ec0ff */
[CC--:B------:R-:W-:Y:S02]  /*2e60*/  VIADDMNMX R10, R6.reuse, -R11.reuse, 0xb9600000, !PT ;  /* 0xb9600000060a7446 */ /* 0x0c0fe4000780090b */
[----:B------:R-:W-:Y:S02]  /*2e70*/  ISETP.GE.U32.AND P0, PT, R6, R11, PT ;  /* 0x0000000b0600720c */ /* 0x000fe40003f06070 */
[----:B------:R-:W-:Y:S02]  /*2e80*/  VIMNMX R10, PT, PT, R10, 0x46a00000, PT ;  /* 0x46a000000a0a7848 */ /* 0x000fe40003fe0100 */
[----:B------:R-:W-:-:S05]  /*2e90*/  SEL R7, R7, 0x63400000, !P0 ;  /* 0x6340000007077807 */ /* 0x000fca0004000000 */
[----:B------:R-:W-:Y:S01]  /*2ea0*/  IMAD.IADD R7, R10, 0x1, -R7 ;  /* 0x000000010a077824 */ /* 0x000fe200078e0a07 */
[----:B------:R-:W-:-:S03]  /*2eb0*/  MOV R10, RZ ;  /* 0x000000ff000a7202 */ /* 0x000fc60000000f00 */
        /* <DEDUP_REMOVED lines=10> */
[----:B------:R-:W-:Y:S01]  /*2f60*/  IMAD.MOV R9, RZ, RZ, -R7 ;  /* 0x000000ffff097224 */ /* 0x000fe200078e0a07 */
[----:B------:R-:W-:Y:S02]  /*2f70*/  MOV R8, RZ ;  /* 0x000000ff00087202 */ /* 0x000fe40000000f00 */
[----:B------:R-:W-:-:S04]  /*2f80*/  IADD3 R7, PT, PT, -R7, -0x43300000, RZ ;  /* 0xbcd0000007077810 */ /* 0x000fc80007ffe1ff */
[----:B------:R-:W-:Y:S02]  /*2f90*/  DFMA R8, R22, -R8, R16 ;  /* 0x800000081608722b */ /* 0x000fe40000000010 */
[----:B------:R-:W-:-:S08]  /*2fa0*/  DMUL.RP R16, R16, R10 ;  /* 0x0000000a10107228 */ /* 0x000fd00000008000 */
[----:B------:R-:W-:Y:S02]  /*2fb0*/  FSETP.NEU.AND P0, PT, |R9|, R7, PT ;  /* 0x000000070900720b */ /* 0x000fe40003f0d200 */
[----:B------:R-:W-:Y:S02]  /*2fc0*/  LOP3.LUT R12, R17, R12, RZ, 0x3c, !PT ;  /* 0x0000000c110c7212 */ /* 0x000fe400078e3cff */
[----:B------:R-:W-:Y:S02]  /*2fd0*/  FSEL R6, R16, R22, !P0 ;  /* 0x0000001610067208 */ /* 0x000fe40004000000 */
[----:B------:R-:W-:-:S03]  /*2fe0*/  FSEL R23, R12, R23, !P0 ;  /* 0x000000170c177208 */ /* 0x000fc60004000000 */
[----:B------:R-:W-:Y:S01]  /*2ff0*/  IMAD.MOV.U32 R22, RZ, RZ, R6 ;  /* 0x000000ffff167224 */ /* 0x000fe200078e0006 */
[----:B------:R-:W-:Y:S06]  /*3000*/  BRA `(.L_x_165) ;  /* 0x0000000000547947 */ /* 0x000fec0003800000 */
.L_x_164:
[----:B------:R-:W-:-:S14]  /*3010*/  DSETP.NAN.AND P0, PT, R10, R10, PT ;  /* 0x0000000a0a00722a */ /* 0x000fdc0003f08000 */
[----:B------:R-:W-:Y:S05]  /*3020*/  @P0 BRA `(.L_x_166) ;  /* 0x0000000000440947 */ /* 0x000fea0003800000 */
[----:B------:R-:W-:-:S14]  /*3030*/  DSETP.NAN.AND P0, PT, R12, R12, PT ;  /* 0x0000000c0c00722a */ /* 0x000fdc0003f08000 */
[----:B------:R-:W-:Y:S05]  /*3040*/  @P0 BRA `(.L_x_167) ;  /* 0x0000000000300947 */ /* 0x000fea0003800000 */
[----:B------:R-:W-:Y:S01]  /*3050*/  ISETP.NE.AND P0, PT, R18, R19, PT ;  /* 0x000000131200720c */ /* 0x000fe20003f05270 */
[----:B------:R-:W-:Y:S01]  /*3060*/  IMAD.MOV.U32 R22, RZ, RZ, 0x0 ;  /* 0x00000000ff167424 */ /* 0x000fe200078e00ff */
[----:B------:R-:W-:-:S11]  /*3070*/  MOV R23, 0xfff80000 ;  /* 0xfff8000000177802 */ /* 0x000fd60000000f00 */
[----:B------:R-:W-:Y:S05]  /*3080*/  @!P0 BRA `(.L_x_165) ;  /* 0x0000000000348947 */ /* 0x000fea0003800000 */
[----:B------:R-:W-:Y:S02]  /*3090*/  ISETP.NE.AND P0, PT, R18, 0x7ff00000, PT ;  /* 0x7ff000001200780c */ /* 0x000fe40003f05270 */
[----:B------:R-:W-:Y:S02]  /*30a0*/  LOP3.LUT R23, R11, 0x80000000, R13, 0x48, !PT ;  /* 0x800000000b177812 */ /* 0x000fe400078e480d */
[----:B------:R-:W-:-:S13]  /*30b0*/  ISETP.EQ.OR P0, PT, R19, RZ, !P0 ;  /* 0x000000ff1300720c */ /* 0x000fda0004702670 */
[----:B------:R-:W-:Y:S01]  /*30c0*/  @P0 LOP3.LUT R6, R23, 0x7ff00000, RZ, 0xfc, !PT ;  /* 0x7ff0000017060812 */ /* 0x000fe200078efcff */
[----:B------:R-:W-:Y:S02]  /*30d0*/  @!P0 IMAD.MOV.U32 R22, RZ, RZ, RZ ;  /* 0x000000ffff168224 */ /* 0x000fe400078e00ff */
[----:B------:R-:W-:Y:S01]  /*30e0*/  @P0 IMAD.MOV.U32 R22, RZ, RZ, RZ ;  /* 0x000000ffff160224 */ /* 0x000fe200078e00ff */
[----:B------:R-:W-:Y:S01]  /*30f0*/  @P0 MOV R23, R6 ;  /* 0x0000000600170202 */ /* 0x000fe20000000f00 */
[----:B------:R-:W-:Y:S06]  /*3100*/  BRA `(.L_x_165) ;  /* 0x0000000000147947 */ /* 0x000fec0003800000 */
.L_x_167:
[----:B------:R-:W-:Y:S01]  /*3110*/  LOP3.LUT R23, R13, 0x80000, RZ, 0xfc, !PT ;  /* 0x000800000d177812 */ /* 0x000fe200078efcff */
[----:B------:R-:W-:Y:S01]  /*3120*/  IMAD.MOV.U32 R22, RZ, RZ, R12 ;  /* 0x000000ffff167224 */ /* 0x000fe200078e000c */
[----:B------:R-:W-:Y:S06]  /*3130*/  BRA `(.L_x_165) ;  /* 0x0000000000087947 */ /* 0x000fec0003800000 */
.L_x_166:
[----:B------:R-:W-:Y:S01]  /*3140*/  LOP3.LUT R23, R11, 0x80000, RZ, 0xfc, !PT ;  /* 0x000800000b177812 */ /* 0x000fe200078efcff */
[----:B------:R-:W-:-:S07]  /*3150*/  IMAD.MOV.U32 R22, RZ, RZ, R10 ;  /* 0x000000ffff167224 */ /* 0x000fce00078e000a */
.L_x_165:
[----:B------:R-:W-:Y:S05]  /*3160*/  BSYNC.RECONVERGENT B0 ;  /* 0x0000000000007941 */ /* 0x000fea0003800200 */
.L_x_163:
[----:B------:R-:W-:Y:S01]  /*3170*/  MOV R6, R4 ;  /* 0x0000000400067202 */ /* 0x000fe20000000f00 */
[----:B------:R-:W-:-:S04]  /*3180*/  IMAD.MOV.U32 R7, RZ, RZ, 0x0 ;  /* 0x00000000ff077424 */ /* 0x000fc800078e00ff */
[----:B------:R-:W-:Y:S05]  /*3190*/  RET.REL.NODEC R6 `(_Z10lineKernelPdS_S_iidd) ;  /* 0xffffffcc06987950 */ /* 0x000fea0003c3ffff */
.L_x_168:
        /* <DEDUP_REMOVED lines=14> */
.L_x_402:


//--------------------- .text._Z15streamingKernelPdS_S_S_S_S_S_S_S_S_S_S_dddiid --------------------------
	.section	.text._Z15streamingKernelPdS_S_S_S_S_S_S_S_S_S_S_dddiid,"ax",@progbits
	.align	128
        .global         _Z15streamingKernelPdS_S_S_S_S_S_S_S_S_S_S_dddiid
        .type           _Z15streamingKernelPdS_S_S_S_S_S_S_S_S_S_S_dddiid,@function
        .size           _Z15streamingKernelPdS_S_S_S_S_S_S_S_S_S_S_dddiid,(.L_x_403 - _Z15streamingKernelPdS_S_S_S_S_S_S_S_S_S_S_dddiid)
        .other          _Z15streamingKernelPdS_S_S_S_S_S_S_S_S_S_S_dddiid,@"STO_CUDA_ENTRY STV_DEFAULT"
_Z15streamingKernelPdS_S_S_S_S_S_S_S_S_S_S_dddiid:
.text._Z15streamingKernelPdS_S_S_S_S_S_S_S_S_S_S_dddiid:
[----:B------:R-:W-:Y:S01]  /*0000*/  LDC R1, c[0x0][0x37c] ;  /* 0x0000df00ff017b82 */ /* 0x000fe20000000800 */
[----:B------:R-:W0:Y:S07]  /*0010*/  S2R R5, SR_TID.X ;  /* 0x0000000000057919 */ /* 0x000e2e0000002100 */
[----:B------:R-:W0:Y:S01]  /*0020*/  S2UR UR4, SR_CTAID.X ;  /* 0x00000000000479c3 */ /* 0x000e220000002500 */
[----:B------:R-:W1:Y:S01]  /*0030*/  LDCU.64 UR6, c[0x0][0x3f8] ;  /* 0x00007f00ff0677ac */ /* 0x000e620008000a00 */
[----:B------:R-:W2:Y:S06]  /*0040*/  S2R R0, SR_TID.Y ;  /* 0x0000000000007919 */ /* 0x000eac0000002200 */
[----:B------:R-:W0:Y:S08]  /*0050*/  LDC R2, c[0x0][0x360] ;  /* 0x0000d800ff027b82 */ /* 0x000e300000000800 */
[----:B------:R-:W2:Y:S01]  /*0060*/  S2UR UR8, SR_CTAID.Y ;  /* 0x00000000000879c3 */ /* 0x000ea20000002600 */
[----:B-1----:R-:W-:-:S07]  /*0070*/  UIADD3 UR5, UPT, UPT, UR6, -0x1, URZ ;  /* 0xffffffff06057890 */ /* 0x002fce000fffe0ff */
[----:B------:R-:W2:Y:S01]  /*0080*/  LDC R3, c[0x0][0x364] ;  /* 0x0000d900ff037b82 */ /* 0x000ea20000000800 */
[----:B0-----:R-:W-:Y:S01]  /*0090*/  IMAD R5, R2, UR4, R5 ;  /* 0x0000000402057c24 */ /* 0x001fe2000f8e0205 */
[----:B------:R-:W-:-:S04]  /*00a0*/  UIADD3 UR4, UPT, UPT, UR7, -0x1, URZ ;  /* 0xffffffff07047890 */ /* 0x000fc8000fffe0ff */
[----:B------:R-:W-:-:S04]  /*00b0*/  ISETP.NE.AND P1, PT, R5, UR5, PT ;  /* 0x0000000505007c0c */ /* 0x000fc8000bf25270 */
[----:B------:R-:W-:Y:S01]  /*00c0*/  ISETP.NE.AND P0, PT, R5, RZ, P1 ;  /* 0x000000ff0500720c */ /* 0x000fe20000f05270 */
[----:B--2---:R-:W-:Y:S01]  /*00d0*/  IMAD R0, R3, UR8, R0 ;  /* 0x0000000803007c24 */ /* 0x004fe2000f8e0200 */
[----:B------:R-:W0:Y:S04]  /*00e0*/  LDCU.64 UR8, c[0x0][0x358] ;  /* 0x00006b00ff0877ac */ /* 0x000e280008000a00 */
[----:B------:R-:W-:-:S04]  /*00f0*/  ISETP.EQ.OR P2, PT, R0, RZ, !P0 ;  /* 0x000000ff0000720c */ /* 0x000fc80004742670 */
[----:B------:R-:W-:-:S13]  /*0100*/  ISETP.EQ.OR P2, PT, R0, UR4, P2 ;  /* 0x0000000400007c0c */ /* 0x000fda0009742670 */
[----:B0-----:R-:W-:Y:S05]  /*0110*/  @P2 BRA `(.L_x_169) ;  /* 0x0000001400e02947 */ /* 0x001fea0003800000 */
[----:B------:R-:W0:Y:S01]  /*0120*/  LDC.64 R22, c[0x0][0x390] ;  /* 0x0000e400ff167b82 */ /* 0x000e220000000a00 */
[----:B------:R-:W-:Y:S01]  /*0130*/  IMAD R2, R0, UR6, R5 ;  /* 0x0000000600027c24 */ /* 0x000fe2000f8e0205 */
[----:B------:R-:W1:Y:S06]  /*0140*/  LDCU UR7, c[0x0][0x3e4] ;  /* 0x00007c80ff0777ac */ /* 0x000e6c0008000800 */
[----:B------:R-:W2:Y:S01]  /*0150*/  LDC.64 R12, c[0x0][0x3e0] ;  /* 0x0000f800ff0c7b82 */ /* 0x000ea20000000a00 */
[----:B0-----:R-:W-:-:S05]  /*0160*/  IMAD.WIDE R22, R2, 0x8, R22 ;  /* 0x0000000802167825 */ /* 0x001fca00078e0216 */
[----:B------:R-:W3:Y:S04]  /*0170*/  LDG.E.64 R18, desc[UR8][R22.64+-0x8] ;  /* 0xfffff80816127981 */ /* 0x000ee8000c1e1b00 */
[----:B------:R-:W3:Y:S04]  /*0180*/  LDG.E.64 R16, desc[UR8][R22.64+0x8] ;  /* 0x0000080816107981 */ /* 0x000ee8000c1e1b00 */
[----:B------:R-:W4:Y:S01]  /*0190*/  LDG.E.64 R20, desc[UR8][R22.64] ;  /* 0x0000000816147981 */ /* 0x000f22000c1e1b00 */
        /* <DEDUP_REMOVED lines=9> */
[----:B----4-:R-:W-:-:S08]  /*0230*/  DMUL R6, R20, R6 ;  /* 0x0000000614067228 */ /* 0x010fd00000000000 */
        /* <DEDUP_REMOVED lines=12> */
[----:B------:R-:W-:Y:S05]  /*0300*/  CALL.REL.NOINC `($__internal_3_$__cuda_sm20_div_rn_f64_full) ;  /* 0x000000d000ec7944 */ /* 0x000fea0003c00000 */
[----:B------:R-:W-:Y:S02]  /*0310*/  IMAD.MOV.U32 R14, RZ, RZ, R6 ;  /* 0x000000ffff0e7224 */ /* 0x000fe400078e0006 */
[----:B------:R-:W-:-:S07]  /*0320*/  IMAD.MOV.U32 R15, RZ, RZ, R7 ;  /* 0x000000ffff0f7224 */ /* 0x000fce00078e0007 */
.L_x_171:
[----:B------:R-:W-:Y:S05]  /*0330*/  BSYNC.RECONVERGENT B1 ;  /* 0x0000000000017941 */ /* 0x000fea0003800200 */
.L_x_170:
[----:B------:R-:W0:Y:S01]  /*0340*/  LDC R27, c[0x0][0x3f8] ;  /* 0x0000fe00ff1b7b82 */ /* 0x000e220000000800 */
[----:B------:R-:W1:Y:S07]  /*0350*/  LDCU UR7, c[0x0][0x3ec] ;  /* 0x00007d80ff0777ac */ /* 0x000e6e0008000800 */
[----:B------:R-:W2:Y:S08]  /*0360*/  LDC.64 R28, c[0x0][0x390] ;  /* 0x0000e400ff1c7b82 */ /* 0x000eb00000000a00 */
[----:B------:R-:W3:Y:S01]  /*0370*/  LDC.64 R30, c[0x0][0x398] ;  /* 0x0000e600ff1e7b82 */ /* 0x000ee20000000a00 */
[----:B0-----:R-:W-:-:S07]  /*0380*/  IMAD R0, R0, R27, -R27 ;  /* 0x0000001b00007224 */ /* 0x001fce00078e0a1b */
[----:B------:R-:W0:Y:S01]  /*0390*/  LDC.64 R24, c[0x0][0x3e8] ;  /* 0x0000fa00ff187b82 */ /* 0x000e220000000a00 */
[----:B------:R-:W-:Y:S01]  /*03a0*/  IMAD.WIDE R26, R27, 0x8, R22 ;  /* 0x000000081b1a7825 */ /* 0x000fe200078e0216 */
[----:B------:R-:W-:-:S05]  /*03b0*/  IADD3 R5, PT, PT, R5, R0, RZ ;  /* 0x0000000005057210 */ /* 0x000fca0007ffe0ff */
[----:B------:R-:W4:Y:S01]  /*03c0*/  LDG.E.64 R26, desc[UR8][R26.64] ;  /* 0x000000081a1a7981 */ /* 0x000f22000c1e1b00 */
[----:B--2---:R-:W-:-:S06]  /*03d0*/  IMAD.WIDE R28, R5, 0x8, R28 ;  /* 0x00000008051c7825 */ /* 0x004fcc00078e021c */
[----:B------:R-:W4:Y:S01]  /*03e0*/  LDG.E.64 R28, desc[UR8][R28.64] ;  /* 0x000000081c1c7981 */ /* 0x000f22000c1e1b00 */
[----:B---3--:R-:W-:-:S05]  /*03f0*/  IMAD.WIDE R30, R2, 0x8, R30 ;  /* 0x00000008021e7825 */ /* 0x008fca00078e021e */
        /* <DEDUP_REMOVED lines=9> */
[----:B----4-:R-:W-:-:S08]  /*0490*/  DADD R8, R28, -R26 ;  /* 0x000000001c087229 */ /* 0x010fd0000000081a */
[----:B--2---:R-:W-:-:S08]  /*04a0*/  DMUL R6, R6, R8 ;  /* 0x0000000806067228 */ /* 0x004fd00000000000 */
        /* <DEDUP_REMOVED lines=14> */
[----:B------:R-:W-:Y:S05]  /*0590*/  CALL.REL.NOINC `($__internal_3_$__cuda_sm20_div_rn_f64_full) ;  /* 0x000000d000487944 */ /* 0x000fea0003c00000 */
.L_x_173:
[----:B------:R-:W-:Y:S05]  /*05a0*/  BSYNC.RECONVERGENT B1 ;  /* 0x0000000000017941 */ /* 0x000fea0003800200 */
.L_x_172:
[----:B------:R-:W0:Y:S01]  /*05b0*/  LDCU UR7, c[0x0][0x3e4] ;  /* 0x00007c80ff0777ac */ /* 0x000e220008000800 */
[----:B------:R-:W1:Y:S01]  /*05c0*/  LDC.64 R10, c[0x0][0x3e0] ;  /* 0x0000f800ff0a7b82 */ /* 0x000e620000000a00 */
[----:B------:R-:W-:Y:S01]  /*05d0*/  MOV R8, 0x1 ;  /* 0x0000000100087802 */ /* 0x000fe20000000f00 */
[----:B------:R-:W-:Y:S01]  /*05e0*/  DADD R24, R20, R20 ;  /* 0x0000000014187229 */ /* 0x000fe20000000014 */
[----:B------:R-:W-:Y:S01]  /*05f0*/  BSSY.RECONVERGENT B1, `(.L_x_174) ;  /* 0x000001a000017945 */ /* 0x000fe20003800200 */
[----:B------:R-:W-:-:S06]  /*0600*/  DADD R14, R6, R14 ;  /* 0x00000000060e7229 */ /* 0x000fcc000000000e */
[----:B------:R-:W-:Y:S01]  /*0610*/  DADD R16, R16, -R24 ;  /* 0x0000000010107229 */ /* 0x000fe20000000818 */
[----:B0-----:R-:W1:Y:S07]  /*0620*/  MUFU.RCP64H R9, UR7 ;  /* 0x0000000700097d08 */ /* 0x001e6e0008001800 */
[----:B------:R-:W-:-:S10]  /*0630*/  DADD R16, R18, R16 ;  /* 0x0000000012107229 */ /* 0x000fd40000000010 */
[----:B------:R-:W-:Y:S01]  /*0640*/  FSETP.GEU.AND P1, PT, |R17|, 6.5827683646048100446e-37, PT ;  /* 0x036000001100780b */ /* 0x000fe20003f2e200 */
        /* <DEDUP_REMOVED lines=17> */
[----:B------:R-:W-:Y:S05]  /*0760*/  CALL.REL.NOINC `($__internal_3_$__cuda_sm20_div_rn_f64_full) ;  /* 0x000000cc00d47944 */ /* 0x000fea0003c00000 */
[----:B------:R-:W-:Y:S01]  /*0770*/  IMAD.MOV.U32 R8, RZ, RZ, R6 ;  /* 0x000000ffff087224 */ /* 0x000fe200078e0006 */
[----:B------:R-:W-:-:S07]  /*0780*/  MOV R9, R7 ;  /* 0x0000000700097202 */ /* 0x000fce0000000f00 */
.L_x_175:
[----:B------:R-:W-:Y:S05]  /*0790*/  BSYNC.RECONVERGENT B1 ;  /* 0x0000000000017941 */ /* 0x000fea0003800200 */
.L_x_174:
        /* <DEDUP_REMOVED lines=24> */
[----:B------:R-:W-:Y:S01]  /*0920*/  MOV R16, R6 ;  /* 0x0000000600107202 */ /* 0x000fe20000000f00 */
[----:B------:R-:W-:-:S07]  /*0930*/  IMAD.MOV.U32 R17, RZ, RZ, R7 ;  /* 0x000000ffff117224 */ /* 0x000fce00078e0007 */
.L_x_177:
[----:B------:R-:W-:Y:S05]  /*0940*/  BSYNC.RECONVERGENT B1 ;  /* 0x0000000000017941 */ /* 0x000fea0003800200 */
.L_x_176:
[----:B------:R-:W0:Y:S01]  /*0950*/  LDCU UR7, c[0x0][0x3ec] ;  /* 0x00007d80ff0777ac */ /* 0x000e220008000800 */
[----:B------:R-:W1:Y:S01]  /*0960*/  LDC.64 R8, c[0x0][0x3e8] ;  /* 0x0000fa00ff087b82 */ /* 0x000e620000000a00 */
[----:B------:R-:W-:Y:S01]  /*0970*/  IMAD.MOV.U32 R6, RZ, RZ, 0x1 ;  /* 0x00000001ff067424 */ /* 0x000fe200078e00ff */
[----:B------:R-:W-:Y:S01]  /*0980*/  DADD R24, R26, -R24 ;  /* 0x000000001a187229 */ /* 0x000fe20000000818 */
[----:B------:R-:W-:Y:S07]  /*0990*/  BSSY.RECONVERGENT B1, `(.L_x_178) ;  /* 0x0000016000017945 */ /* 0x000fee0003800200 */
[----:B------:R-:W-:Y:S01]  /*09a0*/  DADD R24, R28, R24 ;  /* 0x000000001c187229 */ /* 0x000fe20000000018 */
[----:B0-----:R-:W1:Y:S09]  /*09b0*/  MUFU.RCP64H R7, UR7 ;  /* 0x0000000700077d08 */ /* 0x001e720008001800 */
        /* <DEDUP_REMOVED lines=18> */
[----:B------:R-:W-:Y:S05]  /*0ae0*/  CALL.REL.NOINC `($__internal_3_$__cuda_sm20_div_rn_f64_full) ;  /* 0x000000c800f47944 */ /* 0x000fea0003c00000 */
.L_x_179:
[----:B------:R-:W-:Y:S05]  /*0af0*/  BSYNC.RECONVERGENT B1 ;  /* 0x0000000000017941 */ /* 0x000fea0003800200 */
.L_x_178:
        /* <DEDUP_REMOVED lines=24> */
.L_x_181:
[----:B------:R-:W-:Y:S05]  /*0c80*/  BSYNC.RECONVERGENT B1 ;  /* 0x0000000000017941 */ /* 0x000fea0003800200 */
.L_x_180:
[----:B------:R-:W0:Y:S01]  /*0c90*/  LDCU.64 UR10, c[0x0][0x400] ;  /* 0x00008000ff0a77ac */ /* 0x000e220008000a00 */
[----:B------:R-:W1:Y:S01]  /*0ca0*/  LDC.64 R6, c[0x0][0x380] ;  /* 0x0000e000ff067b82 */ /* 0x000e620000000a00 */
[----:B------:R-:W-:Y:S01]  /*0cb0*/  DADD R8, R8, R16 ;  /* 0x0000000008087229 */ /* 0x000fe20000000010 */
[----:B------:R-:W2:Y:S01]  /*0cc0*/  LDCU.64 UR12, c[0x0][0x3f0] ;  /* 0x00007e00ff0c77ac */ /* 0x000ea20008000a00 */
[----:B------:R-:W3:Y:S05]  /*0cd0*/  LDCU UR7, c[0x0][0x3e4] ;  /* 0x00007c80ff0777ac */ /* 0x000eea0008000800 */
[----:B------:R-:W4:Y:S01]  /*0ce0*/  LDC.64 R12, c[0x0][0x3e0] ;  /* 0x0000f800ff0c7b82 */ /* 0x000f220000000a00 */
[----:B0-----:R-:W-:Y:S01]  /*0cf0*/  DFMA R8, R8, UR10, R14 ;  /* 0x0000000a08087c2b */ /* 0x001fe2000800000e */
[----:B-1----:R-:W-:-:S07]  /*0d00*/  IMAD.WIDE R6, R2, 0x8, R6 ;  /* 0x0000000802067825 */ /* 0x002fce00078e0206 */
[----:B--2---:R-:W-:-:S07]  /*0d10*/  DFMA R8, R8, UR12, R20 ;  /* 0x0000000c08087c2b */ /* 0x004fce0008000014 */
[----:B------:R0:W-:Y:S04]  /*0d20*/  STG.E.64 desc[UR8][R6.64], R8 ;  /* 0x0000000806007986 */ /* 0x0001e8000c101b08 */
[----:B------:R-:W2:Y:S04]  /*0d30*/  LDG.E.64 R16, desc[UR8][R30.64+-0x8] ;  /* 0xfffff8081e107981 */ /* 0x000ea8000c1e1b00 */
[----:B------:R-:W2:Y:S04]  /*0d40*/  LDG.E.64 R14, desc[UR8][R30.64+0x8] ;  /* 0x000008081e0e7981 */ /* 0x000ea8000c1e1b00 */
[----:B------:R-:W2:Y:S04]  /*0d50*/  LDG.E.64 R22, desc[UR8][R22.64] ;  /* 0x0000000816167981 */ /* 0x000ea8000c1e1b00 */
[----:B------:R1:W5:Y:S01]  /*0d60*/  LDG.E.64 R20, desc[UR8][R30.64] ;  /* 0x000000081e147981 */ /* 0x000362000c1e1b00 */
[----:B---3--:R-:W4:Y:S01]  /*0d70*/  MUFU.RCP64H R11, UR7 ;  /* 0x00000007000b7d08 */ /* 0x008f220008001800 */
[----:B------:R-:W-:Y:S01]  /*0d80*/  MOV R10, 0x1 ;  /* 0x00000001000a7802 */ /* 0x000fe20000000f00 */
[----:B------:R-:W-:Y:S05]  /*0d90*/  BSSY.RECONVERGENT B1, `(.L_x_182) ;  /* 0x0000017000017945 */ /* 0x000fea0003800200 */
[----:B----4-:R-:W-:-:S08]  /*0da0*/  DFMA R18, R10, -R12, 1 ;  /* 0x3ff000000a12742b */ /* 0x010fd0000000080c */
[----:B------:R-:W-:-:S08]  /*0db0*/  DFMA R18, R18, R18, R18 ;  /* 0x000000121212722b */ /* 0x000fd00000000012 */
[----:B------:R-:W-:-:S08]  /*0dc0*/  DFMA R18, R10, R18, R10 ;  /* 0x000000120a12722b */ /* 0x000fd0000000000a */
[----:B0-----:R-:W-:-:S08]  /*0dd0*/  DFMA R8, R18, -R12, 1 ;  /* 0x3ff000001208742b */ /* 0x001fd0000000080c */
[----:B------:R-:W-:Y:S02]  /*0de0*/  DFMA R10, R18, R8, R18 ;  /* 0x00000008120a722b */ /* 0x000fe40000000012 */
[----:B--2---:R-:W-:-:S08]  /*0df0*/  DADD R6, R16, -R14 ;  /* 0x0000000010067229 */ /* 0x004fd0000000080e */
[----:B------:R-:W-:-:S08]  /*0e00*/  DMUL R6, R22, R6 ;  /* 0x0000000616067228 */ /* 0x000fd00000000000 */
[----:B------:R-:W-:-:S08]  /*0e10*/  DMUL R6, R6, 0.5 ;  /* 0x3fe0000006067828 */ /* 0x000fd00000000000 */
[----:B------:R-:W-:Y:S02]  /*0e20*/  DMUL R18, R10, R6 ;  /* 0x000000060a127228 */ /* 0x000fe40000000000 */
[----:B------:R-:W-:-:S06]  /*0e30*/  FSETP.GEU.AND P1, PT, |R7|, 6.5827683646048100446e-37, PT ;  /* 0x036000000700780b */ /* 0x000fcc0003f2e200 */
[----:B------:R-:W-:-:S08]  /*0e40*/  DFMA R8, R18, -R12, R6 ;  /* 0x8000000c1208722b */ /* 0x000fd00000000006 */
[----:B------:R-:W-:-:S10]  /*0e50*/  DFMA R18, R10, R8, R18 ;  /* 0x000000080a12722b */ /* 0x000fd40000000012 */
[----:B------:R-:W-:-:S05]  /*0e60*/  FFMA R0, RZ, UR7, R19 ;  /* 0x00000007ff007c23 */ /* 0x000fca0008000013 */
[----:B------:R-:W-:-:S13]  /*0e70*/  FSETP.GT.AND P0, PT, |R0|, 1.469367938527859385e-39, PT ;  /* 0x001000000000780b */ /* 0x000fda0003f04200 */
[----:B-1----:R-:W-:Y:S05]  /*0e80*/  @P0 BRA P1, `(.L_x_183) ;  /* 0x00000000001c0947 */ /* 0x002fea0000800000 */
[----:B------:R-:W0:Y:S01]  /*0e90*/  LDCU.64 UR10, c[0x0][0x3e0] ;  /* 0x00007c00ff0a77ac */ /* 0x000e220008000a00 */
[----:B------:R-:W-:Y:S01]  /*0ea0*/  MOV R4, 0xee0 ;  /* 0x00000ee000047802 */ /* 0x000fe20000000f00 */
[----:B0-----:R-:W-:Y:S02]  /*0eb0*/  IMAD.U32 R12, RZ, RZ, UR10 ;  /* 0x0000000aff0c7e24 */ /* 0x001fe4000f8e00ff */
[----:B------:R-:W-:-:S07]  /*0ec0*/  IMAD.U32 R13, RZ, RZ, UR11 ;  /* 0x0000000bff0d7e24 */ /* 0x000fce000f8e00ff */
[----:B-----5:R-:W-:Y:S05]  /*0ed0*/  CALL.REL.NOINC `($__internal_3_$__cuda_sm20_div_rn_f64_full) ;  /* 0x000000c400f87944 */ /* 0x020fea0003c00000 */
[----:B------:R-:W-:Y:S01]  /*0ee0*/  MOV R18, R6 ;  /* 0x0000000600127202 */ /* 0x000fe20000000f00 */
[----:B------:R-:W-:-:S07]  /*0ef0*/  IMAD.MOV.U32 R19, RZ, RZ, R7 ;  /* 0x000000ffff137224 */ /* 0x000fce00078e0007 */
.L_x_183:
[----:B------:R-:W-:Y:S05]  /*0f00*/  BSYNC.RECONVERGENT B1 ;  /* 0x0000000000017941 */ /* 0x000fea0003800200 */
.L_x_182:
[----:B------:R-:W0:Y:S01]  /*0f10*/  LDC.64 R26, c[0x0][0x398] ;  /* 0x0000e600ff1a7b82 */ /* 0x000e220000000a00 */
[----:B------:R-:W1:Y:S07]  /*0f20*/  LDCU UR7, c[0x0][0x3ec] ;  /* 0x00007d80ff0777ac */ /* 0x000e6e0008000800 */
[----:B------:R-:W2:Y:S08]  /*0f30*/  LDC R25, c[0x0][0x3f8] ;  /* 0x0000fe00ff197b82 */ /* 0x000eb00000000800 */
[----:B------:R-:W3:Y:S01]  /*0f40*/  LDC.64 R8, c[0x0][0x3e8] ;  /* 0x0000fa00ff087b82 */ /* 0x000ee20000000a00 */
[----:B0-----:R-:W-:-:S06]  /*0f50*/  IMAD.WIDE R26, R5, 0x8, R26 ;  /* 0x00000008051a7825 */ /* 0x001fcc00078e021a */
[----:B------:R-:W4:Y:S01]  /*0f60*/  LDG.E.64 R26, desc[UR8][R26.64] ;  /* 0x000000081a1a7981 */ /* 0x000f22000c1e1b00 */
[----:B--2---:R-:W-:-:S06]  /*0f70*/  IMAD.WIDE R24, R25, 0x8, R30 ;  /* 0x0000000819187825 */ /* 0x004fcc00078e021e */
[----:B------:R-:W4:Y:S01]  /*0f80*/  LDG.E.64 R24, desc[UR8][R24.64] ;  /* 0x0000000818187981 */ /* 0x000f22000c1e1b00 */
        /* <DEDUP_REMOVED lines=9> */
[----:B-----5:R-:W-:-:S08]  /*1020*/  DMUL R4, R20, R4 ;  /* 0x0000000414047228 */ /* 0x020fd00000000000 */
        /* <DEDUP_REMOVED lines=15> */
.L_x_185:
[----:B------:R-:W-:Y:S05]  /*1120*/  BSYNC.RECONVERGENT B1 ;  /* 0x0000000000017941 */ /* 0x000fea0003800200 */
.L_x_184:
[----:B------:R-:W0:Y:S01]  /*1130*/  LDCU UR7, c[0x0][0x3e4] ;  /* 0x00007c80ff0777ac */ /* 0x000e220008000800 */
[----:B------:R-:W1:Y:S01]  /*1140*/  LDC.64 R8, c[0x0][0x3e0] ;  /* 0x0000f800ff087b82 */ /* 0x000e620000000a00 */
[----:B------:R-:W-:Y:S01]  /*1150*/  IMAD.MOV.U32 R4, RZ, RZ, 0x1 ;  /* 0x00000001ff047424 */ /* 0x000fe200078e00ff */
        /* <DEDUP_REMOVED lines=27> */
.L_x_187:
[----:B------:R-:W-:Y:S05]  /*1310*/  BSYNC.RECONVERGENT B1 ;  /* 0x0000000000017941 */ /* 0x000fea0003800200 */
.L_x_186:
        /* <DEDUP_REMOVED lines=24> */
[----:B------:R-:W-:Y:S02]  /*14a0*/  IMAD.MOV.U32 R14, RZ, RZ, R6 ;  /* 0x000000ffff0e7224 */ /* 0x000fe400078e0006 */
[----:B------:R-:W-:-:S07]  /*14b0*/  IMAD.MOV.U32 R15, RZ, RZ, R7 ;  /* 0x000000ffff0f7224 */ /* 0x000fce00078e0007 */
.L_x_189:
[----:B------:R-:W-:Y:S05]  /*14c0*/  BSYNC.RECONVERGENT B1 ;  /* 0x0000000000017941 */ /* 0x000fea0003800200 */
.L_x_188:
[----:B------:R-:W0:Y:S01]  /*14d0*/  LDCU UR7, c[0x0][0x3ec] ;  /* 0x00007d80ff0777ac */ /* 0x000e220008000800 */
[----:B------:R-:W1:Y:S01]  /*14e0*/  LDC.64 R8, c[0x0][0x3e8] ;  /* 0x0000fa00ff087b82 */ /* 0x000e620000000a00 */
[----:B------:R-:W-:Y:S01]  /*14f0*/  MOV R4, 0x1 ;  /* 0x0000000100047802 */ /* 0x000fe20000000f00 */
        /* <DEDUP_REMOVED lines=23> */
.L_x_191:
[----:B------:R-:W-:Y:S05]  /*1670*/  BSYNC.RECONVERGENT B1 ;  /* 0x0000000000017941 */ /* 0x000fea0003800200 */
.L_x_190:
        /* <DEDUP_REMOVED lines=21> */
[----:B------:R-:W-:Y:S05]  /*17d0*/  CALL.REL.NOINC `($__internal_3_$__cuda_sm20_div_rn_f64_full) ;  /* 0x000000bc00b87944 */ /* 0x000fea0003c00000 */
[----:B------:R-:W-:Y:S01]  /*17e0*/  IMAD.MOV.U32 R4, RZ, RZ, R6 ;  /* 0x000000ffff047224 */ /* 0x000fe200078e0006 */
[----:B------:R-:W-:-:S07]  /*17f0*/  MOV R5, R7 ;  /* 0x0000000700057202 */ /* 0x000fce0000000f00 */
.L_x_193:
[----:B------:R-:W-:Y:S05]  /*1800*/  BSYNC.RECONVERGENT B1 ;  /* 0x0000000000017941 */ /* 0x000fea0003800200 */
.L_x_192:
[----:B------:R-:W0:Y:S01]  /*1810*/  LDCU.64 UR10, c[0x0][0x400] ;  /* 0x00008000ff0a77ac */ /* 0x000e220008000a00 */
[----:B------:R-:W1:Y:S01]  /*1820*/  LDC.64 R6, c[0x0][0x388] ;  /* 0x0000e200ff067b82 */ /* 0x000e620000000a00 */
[----:B------:R-:W-:Y:S01]  /*1830*/  DADD R4, R4, R14 ;  /* 0x0000000004047229 */ /* 0x000fe2000000000e */
[----:B------:R-:W2:Y:S07]  /*1840*/  LDCU.64 UR12, c[0x0][0x3f0] ;  /* 0x00007e00ff0c77ac */ /* 0x000eae0008000a00 */
[----:B0-----:R-:W-:Y:S01]  /*1850*/  DFMA R4, R4, UR10, R18 ;  /* 0x0000000a04047c2b */ /* 0x001fe20008000012 */
[----:B-1----:R-:W-:-:S07]  /*1860*/  IMAD.WIDE R2, R2, 0x8, R6 ;  /* 0x0000000802027825 */ /* 0x002fce00078e0206 */
[----:B--2---:R-:W-:-:S07]  /*1870*/  DFMA R4, R4, UR12, R20 ;  /* 0x0000000c04047c2b */ /* 0x004fce0008000014 */
[----:B------:R-:W-:Y:S01]  /*1880*/  STG.E.64 desc[UR8][R2.64], R4 ;  /* 0x0000000402007986 */ /* 0x000fe2000c101b08 */
[----:B------:R-:W-:Y:S05]  /*1890*/  EXIT ;  /* 0x000000000000794d */ /* 0x000fea0003800000 */
.L_x_169:
[----:B------:R-:W-:-:S04]  /*18a0*/  ISETP.NE.AND P2, PT, R0, UR4, PT ;  /* 0x0000000400007c0c */ /* 0x000fc8000bf45270 */
[----:B------:R-:W-:-:S04]  /*18b0*/  ISETP.EQ.OR P2, PT, R0, RZ, !P2 ;  /* 0x000000ff0000720c */ /* 0x000fc80005742670 */
[----:B------:R-:W-:-:S13]  /*18c0*/  ISETP.NE.OR P3, PT, R5, RZ, P2 ;  /* 0x000000ff0500720c */ /* 0x000fda0001765670 */
[----:B------:R-:W-:Y:S05]  /*18d0*/  @P3 BRA `(.L_x_194) ;  /* 0x0000001400ec3947 */ /* 0x000fea0003800000 */
[----:B------:R-:W0:Y:S01]  /*18e0*/  LDC.64 R26, c[0x0][0x3b0] ;  /* 0x0000ec00ff1a7b82 */ /* 0x000e220000000a00 */
[C---:B------:R-:W-:Y:S01]  /*18f0*/  IMAD R3, R0.reuse, UR6, RZ ;  /* 0x0000000600037c24 */ /* 0x040fe2000f8e02ff */
[----:B------:R-:W1:Y:S06]  /*1900*/  LDCU UR7, c[0x0][0x3e4] ;  /* 0x00007c80ff0777ac */ /* 0x000e6c0008000800 */
[----:B------:R-:W2:Y:S08]  /*1910*/  LDC.64 R30, c[0x0][0x390] ;  /* 0x0000e400ff1e7b82 */ /* 0x000eb00000000a00 */
[----:B------:R-:W3:Y:S01]  /*1920*/  LDC.64 R8, c[0x0][0x3e0] ;  /* 0x0000f800ff087b82 */ /* 0x000ee20000000a00 */
[----:B0-----:R-:W-:-:S06]  /*1930*/  IMAD.WIDE.U32 R26, R0, 0x8, R26 ;  /* 0x00000008001a7825 */ /* 0x001fcc00078e001a */
[----:B------:R-:W4:Y:S01]  /*1940*/  LDG.E.64 R26, desc[UR8][R26.64] ;  /* 0x000000081a1a7981 */ /* 0x000f22000c1e1b00 */
[----:B--2---:R-:W-:-:S05]  /*1950*/  IMAD.WIDE R30, R3, 0x8, R30 ;  /* 0x00000008031e7825 */ /* 0x004fca00078e021e */
[----:B------:R-:W4:Y:S04]  /*1960*/  LDG.E.64 R24, desc[UR8][R30.64+0x8] ;  /* 0x000008081e187981 */ /* 0x000f28000c1e1b00 */
[----:B------:R-:W2:Y:S01]  /*1970*/  LDG.E.64 R28, desc[UR8][R30.64] ;  /* 0x000000081e1c7981 */ /* 0x000ea2000c1e1b00 */
        /* <DEDUP_REMOVED lines=25> */
.L_x_196:
[----:B------:R-:W-:Y:S05]  /*1b10*/  BSYNC.RECONVERGENT B1 ;  /* 0x0000000000017941 */ /* 0x000fea0003800200 */
.L_x_195:
[----:B------:R-:W0:Y:S01]  /*1b20*/  LDC R16, c[0x0][0x3f8] ;  /* 0x0000fe00ff107b82 */ /* 0x000e220000000800 */
[----:B------:R-:W1:Y:S07]  /*1b30*/  LDCU UR7, c[0x0][0x3ec] ;  /* 0x00007d80ff0777ac */ /* 0x000e6e0008000800 */
[----:B------:R-:W2:Y:S08]  /*1b40*/  LDC.64 R18, c[0x0][0x390] ;  /* 0x0000e400ff127b82 */ /* 0x000eb00000000a00 */
[----:B------:R-:W3:Y:S01]  /*1b50*/  LDC.64 R20, c[0x0][0x398] ;  /* 0x0000e600ff147b82 */ /* 0x000ee20000000a00 */
[----:B0-----:R-:W-:Y:S01]  /*1b60*/  IADD3 R2, PT, PT, R3, -R16, RZ ;  /* 0x8000001003027210 */ /* 0x001fe20007ffe0ff */
[----:B------:R-:W-:-:S06]  /*1b70*/  IMAD.WIDE R16, R16, 0x8, R30 ;  /* 0x0000000810107825 */ /* 0x000fcc00078e021e */
[----:B------:R-:W0:Y:S01]  /*1b80*/  LDC.64 R4, c[0x0][0x3e8] ;  /* 0x0000fa00ff047b82 */ /* 0x000e220000000a00 */
        /* <DEDUP_REMOVED lines=30> */
.L_x_198:
[----:B------:R-:W-:Y:S05]  /*1d70*/  BSYNC.RECONVERGENT B1 ;  /* 0x0000000000017941 */ /* 0x000fea0003800200 */
.L_x_197:
        /* <DEDUP_REMOVED lines=30> */
.L_x_200:
[----:B------:R-:W-:Y:S05]  /*1f60*/  BSYNC.RECONVERGENT B1 ;  /* 0x0000000000017941 */ /* 0x000fea0003800200 */
.L_x_199:
        /* <DEDUP_REMOVED lines=26> */
.L_x_202:
[----:B------:R-:W-:Y:S05]  /*2110*/  BSYNC.RECONVERGENT B1 ;  /* 0x0000000000017941 */ /* 0x000fea0003800200 */
.L_x_201:
        /* <DEDUP_REMOVED lines=26> */
.L_x_204:
[----:B------:R-:W-:Y:S05]  /*22c0*/  BSYNC.RECONVERGENT B1 ;  /* 0x0000000000017941 */ /* 0x000fea0003800200 */
.L_x_203:
        /* <DEDUP_REMOVED lines=24> */
.L_x_206:
[----:B------:R-:W-:Y:S05]  /*2450*/  BSYNC.RECONVERGENT B1 ;  /* 0x0000000000017941 */ /* 0x000fea0003800200 */
.L_x_205:
[----:B------:R-:W0:Y:S01]  /*2460*/  LDCU.64 UR10, c[0x0][0x400] ;  /* 0x00008000ff0a77ac */ /* 0x000e220008000a00 */
[----:B------:R-:W1:Y:S01]  /*2470*/  LDC.64 R6, c[0x0][0x380] ;  /* 0x0000e000ff067b82 */ /* 0x000e620000000a00 */
[----:B------:R-:W-:Y:S01]  /*2480*/  DADD R4, R4, R24 ;  /* 0x0000000004047229 */ /* 0x000fe20000000018 */
[----:B------:R-:W2:Y:S01]  /*2490*/  LDCU.64 UR12, c[0x0][0x3f0] ;  /* 0x00007e00ff0c77ac */ /* 0x000ea20008000a00 */
[----:B------:R-:W3:Y:S05]  /*24a0*/  LDCU UR7, c[0x0][0x3e4] ;  /* 0x00007c80ff0777ac */ /* 0x000eea0008000800 */
[----:B------:R-:W4:Y:S08]  /*24b0*/  LDC.64 R16, c[0x0][0x3d0] ;  /* 0x0000f400ff107b82 */ /* 0x000f300000000a00 */
[----:B------:R-:W3:Y:S01]  /*24c0*/  LDC.64 R10, c[0x0][0x3e0] ;  /* 0x0000f800ff0a7b82 */ /* 0x000ee20000000a00 */
[----:B0-----:R-:W-:Y:S01]  /*24d0*/  DFMA R4, R4, UR10, R22 ;  /* 0x0000000a04047c2b */ /* 0x001fe20008000016 */
[----:B-1----:R-:W-:-:S07]  /*24e0*/  IMAD.WIDE R6, R3, 0x8, R6 ;  /* 0x0000000803067825 */ /* 0x002fce00078e0206 */
[----:B--2---:R-:W-:Y:S01]  /*24f0*/  DFMA R4, R4, UR12, R28 ;  /* 0x0000000c04047c2b */ /* 0x004fe2000800001c */
[----:B----4-:R-:W-:-:S06]  /*2500*/  IMAD.WIDE.U32 R16, R0, 0x8, R16 ;  /* 0x0000000800107825 */ /* 0x010fcc00078e0010 */
[----:B------:R0:W-:Y:S04]  /*2510*/  STG.E.64 desc[UR8][R6.64], R4 ;  /* 0x0000000406007986 */ /* 0x0001e8000c101b08 */
[----:B------:R-:W2:Y:S04]  /*2520*/  LDG.E.64 R14, desc[UR8][R20.64+0x8] ;  /* 0x00000808140e7981 */ /* 0x000ea8000c1e1b00 */
[----:B------:R-:W2:Y:S04]  /*2530*/  LDG.E.64 R16, desc[UR8][R16.64] ;  /* 0x0000000810107981 */ /* 0x000ea8000c1e1b00 */
[----:B------:R-:W4:Y:S04]  /*2540*/  LDG.E.64 R30, desc[UR8][R30.64] ;  /* 0x000000081e1e7981 */ /* 0x000f28000c1e1b00 */
[----:B------:R1:W5:Y:S01]  /*2550*/  LDG.E.64 R22, desc[UR8][R20.64] ;  /* 0x0000000814167981 */ /* 0x000362000c1e1b00 */
[----:B---3--:R-:W3:Y:S01]  /*2560*/  MUFU.RCP64H R9, UR7 ;  /* 0x0000000700097d08 */ /* 0x008ee20008001800 */
[----:B------:R-:W-:Y:S01]  /*2570*/  MOV R8, 0x1 ;  /* 0x0000000100087802 */ /* 0x000fe20000000f00 */
[----:B------:R-:W-:Y:S05]  /*2580*/  BSSY.RECONVERGENT B1, `(.L_x_207) ;  /* 0x0000017000017945 */ /* 0x000fea0003800200 */
[----:B---3--:R-:W-:-:S08]  /*2590*/  DFMA R12, R8, -R10, 1 ;  /* 0x3ff00000080c742b */ /* 0x008fd0000000080a */
[----:B------:R-:W-:-:S08]  /*25a0*/  DFMA R12, R12, R12, R12 ;  /* 0x0000000c0c0c722b */ /* 0x000fd0000000000c */
[----:B------:R-:W-:-:S08]  /*25b0*/  DFMA R12, R8, R12, R8 ;  /* 0x0000000c080c722b */ /* 0x000fd00000000008 */
[----:B0-----:R-:W-:-:S08]  /*25c0*/  DFMA R6, R12, -R10, 1 ;  /* 0x3ff000000c06742b */ /* 0x001fd0000000080a */
[----:B------:R-:W-:Y:S02]  /*25d0*/  DFMA R12, R12, R6, R12 ;  /* 0x000000060c0c722b */ /* 0x000fe4000000000c */
[----:B--2---:R-:W-:-:S08]  /*25e0*/  DADD R4, R16, -R14 ;  /* 0x0000000010047229 */ /* 0x004fd0000000080e */
        /* <DEDUP_REMOVED lines=16> */
.L_x_208:
[----:B------:R-:W-:Y:S05]  /*26f0*/  BSYNC.RECONVERGENT B1 ;  /* 0x0000000000017941 */ /* 0x000fea0003800200 */
.L_x_207:
        /* <DEDUP_REMOVED lines=33> */
.L_x_210:
[----:B------:R-:W-:Y:S05]  /*2910*/  BSYNC.RECONVERGENT B1 ;  /* 0x0000000000017941 */ /* 0x000fea0003800200 */
.L_x_209:
        /* <DEDUP_REMOVED lines=30> */
.L_x_212:
[----:B------:R-:W-:Y:S05]  /*2b00*/  BSYNC.RECONVERGENT B1 ;  /* 0x0000000000017941 */ /* 0x000fea0003800200 */
.L_x_211:
        /* <DEDUP_REMOVED lines=26> */
.L_x_214:
[----:B------:R-:W-:Y:S05]  /*2cb0*/  BSYNC.RECONVERGENT B1 ;  /* 0x0000000000017941 */ /* 0x000fea0003800200 */
.L_x_213:
        /* <DEDUP_REMOVED lines=26> */
.L_x_216:
[----:B------:R-:W-:Y:S05]  /*2e60*/  BSYNC.RECONVERGENT B1 ;  /* 0x0000000000017941 */ /* 0x000fea0003800200 */
.L_x_215:
        /* <DEDUP_REMOVED lines=24> */
.L_x_218:
[----:B------:R-:W-:Y:S05]  /*2ff0*/  BSYNC.RECONVERGENT B1 ;  /* 0x0000000000017941 */ /* 0x000fea0003800200 */
.L_x_217:
        /* <DEDUP_REMOVED lines=9> */
.L_x_194:
[----:B------:R-:W-:-:S13]  /*3090*/  ISETP.NE.OR P2, PT, R5, UR5, P2 ;  /* 0x0000000505007c0c */ /* 0x000fda0009745670 */
[----:B------:R-:W-:Y:S05]  /*30a0*/  @P2 BRA `(.L_x_219) ;  /* 0x0000001400f02947 */ /* 0x000fea0003800000 */
[----:B------:R-:W0:Y:S01]  /*30b0*/  LDC.64 R18, c[0x0][0x3b8] ;  /* 0x0000ee00ff127b82 */ /* 0x000e220000000a00 */
[C---:B------:R-:W-:Y:S01]  /*30c0*/  IMAD R2, R0.reuse, UR6, R5 ;  /* 0x0000000600027c24 */ /* 0x040fe2000f8e0205 */
        /* <DEDUP_REMOVED lines=33> */
.L_x_221:
[----:B------:R-:W-:Y:S05]  /*32e0*/  BSYNC.RECONVERGENT B1 ;  /* 0x0000000000017941 */ /* 0x000fea0003800200 */
.L_x_220:
[----:B------:R-:W0:Y:S01]  /*32f0*/  LDC R29, c[0x0][0x3f8] ;  /* 0x0000fe00ff1d7b82 */ /* 0x000e220000000800 */
[----:B------:R-:W1:Y:S07]  /*3300*/  LDCU UR7, c[0x0][0x3ec] ;  /* 0x00007d80ff0777ac */ /* 0x000e6e0008000800 */
[----:B------:R-:W2:Y:S08]  /*3310*/  LDC.64 R6, c[0x0][0x390] ;  /* 0x0000e400ff067b82 */ /* 0x000eb00000000a00 */
[----:B------:R-:W3:Y:S01]  /*3320*/  LDC.64 R24, c[0x0][0x398] ;  /* 0x0000e600ff187b82 */ /* 0x000ee20000000a00 */
[----:B0-----:R-:W-:-:S02]  /*3330*/  IMAD R4, R0, R29, -R29 ;  /* 0x0000001d00047224 */ /* 0x001fc400078e0a1d */
[----:B------:R-:W-:-:S03]  /*3340*/  IMAD.WIDE R28, R29, 0x8, R14 ;  /* 0x000000081d1c7825 */ /* 0x000fc600078e020e */
[----:B------:R-:W-:-:S03]  /*3350*/  IADD3 R5, PT, PT, R5, R4, RZ ;  /* 0x0000000405057210 */ /* 0x000fc60007ffe0ff */
[----:B------:R-:W4:Y:S02]  /*3360*/  LDG.E.64 R28, desc[UR8][R28.64] ;  /* 0x000000081c1c7981 */ /* 0x000f24000c1e1b00 */
[----:B--2---:R-:W-:Y:S02]  /*3370*/  IMAD.WIDE R30, R5, 0x8, R6 ;  /* 0x00000008051e7825 */ /* 0x004fe400078e0206 */
[----:B------:R-:W0:Y:S04]  /*3380*/  LDC.64 R6, c[0x0][0x3e8] ;  /* 0x0000fa00ff067b82 */ /* 0x000e280000000a00 */
        /* <DEDUP_REMOVED lines=28> */
.L_x_223:
[----:B------:R-:W-:Y:S05]  /*3550*/  BSYNC.RECONVERGENT B1 ;  /* 0x0000000000017941 */ /* 0x000fea0003800200 */
.L_x_222:
        /* <DEDUP_REMOVED lines=30> */
.L_x_225:
[----:B------:R-:W-:Y:S05]  /*3740*/  BSYNC.RECONVERGENT B1 ;  /* 0x0000000000017941 */ /* 0x000fea0003800200 */
.L_x_224:
        /* <DEDUP_REMOVED lines=26> */
.L_x_227:
[----:B------:R-:W-:Y:S05]  /*38f0*/  BSYNC.RECONVERGENT B1 ;  /* 0x0000000000017941 */ /* 0x000fea0003800200 */
.L_x_226:
        /* <DEDUP_REMOVED lines=26> */
.L_x_229:
[----:B------:R-:W-:Y:S05]  /*3aa0*/  BSYNC.RECONVERGENT B1 ;  /* 0x0000000000017941 */ /* 0x000fea0003800200 */
.L_x_228:
        /* <DEDUP_REMOVED lines=24> */
.L_x_231:
[----:B------:R-:W-:Y:S05]  /*3c30*/  BSYNC.RECONVERGENT B1 ;  /* 0x0000000000017941 */ /* 0x000fea0003800200 */
.L_x_230:
        /* <DEDUP_REMOVED lines=41> */
.L_x_233:
[----:B------:R-:W-:Y:S05]  /*3ed0*/  BSYNC.RECONVERGENT B1 ;  /* 0x0000000000017941 */ /* 0x000fea0003800200 */
.L_x_232:
[----:B------:R-:W0:Y:S01]  /*3ee0*/  LDC R3, c[0x0][0x3f8] ;  /* 0x0000fe00ff037b82 */ /* 0x000e220000000800 */
[----:B------:R-:W1:Y:S07]  /*3ef0*/  LDCU UR7, c[0x0][0x3ec] ;  /* 0x00007d80ff0777ac */ /* 0x000e6e0008000800 */
[----:B------:R-:W2:Y:S08]  /*3f00*/  LDC.64 R6, c[0x0][0x398] ;  /* 0x0000e600ff067b82 */ /* 0x000eb00000000a00 */
[----:B------:R-:W3:Y:S01]  /*3f10*/  LDC.64 R10, c[0x0][0x3e8] ;  /* 0x0000fa00ff0a7b82 */ /* 0x000ee20000000a00 */
[----:B0-----:R-:W-:-:S06]  /*3f20*/  IMAD.WIDE R24, R3, 0x8, R24 ;  /* 0x0000000803187825 */ /* 0x001fcc00078e0218 */
[----:B------:R-:W4:Y:S01]  /*3f30*/  LDG.E.64 R24, desc[UR8][R24.64] ;  /* 0x0000000818187981 */ /* 0x000f22000c1e1b00 */
[----:B--2---:R-:W-:-:S05]  /*3f40*/  IMAD.WIDE R6, R5, 0x8, R6 ;  /* 0x0000000805067825 */ /* 0x004fca00078e0206 */
[----:B------:R0:W4:Y:S01]  /*3f50*/  LDG.E.64 R26, desc[UR8][R6.64] ;  /* 0x00000008061a7981 */ /* 0x000122000c1e1b00 */
[----:B-1----:R-:W3:Y:S01]  /*3f60*/  MUFU.RCP64H R9, UR7 ;  /* 0x0000000700097d08 */ /* 0x002ee20008001800 */
[----:B------:R-:W-:-:S06]  /*3f70*/  IMAD.MOV.U32 R8, RZ, RZ, 0x1 ;  /* 0x00000001ff087424 */ /* 0x000fcc00078e00ff */
[----:B---3--:R-:W-:-:S08]  /*3f80*/  DFMA R4, R8, -R10, 1 ;  /* 0x3ff000000804742b */ /* 0x008fd0000000080a */
[----:B------:R-:W-:-:S08]  /*3f90*/  DFMA R12, R4, R4, R4 ;  /* 0x00000004040c722b */ /* 0x000fd00000000004 */
[----:B------:R-:W-:-:S08]  /*3fa0*/  DFMA R12, R8, R12, R8 ;  /* 0x0000000c080c722b */ /* 0x000fd00000000008 */
[----:B0-----:R-:W-:-:S08]  /*3fb0*/  DFMA R6, R12, -R10, 1 ;  /* 0x3ff000000c06742b */ /* 0x001fd0000000080a */
        /* <DEDUP_REMOVED lines=19> */
.L_x_235:
[----:B------:R-:W-:Y:S05]  /*40f0*/  BSYNC.RECONVERGENT B1 ;  /* 0x0000000000017941 */ /* 0x000fea0003800200 */
.L_x_234:
        /* <DEDUP_REMOVED lines=30> */
.L_x_237:
[----:B------:R-:W-:Y:S05]  /*42e0*/  BSYNC.RECONVERGENT B1 ;  /* 0x0000000000017941 */ /* 0x000fea0003800200 */
.L_x_236:
        /* <DEDUP_REMOVED lines=26> */
.L_x_239:
[----:B------:R-:W-:Y:S05]  /*4490*/  BSYNC.RECONVERGENT B1 ;  /* 0x0000000000017941 */ /* 0x000fea0003800200 */
.L_x_238:
        /* <DEDUP_REMOVED lines=26> */
.L_x_241:
[----:B------:R-:W-:Y:S05]  /*4640*/  BSYNC.RECONVERGENT B1 ;  /* 0x0000000000017941 */ /* 0x000fea0003800200 */
.L_x_240:
        /* <DEDUP_REMOVED lines=24> */
.L_x_243:
[----:B------:R-:W-:Y:S05]  /*47d0*/  BSYNC.RECONVERGENT B1 ;  /* 0x0000000000017941 */ /* 0x000fea0003800200 */
.L_x_242:
        /* <DEDUP_REMOVED lines=9> */
.L_x_219:
[----:B------:R-:W-:-:S13]  /*4870*/  ISETP.NE.OR P2, PT, R0, RZ, !P0 ;  /* 0x000000ff0000720c */ /* 0x000fda0004745670 */
[----:B------:R-:W-:Y:S05]  /*4880*/  @P2 BRA `(.L_x_244) ;  /* 0x0000001400d42947 */ /* 0x000fea0003800000 */
[----:B------:R-:W0:Y:S01]  /*4890*/  LDC.64 R28, c[0x0][0x390] ;  /* 0x0000e400ff1c7b82 */ /* 0x000e220000000a00 */
[----:B------:R-:W1:Y:S07]  /*48a0*/  LDCU UR7, c[0x0][0x3e4] ;  /* 0x00007c80ff0777ac */ /* 0x000e6e0008000800 */
        /* <DEDUP_REMOVED lines=30> */
.L_x_246:
[----:B------:R-:W-:Y:S05]  /*4a90*/  BSYNC.RECONVERGENT B1 ;  /* 0x0000000000017941 */ /* 0x000fea0003800200 */
.L_x_245:
[----:B------:R-:W0:Y:S01]  /*4aa0*/  LDC.64 R16, c[0x0][0x3a0] ;  /* 0x0000e800ff107b82 */ /* 0x000e220000000a00 */
[----:B------:R-:W1:Y:S07]  /*4ab0*/  LDCU UR7, c[0x0][0x3ec] ;  /* 0x00007d80ff0777ac */ /* 0x000e6e0008000800 */
[----:B------:R-:W2:Y:S08]  /*4ac0*/  LDC R15, c[0x0][0x3f8] ;  /* 0x0000fe00ff0f7b82 */ /* 0x000eb00000000800 */
[----:B------:R-:W3:Y:S01]  /*4ad0*/  LDC.64 R18, c[0x0][0x398] ;  /* 0x0000e600ff127b82 */ /* 0x000ee20000000a00 */
[----:B0-----:R-:W-:-:S07]  /*4ae0*/  IMAD.WIDE R16, R5, 0x8, R16 ;  /* 0x0000000805107825 */ /* 0x001fce00078e0210 */
[----:B------:R-:W0:Y:S01]  /*4af0*/  LDC.64 R10, c[0x0][0x3e8] ;  /* 0x0000fa00ff0a7b82 */ /* 0x000e220000000a00 */
[----:B------:R-:W4:Y:S01]  /*4b00*/  LDG.E.64 R16, desc[UR8][R16.64] ;  /* 0x0000000810107981 */ /* 0x000f22000c1e1b00 */
[----:B--2---:R-:W-:-:S06]  /*4b10*/  IMAD.WIDE R14, R15, 0x8, R28 ;  /* 0x000000080f0e7825 */ /* 0x004fcc00078e021c */
[----:B------:R-:W4:Y:S01]  /*4b20*/  LDG.E.64 R14, desc[UR8][R14.64] ;  /* 0x000000080e0e7981 */ /* 0x000f22000c1e1b00 */
[----:B---3--:R-:W-:-:S05]  /*4b30*/  IMAD.WIDE R18, R5, 0x8, R18 ;  /* 0x0000000805127825 */ /* 0x008fca00078e0212 */
[----:B------:R-:W2:Y:S01]  /*4b40*/  LDG.E.64 R2, desc[UR8][R18.64] ;  /* 0x0000000812027981 */ /* 0x000ea2000c1e1b00 */
[----:B-1----:R-:W0:Y:S01]  /*4b50*/  MUFU.RCP64H R9, UR7 ;  /* 0x0000000700097d08 */ /* 0x002e220008001800 */
[----:B------:R-:W-:-:S06]  /*4b60*/  MOV R8, 0x1 ;  /* 0x0000000100087802 */ /* 0x000fcc0000000f00 */
[----:B0-----:R-:W-:-:S08]  /*4b70*/  DFMA R6, R8, -R10, 1 ;  /* 0x3ff000000806742b */ /* 0x001fd0000000080a */
[----:B------:R-:W-:-:S08]  /*4b80*/  DFMA R12, R6, R6, R6 ;  /* 0x00000006060c722b */ /* 0x000fd00000000006 */
[----:B------:R-:W-:Y:S01]  /*4b90*/  DFMA R12, R8, R12, R8 ;  /* 0x0000000c080c722b */ /* 0x000fe20000000008 */
[----:B------:R-:W-:Y:S01]  /*4ba0*/  BSSY.RECONVERGENT B1, `(.L_x_247) ;  /* 0x0000014000017945 */ /* 0x000fe20003800200 */
[----:B----4-:R-:W-:-:S08]  /*4bb0*/  DADD R6, R16, -R14 ;  /* 0x0000000010067229 */ /* 0x010fd0000000080e */
[----:B--2---:R-:W-:Y:S02]  /*4bc0*/  DMUL R2, R2, R6 ;  /* 0x0000000602027228 */ /* 0x004fe40000000000 */
[----:B------:R-:W-:-:S06]  /*4bd0*/  DFMA R6, R12, -R10, 1 ;  /* 0x3ff000000c06742b */ /* 0x000fcc000000080a */
[----:B------:R-:W-:Y:S02]  /*4be0*/  DMUL R2, R2, 0.5 ;  /* 0x3fe0000002027828 */ /* 0x000fe40000000000 */
[----:B------:R-:W-:-:S08]  /*4bf0*/  DFMA R12, R12, R6, R12 ;  /* 0x000000060c0c722b */ /* 0x000fd0000000000c */
        /* <DEDUP_REMOVED lines=14> */
.L_x_248:
[----:B------:R-:W-:Y:S05]  /*4ce0*/  BSYNC.RECONVERGENT B1 ;  /* 0x0000000000017941 */ /* 0x000fea0003800200 */
.L_x_247:
[----:B------:R-:W0:Y:S01]  /*4cf0*/  LDCU UR7, c[0x0][0x3e4] ;  /* 0x00007c80ff0777ac */ /* 0x000e220008000800 */
[----:B------:R-:W1:Y:S01]  /*4d00*/  LDC.64 R10, c[0x0][0x3e0] ;  /* 0x0000f800ff0a7b82 */ /* 0x000e620000000a00 */
[----:B------:R-:W-:Y:S01]  /*4d10*/  IMAD.MOV.U32 R8, RZ, RZ, 0x1 ;  /* 0x00000001ff087424 */ /* 0x000fe200078e00ff */
[----:B------:R-:W-:Y:S01]  /*4d20*/  BSSY.RECONVERGENT B1, `(.L_x_249) ;  /* 0x000001b000017945 */ /* 0x000fe20003800200 */
[----:B------:R-:W-:Y:S01]  /*4d30*/  DADD R20, R6, R20 ;  /* 0x0000000006147229 */ /* 0x000fe20000000014 */
[----:B0-----:R-:W1:Y:S03]  /*4d40*/  MUFU.RCP64H R9, UR7 ;  /* 0x0000000700097d08 */ /* 0x001e660008001800 */
[----:B-1----:R-:W-:-:S08]  /*4d50*/  DFMA R2, R8, -R10, 1 ;  /* 0x3ff000000802742b */ /* 0x002fd0000000080a */
[----:B------:R-:W-:Y:S02]  /*4d60*/  DFMA R12, R2, R2, R2 ;  /* 0x00000002020c722b */ /* 0x000fe40000000002 */
[----:B------:R-:W-:-:S06]  /*4d70*/  DADD R2, R26, R26 ;  /* 0x000000001a027229 */ /* 0x000fcc000000001a */
[----:B------:R-:W-:Y:S02]  /*4d80*/  DFMA R12, R8, R12, R8 ;  /* 0x0000000c080c722b */ /* 0x000fe40000000008 */
[----:B------:R-:W-:-:S06]  /*4d90*/  DADD R22, R22, -R2 ;  /* 0x0000000016167229 */ /* 0x000fcc0000000802 */
[----:B------:R-:W-:Y:S02]  /*4da0*/  DFMA R8, R12, -R10, 1 ;  /* 0x3ff000000c08742b */ /* 0x000fe4000000080a */
[----:B------:R-:W-:-:S06]  /*4db0*/  DADD R22, R24, R22 ;  /* 0x0000000018167229 */ /* 0x000fcc0000000016 */
[----:B------:R-:W-:-:S04]  /*4dc0*/  DFMA R12, R12, R8, R12 ;  /* 0x000000080c0c722b */ /* 0x000fc8000000000c */
[----:B------:R-:W-:-:S04]  /*4dd0*/  FSETP.GEU.AND P1, PT, |R23|, 6.5827683646048100446e-37, PT ;  /* 0x036000001700780b */ /* 0x000fc80003f2e200 */
        /* <DEDUP_REMOVED lines=15> */
.L_x_250:
[----:B------:R-:W-:Y:S05]  /*4ed0*/  BSYNC.RECONVERGENT B1 ;  /* 0x0000000000017941 */ /* 0x000fea0003800200 */
.L_x_249:
[----:B------:R-:W0:Y:S01]  /*4ee0*/  LDCU UR7, c[0x0][0x3e4] ;  /* 0x00007c80ff0777ac */ /* 0x000e220008000800 */
[----:B------:R-:W1:Y:S01]  /*4ef0*/  LDC.64 R10, c[0x0][0x3e0] ;  /* 0x0000f800ff0a7b82 */ /* 0x000e620000000a00 */
[----:B------:R-:W-:Y:S01]  /*4f00*/  MOV R6, 0x1 ;  /* 0x0000000100067802 */ /* 0x000fe20000000f00 */
[----:B------:R-:W-:Y:S01]  /*4f10*/  BSSY.RECONVERGENT B1, `(.L_x_251) ;  /* 0x0000017000017945 */ /* 0x000fe20003800200 */
[----:B------:R-:W-:Y:S01]  /*4f20*/  FSETP.GEU.AND P1, PT, |R9|, 6.5827683646048100446e-37, PT ;  /* 0x036000000900780b */ /* 0x000fe20003f2e200 */
        /* <DEDUP_REMOVED lines=21> */
.L_x_252:
[----:B------:R-:W-:Y:S05]  /*5080*/  BSYNC.RECONVERGENT B1 ;  /* 0x0000000000017941 */ /* 0x000fea0003800200 */
.L_x_251:
        /* <DEDUP_REMOVED lines=26> */
.L_x_254:
[----:B------:R-:W-:Y:S05]  /*5230*/  BSYNC.RECONVERGENT B1 ;  /* 0x0000000000017941 */ /* 0x000fea0003800200 */
.L_x_253:
        /* <DEDUP_REMOVED lines=21> */
[----:B------:R-:W-:Y:S05]  /*5390*/  CALL.REL.NOINC `($__internal_3_$__cuda_sm20_div_rn_f64_full) ;  /* 0x0000008000c87944 */ /* 0x000fea0003c00000 */
[----:B------:R-:W-:Y:S01]  /*53a0*/  MOV R2, R6 ;  /* 0x0000000600027202 */ /* 0x000fe20000000f00 */
[----:B------:R-:W-:-:S07]  /*53b0*/  IMAD.MOV.U32 R3, RZ, RZ, R7 ;  /* 0x000000ffff037224 */ /* 0x000fce00078e0007 */
.L_x_256:
[----:B------:R-:W-:Y:S05]  /*53c0*/  BSYNC.RECONVERGENT B1 ;  /* 0x0000000000017941 */ /* 0x000fea0003800200 */
.L_x_255:
        /* <DEDUP_REMOVED lines=10> */
[----:B------:R-:W0:Y:S04]  /*5470*/  LDG.E.64 R14, desc[UR8][R18.64+-0x8] ;  /* 0xfffff808120e7981 */ /* 0x000e28000c1e1b00 */
[----:B------:R-:W0:Y:S04]  /*5480*/  LDG.E.64 R2, desc[UR8][R18.64+0x8] ;  /* 0x0000080812027981 */ /* 0x000e28000c1e1b00 */
[----:B------:R-:W2:Y:S04]  /*5490*/  LDG.E.64 R28, desc[UR8][R28.64] ;  /* 0x000000081c1c7981 */ /* 0x000ea8000c1e1b00 */
[----:B------:R1:W5:Y:S01]  /*54a0*/  LDG.E.64 R20, desc[UR8][R18.64] ;  /* 0x0000000812147981 */ /* 0x000362000c1e1b00 */
[----:B---3--:R-:W4:Y:S01]  /*54b0*/  MUFU.RCP64H R9, UR7 ;  /* 0x0000000700097d08 */ /* 0x008f220008001800 */
[----:B------:R-:W-:Y:S01]  /*54c0*/  IMAD.MOV.U32 R8, RZ, RZ, 0x1 ;  /* 0x00000001ff087424 */ /* 0x000fe200078e00ff */
[----:B------:R-:W-:Y:S05]  /*54d0*/  BSSY.RECONVERGENT B1, `(.L_x_257) ;  /* 0x0000017000017945 */ /* 0x000fea0003800200 */
[----:B----4-:R-:W-:-:S08]  /*54e0*/  DFMA R12, R8, -R10, 1 ;  /* 0x3ff00000080c742b */ /* 0x010fd0000000080a */
[----:B------:R-:W-:-:S08]  /*54f0*/  DFMA R12, R12, R12, R12 ;  /* 0x0000000c0c0c722b */ /* 0x000fd0000000000c */
[----:B------:R-:W-:-:S08]  /*5500*/  DFMA R12, R8, R12, R8 ;  /* 0x0000000c080c722b */ /* 0x000fd00000000008 */
[----:B------:R-:W-:-:S08]  /*5510*/  DFMA R8, R12, -R10, 1 ;  /* 0x3ff000000c08742b */ /* 0x000fd0000000080a */
[----:B------:R-:W-:Y:S02]  /*5520*/  DFMA R12, R12, R8, R12 ;  /* 0x000000080c0c722b */ /* 0x000fe4000000000c */
[----:B0-----:R-:W-:-:S08]  /*5530*/  DADD R6, R14, -R2 ;  /* 0x000000000e067229 */ /* 0x001fd00000000802 */
[----:B--2---:R-:W-:-:S08]  /*5540*/  DMUL R6, R28, R6 ;  /* 0x000000061c067228 */ /* 0x004fd00000000000 */
        /* <DEDUP_REMOVED lines=9> */
[----:B------:R-:W-:Y:S02]  /*55e0*/  MOV R4, 0x5620 ;  /* 0x0000562000047802 */ /* 0x000fe40000000f00 */
[----:B0-----:R-:W-:Y:S01]  /*55f0*/  MOV R12, UR10 ;  /* 0x0000000a000c7c02 */ /* 0x001fe20008000f00 */
[----:B------:R-:W-:-:S07]  /*5600*/  IMAD.U32 R13, RZ, RZ, UR11 ;  /* 0x0000000bff0d7e24 */ /* 0x000fce000f8e00ff */
[----:B-----5:R-:W-:Y:S05]  /*5610*/  CALL.REL.NOINC `($__internal_3_$__cuda_sm20_div_rn_f64_full) ;  /* 0x0000008000287944 */ /* 0x020fea0003c00000 */
[----:B------:R-:W-:Y:S01]  /*5620*/  IMAD.MOV.U32 R16, RZ, RZ, R6 ;  /* 0x000000ffff107224 */ /* 0x000fe200078e0006 */
[----:B------:R-:W-:-:S07]  /*5630*/  MOV R17, R7 ;  /* 0x0000000700117202 */ /* 0x000fce0000000f00 */
.L_x_258:
[----:B------:R-:W-:Y:S05]  /*5640*/  BSYNC.RECONVERGENT B1 ;  /* 0x0000000000017941 */ /* 0x000fea0003800200 */
.L_x_257:
[----:B------:R-:W0:Y:S01]  /*5650*/  LDC R23, c[0x0][0x3f8] ;  /* 0x0000fe00ff177b82 */ /* 0x000e220000000800 */
[----:B------:R-:W1:Y:S07]  /*5660*/  LDCU UR7, c[0x0][0x3ec] ;  /* 0x00007d80ff0777ac */ /* 0x000e6e0008000800 */
[----:B------:R-:W2:Y:S08]  /*5670*/  LDC.64 R24, c[0x0][0x3c0] ;  /* 0x0000f000ff187b82 */ /* 0x000eb00000000a00 */
        /* <DEDUP_REMOVED lines=30> */
.L_x_260:
[----:B------:R-:W-:Y:S05]  /*5860*/  BSYNC.RECONVERGENT B1 ;  /* 0x0000000000017941 */ /* 0x000fea0003800200 */
.L_x_259:
        /* <DEDUP_REMOVED lines=30> */
.L_x_262:
[----:B------:R-:W-:Y:S05]  /*5a50*/  BSYNC.RECONVERGENT B1 ;  /* 0x0000000000017941 */ /* 0x000fea0003800200 */
.L_x_261:
        /* <DEDUP_REMOVED lines=26> */
.L_x_264:
[----:B------:R-:W-:Y:S05]  /*5c00*/  BSYNC.RECONVERGENT B1 ;  /* 0x0000000000017941 */ /* 0x000fea0003800200 */
.L_x_263:
        /* <DEDUP_REMOVED lines=26> */
.L_x_266:
[----:B------:R-:W-:Y:S05]  /*5db0*/  BSYNC.RECONVERGENT B1 ;  /* 0x0000000000017941 */ /* 0x000fea0003800200 */
.L_x_265:
        /* <DEDUP_REMOVED lines=24> */
.L_x_268:
[----:B------:R-:W-:Y:S05]  /*5f40*/  BSYNC.RECONVERGENT B1 ;  /* 0x0000000000017941 */ /* 0x000fea0003800200 */
.L_x_267:
        /* <DEDUP_REMOVED lines=9> */
.L_x_244:
[----:B------:R-:W-:-:S13]  /*5fe0*/  ISETP.NE.OR P0, PT, R0, UR4, !P0 ;  /* 0x0000000400007c0c */ /* 0x000fda000c705670 */
[----:B------:R-:W-:Y:S05]  /*5ff0*/  @P0 BRA `(.L_x_269) ;  /* 0x0000001400e40947 */ /* 0x000fea0003800000 */
        /* <DEDUP_REMOVED lines=33> */
.L_x_271:
[----:B------:R-:W-:Y:S05]  /*6210*/  BSYNC.RECONVERGENT B1 ;  /* 0x0000000000017941 */ /* 0x000fea0003800200 */
.L_x_270:
[----:B------:R-:W0:Y:S01]  /*6220*/  LDC R3, c[0x0][0x3f8] ;  /* 0x0000fe00ff037b82 */ /* 0x000e220000000800 */
[----:B------:R-:W1:Y:S07]  /*6230*/  LDCU UR7, c[0x0][0x3ec] ;  /* 0x00007d80ff0777ac */ /* 0x000e6e0008000800 */
[----:B------:R-:W2:Y:S08]  /*6240*/  LDC.64 R28, c[0x0][0x3a8] ;  /* 0x0000ea00ff1c7b82 */ /* 0x000eb00000000a00 */
[----:B------:R-:W3:Y:S08]  /*6250*/  LDC.64 R6, c[0x0][0x390] ;  /* 0x0000e400ff067b82 */ /* 0x000ef00000000a00 */
[----:B------:R-:W4:Y:S01]  /*6260*/  LDC.64 R24, c[0x0][0x398] ;  /* 0x0000e600ff187b82 */ /* 0x000f220000000a00 */
[----:B0-----:R-:W-:-:S04]  /*6270*/  IMAD R0, R0, R3, -R3 ;  /* 0x0000000300007224 */ /* 0x001fc800078e0a03 */
[C---:B------:R-:W-:Y:S02]  /*6280*/  IMAD.IADD R0, R5.reuse, 0x1, R0 ;  /* 0x0000000105007824 */ /* 0x040fe400078e0200 */
[----:B--2---:R-:W-:-:S06]  /*6290*/  IMAD.WIDE R28, R5, 0x8, R28 ;  /* 0x00000008051c7825 */ /* 0x004fcc00078e021c */
[----:B------:R-:W2:Y:S01]  /*62a0*/  LDG.E.64 R28, desc[UR8][R28.64] ;  /* 0x000000081c1c7981 */ /* 0x000ea2000c1e1b00 */
[----:B---3--:R-:W-:Y:S02]  /*62b0*/  IMAD.WIDE R30, R0, 0x8, R6 ;  /* 0x00000008001e7825 */ /* 0x008fe400078e0206 */
[----:B------:R-:W0:Y:S04]  /*62c0*/  LDC.64 R6, c[0x0][0x3e8] ;  /* 0x0000fa00ff067b82 */ /* 0x000e280000000a00 */
[----:B------:R-:W2:Y:S01]  /*62d0*/  LDG.E.64 R30, desc[UR8][R30.64] ;  /* 0x000000081e1e7981 */ /* 0x000ea2000c1e1b00 */
[----:B----4-:R-:W-:-:S05]  /*62e0*/  IMAD.WIDE R24, R2, 0x8, R24 ;  /* 0x0000000802187825 */ /* 0x010fca00078e0218 */
[----:B------:R-:W3:Y:S01]  /*62f0*/  LDG.E.64 R8, desc[UR8][R24.64] ;  /* 0x0000000818087981 */ /* 0x000ee2000c1e1b00 */
[----:B-1----:R-:W0:Y:S01]  /*6300*/  MUFU.RCP64H R11, UR7 ;  /* 0x00000007000b7d08 */ /* 0x002e220008001800 */
[----:B------:R-:W-:-:S06]  /*6310*/  HFMA2 R10, -RZ, RZ, 0, 5.9604644775390625e-08 ;  /* 0x00000001ff0a7431 */ /* 0x000fcc00000001ff */
[----:B0-----:R-:W-:-:S08]  /*6320*/  DFMA R12, R10, -R6, 1 ;  /* 0x3ff000000a0c742b */ /* 0x001fd00000000806 */
[----:B------:R-:W-:-:S08]  /*6330*/  DFMA R12, R12, R12, R12 ;  /* 0x0000000c0c0c722b */ /* 0x000fd0000000000c */
[----:B------:R-:W-:-:S08]  /*6340*/  DFMA R12, R10, R12, R10 ;  /* 0x0000000c0a0c722b */ /* 0x000fd0000000000a */
[----:B------:R-:W-:-:S08]  /*6350*/  DFMA R26, R12, -R6, 1 ;  /* 0x3ff000000c1a742b */ /* 0x000fd00000000806 */
[----:B------:R-:W-:Y:S01]  /*6360*/  DFMA R26, R12, R26, R12 ;  /* 0x0000001a0c1a722b */ /* 0x000fe2000000000c */
[----:B------:R-:W-:Y:S01]  /*6370*/  BSSY.RECONVERGENT B1, `(.L_x_272) ;  /* 0x0000012000017945 */ /* 0x000fe20003800200 */
[----:B--2---:R-:W-:-:S08]  /*6380*/  DADD R10, R30, -R28 ;  /* 0x000000001e0a7229 */ /* 0x004fd0000000081c */
[----:B---3--:R-:W-:-:S08]  /*6390*/  DMUL R8, R8, R10 ;  /* 0x0000000a08087228 */ /* 0x008fd00000000000 */
        /* <DEDUP_REMOVED lines=15> */
.L_x_273:
[----:B------:R-:W-:Y:S05]  /*6490*/  BSYNC.RECONVERGENT B1 ;  /* 0x0000000000017941 */ /* 0x000fea0003800200 */
.L_x_272:
        /* <DEDUP_REMOVED lines=30> */
.L_x_275:
[----:B------:R-:W-:Y:S05]  /*6680*/  BSYNC.RECONVERGENT B1 ;  /* 0x0000000000017941 */ /* 0x000fea0003800200 */
.L_x_274:
        /* <DEDUP_REMOVED lines=26> */
.L_x_277:
[----:B------:R-:W-:Y:S05]  /*6830*/  BSYNC.RECONVERGENT B1 ;  /* 0x0000000000017941 */ /* 0x000fea0003800200 */
.L_x_276:
        /* <DEDUP_REMOVED lines=26> */
.L_x_279:
[----:B------:R-:W-:Y:S05]  /*69e0*/  BSYNC.RECONVERGENT B1 ;  /* 0x0000000000017941 */ /* 0x000fea0003800200 */
.L_x_278:
        /* <DEDUP_REMOVED lines=24> */
.L_x_281:
[----:B------:R-:W-:Y:S05]  /*6b70*/  BSYNC.RECONVERGENT B1 ;  /* 0x0000000000017941 */ /* 0x000fea0003800200 */
.L_x_280:
        /* <DEDUP_REMOVED lines=39> */
.L_x_283:
[----:B------:R-:W-:Y:S05]  /*6df0*/  BSYNC.RECONVERGENT B1 ;  /* 0x0000000000017941 */ /* 0x000fea0003800200 */
.L_x_282:
[----:B------:R-:W0:Y:S01]  /*6e00*/  LDC.64 R24, c[0x0][0x3c8] ;  /* 0x0000f200ff187b82 */ /* 0x000e220000000a00 */
        /* <DEDUP_REMOVED lines=32> */
.L_x_285:
[----:B------:R-:W-:Y:S05]  /*7010*/  BSYNC.RECONVERGENT B1 ;  /* 0x0000000000017941 */ /* 0x000fea0003800200 */
.L_x_284:
        /* <DEDUP_REMOVED lines=30> */
.L_x_287:
[----:B------:R-:W-:Y:S05]  /*7200*/  BSYNC.RECONVERGENT B1 ;  /* 0x0000000000017941 */ /* 0x000fea0003800200 */
.L_x_286:
        /* <DEDUP_REMOVED lines=26> */
.L_x_289:
[----:B------:R-:W-:Y:S05]  /*73b0*/  BSYNC.RECONVERGENT B1 ;  /* 0x0000000000017941 */ /* 0x000fea0003800200 */
.L_x_288:
        /* <DEDUP_REMOVED lines=26> */
.L_x_291:
[----:B------:R-:W-:Y:S05]  /*7560*/  BSYNC.RECONVERGENT B1 ;  /* 0x0000000000017941 */ /* 0x000fea0003800200 */
.L_x_290:
        /* <DEDUP_REMOVED lines=24> */
.L_x_293:
[----:B------:R-:W-:Y:S05]  /*76f0*/  BSYNC.RECONVERGENT B1 ;  /* 0x0000000000017941 */ /* 0x000fea0003800200 */
.L_x_292:
        /* <DEDUP_REMOVED lines=9> */
.L_x_269:
[----:B------:R-:W-:-:S13]  /*7790*/  LOP3.LUT P0, RZ, R5, R0, RZ, 0xfc, !PT ;  /* 0x0000000005ff7212 */ /* 0x000fda000780fcff */
        /* <DEDUP_REMOVED lines=8> */
[----:B--2---:R-:W-:-:S05]  /*7820*/  IMAD.WIDE.U32 R30, R11, 0x8, R30 ;  /* 0x000000080b1e7825 */ /* 0x004fca00078e001e */
[----:B------:R-:W4:Y:S04]  /*7830*/  LDG.E.64 R16, desc[UR8][R30.64+0x8] ;  /* 0x000008081e107981 */ /* 0x000f28000c1e1b00 */
[----:B------:R-:W2:Y:S01]  /*7840*/  LDG.E.64 R18, desc[UR8][R30.64] ;  /* 0x000000081e127981 */ /* 0x000ea2000c1e1b00 */
[----:B-1----:R-:W3:Y:S01]  /*7850*/  MUFU.RCP64H R7, UR7 ;  /* 0x0000000700077d08 */ /* 0x002ee20008001800 */
[----:B------:R-:W-:-:S06]  /*7860*/  MOV R6, 0x1 ;  /* 0x0000000100067802 */ /* 0x000fcc0000000f00 */
        /* <DEDUP_REMOVED lines=23> */
.L_x_296:
[----:B------:R-:W-:Y:S05]  /*79e0*/  BSYNC.RECONVERGENT B1 ;  /* 0x0000000000017941 */ /* 0x000fea0003800200 */
.L_x_295:
[----:B------:R-:W0:Y:S01]  /*79f0*/  LDC.64 R20, c[0x0][0x3a0] ;  /* 0x0000e800ff147b82 */ /* 0x000e220000000a00 */
[----:B------:R-:W1:Y:S07]  /*7a00*/  LDCU UR7, c[0x0][0x3f8] ;  /* 0x00007f00ff0777ac */ /* 0x000e6e0008000800 */
[----:B------:R-:W2:Y:S08]  /*7a10*/  LDC.64 R22, c[0x0][0x390] ;  /* 0x0000e400ff167b82 */ /* 0x000eb00000000a00 */
[----:B------:R-:W3:Y:S01]  /*7a20*/  LDC.64 R24, c[0x0][0x398] ;  /* 0x0000e600ff187b82 */ /* 0x000ee20000000a00 */
[----:B-1----:R-:W-:Y:S01]  /*7a30*/  VIADD R28, R11, UR7 ;  /* 0x000000070b1c7c36 */ /* 0x002fe20008000000 */
[----:B------:R-:W1:Y:S01]  /*7a40*/  LDCU UR7, c[0x0][0x3ec] ;  /* 0x00007d80ff0777ac */ /* 0x000e620008000800 */
[----:B0-----:R-:W-:-:S05]  /*7a50*/  IMAD.WIDE.U32 R20, R5, 0x8, R20 ;  /* 0x0000000805147825 */ /* 0x001fca00078e0014 */
[----:B------:R-:W0:Y:S01]  /*7a60*/  LDC.64 R6, c[0x0][0x3e8] ;  /* 0x0000fa00ff067b82 */ /* 0x000e220000000a00 */
[----:B------:R-:W4:Y:S01]  /*7a70*/  LDG.E.64 R20, desc[UR8][R20.64] ;  /* 0x0000000814147981 */ /* 0x000f22000c1e1b00 */
[----:B--2---:R-:W-:-:S06]  /*7a80*/  IMAD.WIDE R22, R28, 0x8, R22 ;  /* 0x000000081c167825 */ /* 0x004fcc00078e0216 */
[----:B------:R-:W4:Y:S01]  /*7a90*/  LDG.E.64 R22, desc[UR8][R22.64] ;  /* 0x0000000816167981 */ /* 0x000f22000c1e1b00 */
[----:B---3--:R-:W-:-:S05]  /*7aa0*/  IMAD.WIDE.U32 R24, R11, 0x8, R24 ;  /* 0x000000080b187825 */ /* 0x008fca00078e0018 */
[----:B------:R-:W2:Y:S01]  /*7ab0*/  LDG.E.64 R8, desc[UR8][R24.64] ;  /* 0x0000000818087981 */ /* 0x000ea2000c1e1b00 */
[----:B-1----:R-:W0:Y:S01]  /*7ac0*/  MUFU.RCP64H R27, UR7 ;  /* 0x00000007001b7d08 */ /* 0x002e220008001800 */
[----:B------:R-:W-:-:S06]  /*7ad0*/  HFMA2 R26, -RZ, RZ, 0, 5.9604644775390625e-08 ;  /* 0x00000001ff1a7431 */ /* 0x000fcc00000001ff */
        /* <DEDUP_REMOVED lines=23> */
.L_x_298:
[----:B------:R-:W-:Y:S05]  /*7c50*/  BSYNC.RECONVERGENT B1 ;  /* 0x0000000000017941 */ /* 0x000fea0003800200 */
.L_x_297:
        /* <DEDUP_REMOVED lines=30> */
.L_x_300:
[----:B------:R-:W-:Y:S05]  /*7e40*/  BSYNC.RECONVERGENT B1 ;  /* 0x0000000000017941 */ /* 0x000fea0003800200 */
.L_x_299:
        /* <DEDUP_REMOVED lines=26> */
.L_x_302:
[----:B------:R-:W-:Y:S05]  /*7ff0*/  BSYNC.RECONVERGENT B1 ;  /* 0x0000000000017941 */ /* 0x000fea0003800200 */
.L_x_301:
        /* <DEDUP_REMOVED lines=26> */
.L_x_304:
[----:B------:R-:W-:Y:S05]  /*81a0*/  BSYNC.RECONVERGENT B1 ;  /* 0x0000000000017941 */ /* 0x000fea0003800200 */
.L_x_303:
        /* <DEDUP_REMOVED lines=24> */
.L_x_306:
[----:B------:R-:W-:Y:S05]  /*8330*/  BSYNC.RECONVERGENT B1 ;  /* 0x0000000000017941 */ /* 0x000fea0003800200 */
.L_x_305:
        /* <DEDUP_REMOVED lines=8> */
[----:B-1----:R-:W-:-:S07]  /*83c0*/  IMAD.WIDE.U32 R8, R11, 0x8, R12 ;  /* 0x000000080b087825 */ /* 0x002fce00078e000c */
        /* <DEDUP_REMOVED lines=8> */
[----:B------:R-:W-:Y:S01]  /*8450*/  IMAD.MOV.U32 R12, RZ, RZ, 0x1 ;  /* 0x00000001ff0c7424 */ /* 0x000fe200078e00ff */
        /* <DEDUP_REMOVED lines=23> */
.L_x_308:
[----:B------:R-:W-:Y:S05]  /*85d0*/  BSYNC.RECONVERGENT B1 ;  /* 0x0000000000017941 */ /* 0x000fea0003800200 */
.L_x_307:
[----:B------:R-:W0:Y:S01]  /*85e0*/  LDC.64 R24, c[0x0][0x3c0] ;  /* 0x0000f000ff187b82 */ /* 0x000e220000000a00 */
[----:B------:R-:W1:Y:S07]  /*85f0*/  LDCU UR7, c[0x0][0x3ec] ;  /* 0x00007d80ff0777ac */ /* 0x000e6e0008000800 */
[----:B------:R-:W2:Y:S08]  /*8600*/  LDC.64 R22, c[0x0][0x398] ;  /* 0x0000e600ff167b82 */ /* 0x000eb00000000a00 */
[----:B------:R-:W3:Y:S01]  /*8610*/  LDC.64 R8, c[0x0][0x3e8] ;  /* 0x0000fa00ff087b82 */ /* 0x000ee20000000a00 */
[----:B0-----:R-:W-:-:S06]  /*8620*/  IMAD.WIDE.U32 R24, R5, 0x8, R24 ;  /* 0x0000000805187825 */ /* 0x001fcc00078e0018 */
        /* <DEDUP_REMOVED lines=28> */
.L_x_310:
[----:B------:R-:W-:Y:S05]  /*87f0*/  BSYNC.RECONVERGENT B1 ;  /* 0x0000000000017941 */ /* 0x000fea0003800200 */
.L_x_309:
        /* <DEDUP_REMOVED lines=30> */
.L_x_312:
[----:B------:R-:W-:Y:S05]  /*89e0*/  BSYNC.RECONVERGENT B1 ;  /* 0x0000000000017941 */ /* 0x000fea0003800200 */
.L_x_311:
        /* <DEDUP_REMOVED lines=26> */
.L_x_314:
[----:B------:R-:W-:Y:S05]  /*8b90*/  BSYNC.RECONVERGENT B1 ;  /* 0x0000000000017941 */ /* 0x000fea0003800200 */
.L_x_313:
        /* <DEDUP_REMOVED lines=26> */
.L_x_316:
[----:B------:R-:W-:Y:S05]  /*8d40*/  BSYNC.RECONVERGENT B1 ;  /* 0x0000000000017941 */ /* 0x000fea0003800200 */
.L_x_315:
        /* <DEDUP_REMOVED lines=24> */
.L_x_318:
[----:B------:R-:W-:Y:S05]  /*8ed0*/  BSYNC.RECONVERGENT B1 ;  /* 0x0000000000017941 */ /* 0x000fea0003800200 */
.L_x_317:
[----:B------:R-:W0:Y:S01]  /*8ee0*/  LDCU.64 UR10, c[0x0][0x400] ;  /* 0x00008000ff0a77ac */ /* 0x000e220008000a00 */
[----:B------:R-:W1:Y:S01]  /*8ef0*/  LDC.64 R6, c[0x0][0x388] ;  /* 0x0000e200ff067b82 */ /* 0x000e620000000a00 */
[----:B------:R-:W-:Y:S01]  /*8f00*/  DADD R2, R4, R2 ;  /* 0x0000000004027229 */ /* 0x000fe20000000002 */
[----:B------:R-:W2:Y:S07]  /*8f10*/  LDCU.64 UR12, c[0x0][0x3f0] ;  /* 0x00007e00ff0c77ac */ /* 0x000eae0008000a00 */
[----:B0-----:R-:W-:Y:S01]  /*8f20*/  DFMA R2, R2, UR10, R16 ;  /* 0x0000000a02027c2b */ /* 0x001fe20008000010 */
[----:B-1----:R-:W-:-:S07]  /*8f30*/  IMAD.WIDE.U32 R4, R11, 0x8, R6 ;  /* 0x000000080b047825 */ /* 0x002fce00078e0006 */
[----:B--2---:R-:W-:-:S07]  /*8f40*/  DFMA R2, R2, UR12, R18 ;  /* 0x0000000c02027c2b */ /* 0x004fce0008000012 */
[----:B------:R-:W-:Y:S01]  /*8f50*/  STG.E.64 desc[UR8][R4.64], R2 ;  /* 0x0000000204007986 */ /* 0x000fe2000c101b08 */
[----:B------:R-:W-:Y:S05]  /*8f60*/  EXIT ;  /* 0x000000000000794d */ /* 0x000fea0003800000 */
.L_x_294:
[----:B------:R-:W-:-:S04]  /*8f70*/  ISETP.NE.AND P0, PT, R0, UR4, PT ;  /* 0x0000000400007c0c */ /* 0x000fc8000bf05270 */
        /* <DEDUP_REMOVED lines=37> */
.L_x_321:
[----:B------:R-:W-:Y:S05]  /*91d0*/  BSYNC.RECONVERGENT B1 ;  /* 0x0000000000017941 */ /* 0x000fea0003800200 */
.L_x_320:
[----:B------:R-:W0:Y:S01]  /*91e0*/  LDC.64 R4, c[0x0][0x390] ;  /* 0x0000e400ff047b82 */ /* 0x000e220000000a00 */
[----:B------:R-:W1:Y:S07]  /*91f0*/  LDCU UR7, c[0x0][0x3f8] ;  /* 0x00007f00ff0777ac */ /* 0x000e6e0008000800 */
[----:B------:R-:W2:Y:S08]  /*9200*/  LDC.64 R20, c[0x0][0x3a8] ;  /* 0x0000ea00ff147b82 */ /* 0x000eb00000000a00 */
[----:B------:R-:W3:Y:S01]  /*9210*/  LDC.64 R14, c[0x0][0x398] ;  /* 0x0000e600ff0e7b82 */ /* 0x000ee20000000a00 */
[----:B-1----:R-:W-:Y:S01]  /*9220*/  VIADD R2, R3, -UR7 ;  /* 0x8000000703027c36 */ /* 0x002fe20008000000 */
[----:B------:R-:W1:Y:S03]  /*9230*/  LDCU UR7, c[0x0][0x3ec] ;  /* 0x00007d80ff0777ac */ /* 0x000e660008000800 */
[----:B0-----:R-:W-:-:S03]  /*9240*/  IMAD.WIDE R22, R2, 0x8, R4 ;  /* 0x0000000802167825 */ /* 0x001fc600078e0204 */
[----:B------:R-:W0:Y:S03]  /*9250*/  LDC.64 R4, c[0x0][0x3e8] ;  /* 0x0000fa00ff047b82 */ /* 0x000e260000000a00 */
[----:B------:R-:W4:Y:S04]  /*9260*/  LDG.E.64 R22, desc[UR8][R22.64] ;  /* 0x0000000816167981 */ /* 0x000f28000c1e1b00 */
[----:B--2---:R-:W4:Y:S01]  /*9270*/  LDG.E.64 R20, desc[UR8][R20.64] ;  /* 0x0000000814147981 */ /* 0x004f22000c1e1b00 */
[----:B---3--:R-:W-:-:S05]  /*9280*/  IMAD.WIDE R14, R3, 0x8, R14 ;  /* 0x00000008030e7825 */ /* 0x008fca00078e020e */
[----:B------:R-:W2:Y:S01]  /*9290*/  LDG.E.64 R6, desc[UR8][R14.64] ;  /* 0x000000080e067981 */ /* 0x000ea2000c1e1b00 */
        /* <DEDUP_REMOVED lines=25> */
.L_x_323:
[----:B------:R-:W-:Y:S05]  /*9430*/  BSYNC.RECONVERGENT B1 ;  /* 0x0000000000017941 */ /* 0x000fea0003800200 */
.L_x_322:
        /* <DEDUP_REMOVED lines=30> */
.L_x_325:
[----:B------:R-:W-:Y:S05]  /*9620*/  BSYNC.RECONVERGENT B1 ;  /* 0x0000000000017941 */ /* 0x000fea0003800200 */
.L_x_324:
        /* <DEDUP_REMOVED lines=26> */
.L_x_327:
[----:B------:R-:W-:Y:S05]  /*97d0*/  BSYNC.RECONVERGENT B1 ;  /* 0x0000000000017941 */ /* 0x000fea0003800200 */
.L_x_326:
        /* <DEDUP_REMOVED lines=26> */
.L_x_329:
[----:B------:R-:W-:Y:S05]  /*9980*/  BSYNC.RECONVERGENT B1 ;  /* 0x0000000000017941 */ /* 0x000fea0003800200 */
.L_x_328:
        /* <DEDUP_REMOVED lines=24> */
.L_x_331:
[----:B------:R-:W-:Y:S05]  /*9b10*/  BSYNC.RECONVERGENT B1 ;  /* 0x0000000000017941 */ /* 0x000fea0003800200 */
.L_x_330:
        /* <DEDUP_REMOVED lines=14> */
[----:B------:R-:W4:Y:S01]  /*9c00*/  LDG.E.64 R16, desc[UR8][R16.64] ;  /* 0x0000000810107981 */ /* 0x000f22000c1e1b00 */
[----:B---3--:R-:W1:Y:S01]  /*9c10*/  MUFU.RCP64H R11, UR7 ;  /* 0x00000007000b7d08 */ /* 0x008e620008001800 */
[----:B------:R-:W-:-:S02]  /*9c20*/  IMAD.MOV.U32 R10, RZ, RZ, 0x1 ;  /* 0x00000001ff0a7424 */ /* 0x000fc400078e00ff */
[----:B------:R3:W5:Y:S01]  /*9c30*/  LDG.E.64 R22, desc[UR8][R14.64] ;  /* 0x000000080e167981 */ /* 0x000762000c1e1b00 */
[----:B------:R-:W-:Y:S03]  /*9c40*/  BSSY.RECONVERGENT B1, `(.L_x_332) ;  /* 0x0000017000017945 */ /* 0x000fe60003800200 */
[----:B-1----:R-:W-:-:S08]  /*9c50*/  DFMA R24, R10, -R12, 1 ;  /* 0x3ff000000a18742b */ /* 0x002fd0000000080c */
[----:B------:R-:W-:-:S08]  /*9c60*/  DFMA R24, R24, R24, R24 ;  /* 0x000000181818722b */ /* 0x000fd00000000018 */
[----:B------:R-:W-:-:S08]  /*9c70*/  DFMA R24, R10, R24, R10 ;  /* 0x000000180a18722b */ /* 0x000fd0000000000a */
[----:B0-----:R-:W-:-:S08]  /*9c80*/  DFMA R6, R24, -R12, 1 ;  /* 0x3ff000001806742b */ /* 0x001fd0000000080c */
[----:B------:R-:W-:Y:S02]  /*9c90*/  DFMA R24, R24, R6, R24 ;  /* 0x000000061818722b */ /* 0x000fe40000000018 */
[----:B--2---:R-:W-:-:S08]  /*9ca0*/  DADD R4, R20, -R18 ;  /* 0x0000000014047229 */ /* 0x004fd00000000812 */
[----:B----4-:R-:W-:-:S08]  /*9cb0*/  DMUL R4, R16, R4 ;  /* 0x0000000410047228 */ /* 0x010fd00000000000 */
[----:B------:R-:W-:-:S08]  /*9cc0*/  DMUL R6, R4, 0.5 ;  /* 0x3fe0000004067828 */ /* 0x000fd00000000000 */
[----:B---3--:R-:W-:Y:S02]  /*9cd0*/  DMUL R14, R24, R6 ;  /* 0x00000006180e7228 */ /* 0x008fe40000000000 */
        /* <DEDUP_REMOVED lines=10> */
[----:B-----5:R-:W-:Y:S05]  /*9d80*/  CALL.REL.NOINC `($__internal_3_$__cuda_sm20_div_rn_f64_full) ;  /* 0x00000038004c7944 */ /* 0x020fea0003c00000 */
[----:B------:R-:W-:Y:S01]  /*9d90*/  IMAD.MOV.U32 R14, RZ, RZ, R6 ;  /* 0x000000ffff0e7224 */ /* 0x000fe200078e0006 */
[----:B------:R-:W-:-:S07]  /*9da0*/  MOV R15, R7 ;  /* 0x00000007000f7202 */ /* 0x000fce0000000f00 */
.L_x_333:
[----:B------:R-:W-:Y:S05]  /*9db0*/  BSYNC.RECONVERGENT B1 ;  /* 0x0000000000017941 */ /* 0x000fea0003800200 */
.L_x_332:
[----:B------:R-:W0:Y:S01]  /*9dc0*/  LDC.64 R4, c[0x0][0x398] ;  /* 0x0000e600ff047b82 */ /* 0x000e220000000a00 */
[----:B------:R-:W1:Y:S07]  /*9dd0*/  LDCU UR7, c[0x0][0x3ec] ;  /* 0x00007d80ff0777ac */ /* 0x000e6e0008000800 */
[----:B------:R-:W2:Y:S08]  /*9de0*/  LDC.64 R24, c[0x0][0x3c8] ;  /* 0x0000f200ff187b82 */ /* 0x000eb00000000a00 */
[----:B------:R-:W3:Y:S01]  /*9df0*/  LDC.64 R8, c[0x0][0x3e8] ;  /* 0x0000fa00ff087b82 */ /* 0x000ee20000000a00 */
        /* <DEDUP_REMOVED lines=28> */
.L_x_335:
[----:B------:R-:W-:Y:S05]  /*9fc0*/  BSYNC.RECONVERGENT B1 ;  /* 0x0000000000017941 */ /* 0x000fea0003800200 */
.L_x_334:
        /* <DEDUP_REMOVED lines=30> */
.L_x_337:
[----:B------:R-:W-:Y:S05]  /*a1b0*/  BSYNC.RECONVERGENT B1 ;  /* 0x0000000000017941 */ /* 0x000fea0003800200 */
.L_x_336:
        /* <DEDUP_REMOVED lines=26> */
.L_x_339:
[----:B------:R-:W-:Y:S05]  /*a360*/  BSYNC.RECONVERGENT B1 ;  /* 0x0000000000017941 */ /* 0x000fea0003800200 */
.L_x_338:
        /* <DEDUP_REMOVED lines=26> */
.L_x_341:
[----:B------:R-:W-:Y:S05]  /*a510*/  BSYNC.RECONVERGENT B1 ;  /* 0x0000000000017941 */ /* 0x000fea0003800200 */
.L_x_340:
        /* <DEDUP_REMOVED lines=24> */
.L_x_343:
[----:B------:R-:W-:Y:S05]  /*a6a0*/  BSYNC.RECONVERGENT B1 ;  /* 0x0000000000017941 */ /* 0x000fea0003800200 */
.L_x_342:
        /* <DEDUP_REMOVED lines=9> */
.L_x_319:
        /* <DEDUP_REMOVED lines=8> */
[----:B--2---:R-:W4:Y:S04]  /*a7c0*/  LDG.E.64 R24, desc[UR8][R24.64] ;  /* 0x0000000818187981 */ /* 0x004f28000c1e1b00 */
[----:B------:R-:W2:Y:S01]  /*a7d0*/  LDG.E.64 R28, desc[UR8][R14.64] ;  /* 0x000000080e1c7981 */ /* 0x000ea2000c1e1b00 */
[----:B-1----:R-:W3:Y:S01]  /*a7e0*/  MUFU.RCP64H R7, UR7 ;  /* 0x0000000700077d08 */ /* 0x002ee20008001800 */
[----:B------:R-:W-:-:S06]  /*a7f0*/  HFMA2 R6, -RZ, RZ, 0, 5.9604644775390625e-08 ;  /* 0x00000001ff067431 */ /* 0x000fcc00000001ff */
        /* <DEDUP_REMOVED lines=23> */
.L_x_346:
[----:B------:R-:W-:Y:S05]  /*a970*/  BSYNC.RECONVERGENT B1 ;  /* 0x0000000000017941 */ /* 0x000fea0003800200 */
.L_x_345:
        /* <DEDUP_REMOVED lines=36> */
.L_x_348:
[----:B------:R-:W-:Y:S05]  /*abc0*/  BSYNC.RECONVERGENT B1 ;  /* 0x0000000000017941 */ /* 0x000fea0003800200 */
.L_x_347:
        /* <DEDUP_REMOVED lines=30> */
.L_x_350:
[----:B------:R-:W-:Y:S05]  /*adb0*/  BSYNC.RECONVERGENT B1 ;  /* 0x0000000000017941 */ /* 0x000fea0003800200 */
.L_x_349:
        /* <DEDUP_REMOVED lines=26> */
.L_x_352:
[----:B------:R-:W-:Y:S05]  /*af60*/  BSYNC.RECONVERGENT B1 ;  /* 0x0000000000017941 */ /* 0x000fea0003800200 */
.L_x_351:
        /* <DEDUP_REMOVED lines=26> */
.L_x_354:
[----:B------:R-:W-:Y:S05]  /*b110*/  BSYNC.RECONVERGENT B1 ;  /* 0x0000000000017941 */ /* 0x000fea0003800200 */
.L_x_353:
        /* <DEDUP_REMOVED lines=24> */
.L_x_356:
[----:B------:R-:W-:Y:S05]  /*b2a0*/  BSYNC.RECONVERGENT B1 ;  /* 0x0000000000017941 */ /* 0x000fea0003800200 */
.L_x_355:
        /* <DEDUP_REMOVED lines=9> */
[----:B--2---:R-:W-:-:S07]  /*b340*/  DFMA R8, R8, UR12, R28 ;  /* 0x0000000c08087c2b */ /* 0x004fce000800001c */
[----:B------:R0:W-:Y:S04]  /*b350*/  STG.E.64 desc[UR8][R6.64], R8 ;  /* 0x0000000806007986 */ /* 0x0001e8000c101b08 */
[----:B------:R-:W2:Y:S04]  /*b360*/  LDG.E.64 R18, desc[UR8][R2.64+-0x8] ;  /* 0xfffff80802127981 */ /* 0x000ea8000c1e1b00 */
[----:B----4-:R-:W2:Y:S04]  /*b370*/  LDG.E.64 R16, desc[UR8][R16.64] ;  /* 0x0000000810107981 */ /* 0x010ea8000c1e1b00 */
        /* <DEDUP_REMOVED lines=22> */
[----:B0-----:R-:W-:Y:S01]  /*b4e0*/  IMAD.U32 R12, RZ, RZ, UR10 ;  /* 0x0000000aff0c7e24 */ /* 0x001fe2000f8e00ff */
[----:B------:R-:W-:-:S07]  /*b4f0*/  MOV R13, UR11 ;  /* 0x0000000b000d7c02 */ /* 0x000fce0008000f00 */
[----:B-----5:R-:W-:Y:S05]  /*b500*/  CALL.REL.NOINC `($__internal_3_$__cuda_sm20_div_rn_f64_full) ;  /* 0x00000020006c7944 */ /* 0x020fea0003c00000 */
[----:B------:R-:W-:Y:S02]  /*b510*/  IMAD.MOV.U32 R14, RZ, RZ, R6 ;  /* 0x000000ffff0e7224 */ /* 0x000fe400078e0006 */
[----:B------:R-:W-:-:S07]  /*b520*/  IMAD.MOV.U32 R15, RZ, RZ, R7 ;  /* 0x000000ffff0f7224 */ /* 0x000fce00078e0007 */
.L_x_358:
[----:B------:R-:W-:Y:S05]  /*b530*/  BSYNC.RECONVERGENT B1 ;  /* 0x0000000000017941 */ /* 0x000fea0003800200 */
.L_x_357:
[----:B------:R-:W0:Y:S01]  /*b540*/  LDC R23, c[0x0][0x3f8] ;  /* 0x0000fe00ff177b82 */ /* 0x000e220000000800 */
[----:B------:R-:W1:Y:S07]  /*b550*/  LDCU UR7, c[0x0][0x3ec] ;  /* 0x00007d80ff0777ac */ /* 0x000e6e0008000800 */
[----:B------:R-:W2:Y:S08]  /*b560*/  LDC.64 R6, c[0x0][0x3c0] ;  /* 0x0000f000ff067b82 */ /* 0x000eb00000000a00 */
[----:B------:R-:W3:Y:S01]  /*b570*/  LDC.64 R10, c[0x0][0x3e8] ;  /* 0x0000fa00ff0a7b82 */ /* 0x000ee20000000a00 */
[----:B0-----:R-:W-:-:S06]  /*b580*/  IMAD.WIDE R22, R23, 0x8, R2 ;  /* 0x0000000817167825 */ /* 0x001fcc00078e0202 */
[----:B------:R-:W4:Y:S01]  /*b590*/  LDG.E.64 R22, desc[UR8][R22.64] ;  /* 0x0000000816167981 */ /* 0x000f22000c1e1b00 */
[----:B--2---:R-:W-:-:S05]  /*b5a0*/  IMAD.WIDE R6, R5, 0x8, R6 ;  /* 0x0000000805067825 */ /* 0x004fca00078e0206 */
[----:B------:R-:W4:Y:S01]  /*b5b0*/  LDG.E.64 R24, desc[UR8][R6.64] ;  /* 0x0000000806187981 */ /* 0x000f22000c1e1b00 */
        /* <DEDUP_REMOVED lines=25> */
.L_x_360:
[----:B------:R-:W-:Y:S05]  /*b750*/  BSYNC.RECONVERGENT B1 ;  /* 0x0000000000017941 */ /* 0x000fea0003800200 */
.L_x_359:
[----:B------:R-:W0:Y:S01]  /*b760*/  LDCU UR7, c[0x0][0x3e4] ;  /* 0x00007c80ff0777ac */ /* 0x000e220008000800 */
[----:B------:R-:W1:Y:S01]  /*b770*/  LDC.64 R10, c[0x0][0x3e0] ;  /* 0x0000f800ff0a7b82 */ /* 0x000e620000000a00 */
[----:B------:R-:W-:Y:S01]  /*b780*/  MOV R8, 0x1 ;  /* 0x0000000100087802 */ /* 0x000fe20000000f00 */
        /* <DEDUP_REMOVED lines=22> */
[----:B0-----:R-:W-:Y:S01]  /*b8f0*/  IMAD.U32 R12, RZ, RZ, UR10 ;  /* 0x0000000aff0c7e24 */ /* 0x001fe2000f8e00ff */
[----:B------:R-:W-:-:S07]  /*b900*/  MOV R13, UR11 ;  /* 0x0000000b000d7c02 */ /* 0x000fce0008000f00 */
[----:B------:R-:W-:Y:S05]  /*b910*/  CALL.REL.NOINC `($__internal_3_$__cuda_sm20_div_rn_f64_full) ;  /* 0x0000001c00687944 */ /* 0x000fea0003c00000 */
[----:B------:R-:W-:Y:S01]  /*b920*/  IMAD.MOV.U32 R8, RZ, RZ, R6 ;  /* 0x000000ffff087224 */ /* 0x000fe200078e0006 */
[----:B------:R-:W-:-:S07]  /*b930*/  MOV R9, R7 ;  /* 0x0000000700097202 */ /* 0x000fce0000000f00 */
.L_x_362:
[----:B------:R-:W-:Y:S05]  /*b940*/  BSYNC.RECONVERGENT B1 ;  /* 0x0000000000017941 */ /* 0x000fea0003800200 */
.L_x_361:
        /* <DEDUP_REMOVED lines=20> */
[----:B------:R-:W-:Y:S02]  /*ba90*/  MOV R4, 0xbad0 ;  /* 0x0000bad000047802 */ /* 0x000fe40000000f00 */
[----:B0-----:R-:W-:Y:S01]  /*baa0*/  MOV R12, UR10 ;  /* 0x0000000a000c7c02 */ /* 0x001fe20008000f00 */
[----:B------:R-:W-:-:S07]  /*bab0*/  IMAD.U32 R13, RZ, RZ, UR11 ;  /* 0x0000000bff0d7e24 */ /* 0x000fce000f8e00ff */
[----:B------:R-:W-:Y:S05]  /*bac0*/  CALL.REL.NOINC `($__internal_3_$__cuda_sm20_div_rn_f64_full) ;  /* 0x0000001800fc7944 */ /* 0x000fea0003c00000 */
[----:B------:R-:W-:Y:S01]  /*bad0*/  MOV R16, R6 ;  /* 0x0000000600107202 */ /* 0x000fe20000000f00 */
[----:B------:R-:W-:-:S07]  /*bae0*/  IMAD.MOV.U32 R17, RZ, RZ, R7 ;  /* 0x000000ffff117224 */ /* 0x000fce00078e0007 */
.L_x_364:
[----:B------:R-:W-:Y:S05]  /*baf0*/  BSYNC.RECONVERGENT B1 ;  /* 0x0000000000017941 */ /* 0x000fea0003800200 */
.L_x_363:
[----:B------:R-:W0:Y:S01]  /*bb00*/  LDCU UR7, c[0x0][0x3ec] ;  /* 0x00007d80ff0777ac */ /* 0x000e220008000800 */
[----:B------:R-:W1:Y:S01]  /*bb10*/  LDC.64 R8, c[0x0][0x3e8] ;  /* 0x0000fa00ff087b82 */ /* 0x000e620000000a00 */
[----:B------:R-:W-:Y:S01]  /*bb20*/  HFMA2 R6, -RZ, RZ, 0, 5.9604644775390625e-08 ;  /* 0x00000001ff067431 */ /* 0x000fe200000001ff */
        /* <DEDUP_REMOVED lines=23> */
.L_x_366:
[----:B------:R-:W-:Y:S05]  /*bca0*/  BSYNC.RECONVERGENT B1 ;  /* 0x0000000000017941 */ /* 0x000fea0003800200 */
.L_x_365:
        /* <DEDUP_REMOVED lines=22> */
[----:B------:R-:W-:Y:S01]  /*be10*/  MOV R2, R6 ;  /* 0x0000000600027202 */ /* 0x000fe20000000f00 */
[----:B------:R-:W-:-:S07]  /*be20*/  IMAD.MOV.U32 R3, RZ, RZ, R7 ;  /* 0x000000ffff037224 */ /* 0x000fce00078e0007 */
.L_x_368:
[----:B------:R-:W-:Y:S05]  /*be30*/  BSYNC.RECONVERGENT B1 ;  /* 0x0000000000017941 */ /* 0x000fea0003800200 */
.L_x_367:
        /* <DEDUP_REMOVED lines=9> */
.L_x_344:
[----:B------:R-:W-:-:S13]  /*bed0*/  ISETP.NE.OR P0, PT, R5, UR5, P0 ;  /* 0x0000000505007c0c */ /* 0x000fda0008705670 */
[----:B------:R-:W-:Y:S05]  /*bee0*/  @P0 EXIT ;  /* 0x000000000000094d */ /* 0x000fea0003800000 */
        /* <DEDUP_REMOVED lines=33> */
[----:B------:R-:W-:Y:S01]  /*c100*/  IMAD.MOV.U32 R2, RZ, RZ, R6 ;  /* 0x000000ffff027224 */ /* 0x000fe200078e0006 */
[----:B------:R-:W-:-:S07]  /*c110*/  MOV R3, R7 ;  /* 0x0000000700037202 */ /* 0x000fce0000000f00 */
.L_x_370:
[----:B------:R-:W-:Y:S05]  /*c120*/  BSYNC.RECONVERGENT B1 ;  /* 0x0000000000017941 */ /* 0x000fea0003800200 */
.L_x_369:
        /* <DEDUP_REMOVED lines=39> */
.L_x_372:
[----:B------:R-:W-:Y:S05]  /*c3a0*/  BSYNC.RECONVERGENT B1 ;  /* 0x0000000000017941 */ /* 0x000fea0003800200 */
.L_x_371:
        /* <DEDUP_REMOVED lines=30> */
.L_x_374:
[----:B------:R-:W-:Y:S05]  /*c590*/  BSYNC.RECONVERGENT B1 ;  /* 0x0000000000017941 */ /* 0x000fea0003800200 */
.L_x_373:
[----:B------:R-:W0:Y:S01]  /*c5a0*/  LDCU UR7, c[0x0][0x3e4] ;  /* 0x00007c80ff0777ac */ /* 0x000e220008000800 */
[----:B------:R-:W1:Y:S01]  /*c5b0*/  LDC.64 R12, c[0x0][0x3e0] ;  /* 0x0000f800ff0c7b82 */ /* 0x000e620000000a00 */
[----:B------:R-:W-:Y:S01]  /*c5c0*/  HFMA2 R6, -RZ, RZ, 0, 5.9604644775390625e-08 ;  /* 0x00000001ff067431 */ /* 0x000fe200000001ff */
        /* <DEDUP_REMOVED lines=23> */
.L_x_376:
[----:B------:R-:W-:Y:S05]  /*c740*/  BSYNC.RECONVERGENT B1 ;  /* 0x0000000000017941 */ /* 0x000fea0003800200 */
.L_x_375:
        /* <DEDUP_REMOVED lines=26> */
.L_x_378:
[----:B------:R-:W-:Y:S05]  /*c8f0*/  BSYNC.RECONVERGENT B1 ;  /* 0x0000000000017941 */ /* 0x000fea0003800200 */
.L_x_377:
        /* <DEDUP_REMOVED lines=24> */
.L_x_380:
[----:B------:R-:W-:Y:S05]  /*ca80*/  BSYNC.RECONVERGENT B1 ;  /* 0x0000000000017941 */ /* 0x000fea0003800200 */
.L_x_379:
        /* <DEDUP_REMOVED lines=8> */
[----:B--2---:R-:W-:Y:S01]  /*cb10*/  DFMA R20, R2, UR12, R20 ;  /* 0x0000000c02147c2b */ /* 0x004fe20008000014 */
[----:B----4-:R-:W-:-:S06]  /*cb20*/  IMAD.WIDE.U32 R2, R0, 0x8, R12 ;  /* 0x0000000800027825 */ /* 0x010fcc00078e000c */
[----:B------:R0:W-:Y:S01]  /*cb30*/  STG.E.64 desc[UR8][R6.64], R20 ;  /* 0x0000001406007986 */ /* 0x0001e2000c101b08 */
[----:B------:R-:W1:Y:S03]  /*cb40*/  LDC.64 R12, c[0x0][0x3e0] ;  /* 0x0000f800ff0c7b82 */ /* 0x000e660000000a00 */
[----:B------:R-:W0:Y:S04]  /*cb50*/  LDG.E.64 R16, desc[UR8][R26.64+-0x8] ;  /* 0xfffff8081a107981 */ /* 0x000e28000c1e1b00 */
[----:B------:R-:W0:Y:S04]  /*cb60*/  LDG.E.64 R2, desc[UR8][R2.64] ;  /* 0x0000000802027981 */ /* 0x000e28000c1e1b00 */
[----:B------:R-:W2:Y:S04]  /*cb70*/  LDG.E.64 R14, desc[UR8][R14.64] ;  /* 0x000000080e0e7981 */ /* 0x000ea8000c1e1b00 */
[----:B------:R4:W5:Y:S01]  /*cb80*/  LDG.E.64 R18, desc[UR8][R26.64] ;  /* 0x000000081a127981 */ /* 0x000962000c1e1b00 */
[----:B---3--:R-:W1:Y:S01]  /*cb90*/  MUFU.RCP64H R9, UR7 ;  /* 0x0000000700097d08 */ /* 0x008e620008001800 */
[----:B------:R-:W-:Y:S01]  /*cba0*/  IMAD.MOV.U32 R8, RZ, RZ, 0x1 ;  /* 0x00000001ff087424 */ /* 0x000fe200078e00ff */
[----:B------:R-:W-:Y:S05]  /*cbb0*/  BSSY.RECONVERGENT B1, `(.L_x_381) ;  /* 0x0000017000017945 */ /* 0x000fea0003800200 */
[----:B-1----:R-:W-:-:S08]  /*cbc0*/  DFMA R22, R8, -R12, 1 ;  /* 0x3ff000000816742b */ /* 0x002fd0000000080c */
        /* <DEDUP_REMOVED lines=15> */
[----:B------:R-:W-:Y:S02]  /*ccc0*/  MOV R4, 0xcd00 ;  /* 0x0000cd0000047802 */ /* 0x000fe40000000f00 */
[----:B0-----:R-:W-:Y:S01]  /*ccd0*/  MOV R12, UR10 ;  /* 0x0000000a000c7c02 */ /* 0x001fe20008000f00 */
[----:B------:R-:W-:-:S07]  /*cce0*/  IMAD.U32 R13, RZ, RZ, UR11 ;  /* 0x0000000bff0d7e24 */ /* 0x000fce000f8e00ff */
[----:B-----5:R-:W-:Y:S05]  /*ccf0*/  CALL.REL.NOINC `($__internal_3_$__cuda_sm20_div_rn_f64_full) ;  /* 0x0000000800707944 */ /* 0x020fea0003c00000 */
[----:B------:R-:W-:Y:S01]  /*cd00*/  MOV R14, R6 ;  /* 0x00000006000e7202 */ /* 0x000fe20000000f00 */
[----:B------:R-:W-:-:S07]  /*cd10*/  IMAD.MOV.U32 R15, RZ, RZ, R7 ;  /* 0x000000ffff0f7224 */ /* 0x000fce00078e0007 */
.L_x_382:
[----:B------:R-:W-:Y:S05]  /*cd20*/  BSYNC.RECONVERGENT B1 ;  /* 0x0000000000017941 */ /* 0x000fea0003800200 */
.L_x_381:
[----:B------:R-:W0:Y:S01]  /*cd30*/  LDC.64 R6, c[0x0][0x398] ;  /* 0x0000e600ff067b82 */ /* 0x000e220000000a00 */
[----:B------:R-:W1:Y:S07]  /*cd40*/  LDCU UR7, c[0x0][0x3ec] ;  /* 0x00007d80ff0777ac */ /* 0x000e6e0008000800 */
[----:B------:R-:W2:Y:S08]  /*cd50*/  LDC.64 R8, c[0x0][0x3c8] ;  /* 0x0000f200ff087b82 */ /* 0x000eb00000000a00 */
[----:B------:R-:W3:Y:S01]  /*cd60*/  LDC.64 R20, c[0x0][0x3e8] ;  /* 0x0000fa00ff147b82 */ /* 0x000ee20000000a00 */
[----:B0-----:R-:W-:-:S05]  /*cd70*/  IMAD.WIDE R6, R30, 0x8, R6 ;  /* 0x000000081e067825 */ /* 0x001fca00078e0206 */
[----:B------:R0:W4:Y:S01]  /*cd80*/  LDG.E.64 R24, desc[UR8][R6.64] ;  /* 0x0000000806187981 */ /* 0x000122000c1e1b00 */
[----:B--2---:R-:W-:-:S05]  /*cd90*/  IMAD.WIDE R8, R5, 0x8, R8 ;  /* 0x0000000805087825 */ /* 0x004fca00078e0208 */
[----:B------:R-:W4:Y:S01]  /*cda0*/  LDG.E.64 R22, desc[UR8][R8.64] ;  /* 0x0000000808167981 */ /* 0x000f22000c1e1b00 */
[----:B-1----:R-:W3:Y:S01]  /*cdb0*/  MUFU.RCP64H R13, UR7 ;  /* 0x00000007000d7d08 */ /* 0x002ee20008001800 */
[----:B------:R-:W-:-:S06]  /*cdc0*/  HFMA2 R12, -RZ, RZ, 0, 5.9604644775390625e-08 ;  /* 0x00000001ff0c7431 */ /* 0x000fcc00000001ff */
        /* <DEDUP_REMOVED lines=23> */
.L_x_384:
[----:B------:R-:W-:Y:S05]  /*cf40*/  BSYNC.RECONVERGENT B1 ;  /* 0x0000000000017941 */ /* 0x000fea0003800200 */
.L_x_383:
        /* <DEDUP_REMOVED lines=30> */
.L_x_386:
[----:B------:R-:W-:Y:S05]  /*d130*/  BSYNC.RECONVERGENT B1 ;  /* 0x0000000000017941 */ /* 0x000fea0003800200 */
.L_x_385:
        /* <DEDUP_REMOVED lines=26> */
.L_x_388:
[----:B------:R-:W-:Y:S05]  /*d2e0*/  BSYNC.RECONVERGENT B1 ;  /* 0x0000000000017941 */ /* 0x000fea0003800200 */
.L_x_387:
        /* <DEDUP_REMOVED lines=26> */
.L_x_390:
[----:B------:R-:W-:Y:S05]  /*d490*/  BSYNC.RECONVERGENT B1 ;  /* 0x0000000000017941 */ /* 0x000fea0003800200 */
.L_x_389:
        /* <DEDUP_REMOVED lines=24> */
.L_x_392:
[----:B------:R-:W-:Y:S05]  /*d620*/  BSYNC.RECONVERGENT B1 ;  /* 0x0000000000017941 */ /* 0x000fea0003800200 */
.L_x_391:
        /* <DEDUP_REMOVED lines=9> */
        .weak           $__internal_3_$__cuda_sm20_div_rn_f64_full
        .type           $__internal_3_$__cuda_sm20_div_rn_f64_full,@function
        .size           $__internal_3_$__cuda_sm20_div_rn_f64_full,(.L_x_403 - $__internal_3_$__cuda_sm20_div_rn_f64_full)
$__internal_3_$__cuda_sm20_div_rn_f64_full:
[----:B------:R-:W-:Y:S01]  /*d6c0*/  MOV R35, R7 ;  /* 0x0000000700237202 */ /* 0x000fe20000000f00 */
[----:B------:R-:W-:Y:S01]  /*d6d0*/  IMAD.MOV.U32 R34, RZ, RZ, R6 ;  /* 0x000000ffff227224 */ /* 0x000fe200078e0006 */
[----:B------:R-:W-:Y:S01]  /*d6e0*/  FSETP.GEU.AND P0, PT, |R13|, 1.469367938527859385e-39, PT ;  /* 0x001000000d00780b */ /* 0x000fe20003f0e200 */
[----:B------:R-:W-:Y:S01]  /*d6f0*/  IMAD.MOV.U32 R32, RZ, RZ, R12 ;  /* 0x000000ffff207224 */ /* 0x000fe200078e000c */
[----:B------:R-:W-:Y:S01]  /*d700*/  FSETP.GEU.AND P2, PT, |R35|, 1.469367938527859385e-39, PT ;  /* 0x001000002300780b */ /* 0x000fe20003f4e200 */
[----:B------:R-:W-:Y:S01]  /*d710*/  IMAD.MOV.U32 R38, RZ, RZ, R34 ;  /* 0x000000ffff267224 */ /* 0x000fe200078e0022 */
[C---:B------:R-:W-:Y:S01]  /*d720*/  LOP3.LUT R6, R13.reuse, 0x800fffff, RZ, 0xc0, !PT ;  /* 0x800fffff0d067812 */ /* 0x040fe200078ec0ff */
[----:B------:R-:W-:Y:S01]  /*d730*/  IMAD.MOV.U32 R36, RZ, RZ, 0x1 ;  /* 0x00000001ff247424 */ /* 0x000fe200078e00ff */
[----:B------:R-:W-:Y:S01]  /*d740*/  LOP3.LUT R9, R13, 0x7ff00000, RZ, 0xc0, !PT ;  /* 0x7ff000000d097812 */ /* 0x000fe200078ec0ff */
[----:B------:R-:W-:Y:S01]  /*d750*/  BSSY.RECONVERGENT B0, `(.L_x_393) ;  /* 0x0000055000007945 */ /* 0x000fe20003800200 */
[----:B------:R-:W-:-:S02]  /*d760*/  LOP3.LUT R33, R6, 0x3ff00000, RZ, 0xfc, !PT ;  /* 0x3ff0000006217812 */ /* 0x000fc400078efcff */
[----:B------:R-:W-:-:S03]  /*d770*/  LOP3.LUT R6, R35, 0x7ff00000, RZ, 0xc0, !PT ;  /* 0x7ff0000023067812 */ /* 0x000fc600078ec0ff */
[----:B------:R-:W-:Y:S01]  /*d780*/  @!P0 DMUL R32, R12, 8.98846567431157953865e+307 ;  /* 0x7fe000000c208828 */ /* 0x000fe20000000000 */
[C---:B------:R-:W-:Y:S02]  /*d790*/  ISETP.GE.U32.AND P1, PT, R6.reuse, R9, PT ;  /* 0x000000090600720c */ /* 0x040fe40003f26070 */
[----:B------:R-:W-:Y:S02]  /*d7a0*/  @!P2 LOP3.LUT R7, R13, 0x7ff00000, RZ, 0xc0, !PT ;  /* 0x7ff000000d07a812 */ /* 0x000fe400078ec0ff */
[----:B------:R-:W-:Y:S01]  /*d7b0*/  @!P2 MOV R40, RZ ;  /* 0x000000ff0028a202 */ /* 0x000fe20000000f00 */
[----:B------:R-:W0:Y:S01]  /*d7c0*/  MUFU.RCP64H R37, R33 ;  /* 0x0000002100257308 */ /* 0x000e220000001800 */
[----:B------:R-:W-:Y:S02]  /*d7d0*/  @!P2 ISETP.GE.U32.AND P3, PT, R6, R7, PT ;  /* 0x000000070600a20c */ /* 0x000fe40003f66070 */
[----:B------:R-:W-:Y:S02]  /*d7e0*/  MOV R7, 0x1ca00000 ;  /* 0x1ca0000000077802 */ /* 0x000fe40000000f00 */
[----:B------:R-:W-:-:S02]  /*d7f0*/  @!P0 LOP3.LUT R9, R33, 0x7ff00000, RZ, 0xc0, !PT ;  /* 0x7ff0000021098812 */ /* 0x000fc400078ec0ff */
[C---:B------:R-:W-:Y:S02]  /*d800*/  @!P2 SEL R10, R7.reuse, 0x63400000, !P3 ;  /* 0x63400000070aa807 */ /* 0x040fe40005800000 */
[----:B------:R-:W-:Y:S02]  /*d810*/  SEL R8, R7, 0x63400000, !P1 ;  /* 0x6340000007087807 */ /* 0x000fe40004800000 */
[--C-:B------:R-:W-:Y:S02]  /*d820*/  @!P2 LOP3.LUT R10, R10, 0x80000000, R35.reuse, 0xf8, !PT ;  /* 0x800000000a0aa812 */ /* 0x100fe400078ef823 */
[----:B------:R-:W-:Y:S02]  /*d830*/  LOP3.LUT R39, R8, 0x800fffff, R35, 0xf8, !PT ;  /* 0x800fffff08277812 */ /* 0x000fe400078ef823 */
[----:B------:R-:W-:Y:S02]  /*d840*/  @!P2 LOP3.LUT R41, R10, 0x100000, RZ, 0xfc, !PT ;  /* 0x001000000a29a812 */ /* 0x000fe400078efcff */
[----:B------:R-:W-:-:S04]  /*d850*/  MOV R8, R6 ;  /* 0x0000000600087202 */ /* 0x000fc80000000f00 */
[----:B------:R-:W-:Y:S02]  /*d860*/  @!P2 DFMA R38, R38, 2, -R40 ;  /* 0x400000002626a82b */ /* 0x000fe40000000828 */
[----:B0-----:R-:W-:-:S08]  /*d870*/  DFMA R40, R36, -R32, 1 ;  /* 0x3ff000002428742b */ /* 0x001fd00000000820 */
[----:B------:R-:W-:Y:S01]  /*d880*/  DFMA R40, R40, R40, R40 ;  /* 0x000000282828722b */ /* 0x000fe20000000028 */
[----:B------:R-:W-:-:S05]  /*d890*/  @!P2 LOP3.LUT R8, R39, 0x7ff00000, RZ, 0xc0, !PT ;  /* 0x7ff000002708a812 */ /* 0x000fca00078ec0ff */
[----:B------:R-:W-:Y:S02]  /*d8a0*/  VIADD R10, R8, 0xffffffff ;  /* 0xffffffff080a7836 */ /* 0x000fe40000000000 */
[----:B------:R-:W-:-:S03]  /*d8b0*/  DFMA R36, R36, R40, R36 ;  /* 0x000000282424722b */ /* 0x000fc60000000024 */
[----:B------:R-:W-:Y:S02]  /*d8c0*/  ISETP.GT.U32.AND P0, PT, R10, 0x7feffffe, PT ;  /* 0x7feffffe0a00780c */ /* 0x000fe40003f04070 */
[----:B------:R-:W-:-:S03]  /*d8d0*/  IADD3 R10, PT, PT, R9, -0x1, RZ ;  /* 0xffffffff090a7810 */ /* 0x000fc60007ffe0ff */
[----:B------:R-:W-:Y:S01]  /*d8e0*/  DFMA R42, R36, -R32, 1 ;  /* 0x3ff00000242a742b */ /* 0x000fe20000000820 */
[----:B------:R-:W-:-:S07]  /*d8f0*/  ISETP.GT.U32.OR P0, PT, R10, 0x7feffffe, P0 ;  /* 0x7feffffe0a00780c */ /* 0x000fce0000704470 */
[----:B------:R-:W-:-:S08]  /*d900*/  DFMA R42, R36, R42, R36 ;  /* 0x0000002a242a722b */ /* 0x000fd00000000024 */
[----:B------:R-:W-:-:S08]  /*d910*/  DMUL R40, R42, R38 ;  /* 0x000000262a287228 */ /* 0x000fd00000000000 */
[----:B------:R-:W-:-:S08]  /*d920*/  DFMA R36, R40, -R32, R38 ;  /* 0x800000202824722b */ /* 0x000fd00000000026 */
[----:B------:R-:W-:Y:S01]  /*d930*/  DFMA R36, R42, R36, R40 ;  /* 0x000000242a24722b */ /* 0x000fe20000000028 */
[----:B------:R-:W-:Y:S10]  /*d940*/  @P0 BRA `(.L_x_394) ;  /* 0x0000000000740947 */ /* 0x000ff40003800000 */
[----:B------:R-:W-:Y:S01]  /*d950*/  LOP3.LUT R9, R13, 0x7ff00000, RZ, 0xc0, !PT ;  /* 0x7ff000000d097812 */ /* 0x000fe200078ec0ff */
[----:B------:R-:W-:-:S03]  /*d960*/  IMAD.MOV.U32 R8, RZ, RZ, RZ ;  /* 0x000000ffff087224 */ /* 0x000fc600078e00ff */
[CC--:B------:R-:W-:Y:S02]  /*d970*/  ISETP.GE.U32.AND P0, PT, R6.reuse, R9.reuse, PT ;  /* 0x000000090600720c */ /* 0x0c0fe40003f06070 */
[----:B------:R-:W-:Y:S02]  /*d980*/  VIADDMNMX R6, R6, -R9, 0xb9600000, !PT ;  /* 0xb960000006067446 */ /* 0x000fe40007800909 */
[----:B------:R-:W-:Y:S02]  /*d990*/  SEL R7, R7, 0x63400000, !P0 ;  /* 0x6340000007077807 */ /* 0x000fe40004000000 */
[----:B------:R-:W-:-:S05]  /*d9a0*/  VIMNMX R6, PT, PT, R6, 0x46a00000, PT ;  /* 0x46a0000006067848 */ /* 0x000fca0003fe0100 */
[----:B------:R-:W-:-:S05]  /*d9b0*/  IMAD.IADD R6, R6, 0x1, -R7 ;  /* 0x0000000106067824 */ /* 0x000fca00078e0a07 */
[----:B------:R-:W-:-:S06]  /*d9c0*/  IADD3 R9, PT, PT, R6, 0x7fe00000, RZ ;  /* 0x7fe0000006097810 */ /* 0x000fcc0007ffe0ff */
[----:B------:R-:W-:-:S10]  /*d9d0*/  DMUL R40, R36, R8 ;  /* 0x0000000824287228 */ /* 0x000fd40000000000 */
[----:B------:R-:W-:-:S13]  /*d9e0*/  FSETP.GTU.AND P0, PT, |R41|, 1.469367938527859385e-39, PT ;  /* 0x001000002900780b */ /* 0x000fda0003f0c200 */
[----:B------:R-:W-:Y:S05]  /*d9f0*/  @P0 BRA `(.L_x_395) ;  /* 0x0000000000a80947 */ /* 0x000fea0003800000 */
[----:B------:R-:W-:-:S06]  /*da00*/  DFMA R32, R36, -R32, R38 ;  /* 0x800000202420722b */ /* 0x000fcc0000000026 */
[----:B------:R-:W-:-:S04]  /*da10*/  MOV R32, RZ ;  /* 0x000000ff00207202 */ /* 0x000fc80000000f00 */
        /* <DEDUP_REMOVED lines=14> */
[----:B------:R-:W-:Y:S01]  /*db00*/  MOV R41, R7 ;  /* 0x0000000700297202 */ /* 0x000fe20000000f00 */
[----:B------:R-:W-:Y:S06]  /*db10*/  BRA `(.L_x_395) ;  /* 0x0000000000607947 */ /* 0x000fec0003800000 */
.L_x_394:
        /* <DEDUP_REMOVED lines=12> */
[----:B------:R-:W-:Y:S01]  /*dbe0*/  @!P0 IMAD.MOV.U32 R40, RZ, RZ, RZ ;  /* 0x000000ffff288224 */ /* 0x000fe200078e00ff */
[----:B------:R-:W-:Y:S01]  /*dbf0*/  @!P0 MOV R41, R13 ;  /* 0x0000000d00298202 */ /* 0x000fe20000000f00 */
[----:B------:R-:W-:Y:S01]  /*dc00*/  @P0 IMAD.MOV.U32 R40, RZ, RZ, RZ ;  /* 0x000000ffff280224 */ /* 0x000fe200078e00ff */
[----:B------:R-:W-:Y:S01]  /*dc10*/  @P0 MOV R41, R6 ;  /* 0x0000000600290202 */ /* 0x000fe20000000f00 */
[----:B------:R-:W-:Y:S06]  /*dc20*/  BRA `(.L_x_395) ;  /* 0x00000000001c7947 */ /* 0x000fec0003800000 */
.L_x_397:
[----:B------:R-:W-:Y:S01]  /*dc30*/  LOP3.LUT R7, R13, 0x80000, RZ, 0xfc, !PT ;  /* 0x000800000d077812 */ /* 0x000fe200078efcff */
[----:B------:R-:W-:-:S03]  /*dc40*/  IMAD.MOV.U32 R40, RZ, RZ, R12 ;  /* 0x000000ffff287224 */ /* 0x000fc600078e000c */
[----:B------:R-:W-:Y:S01]  /*dc50*/  MOV R41, R7 ;  /* 0x0000000700297202 */ /* 0x000fe20000000f00 */
[----:B------:R-:W-:Y:S06]  /*dc60*/  BRA `(.L_x_395) ;  /* 0x00000000000c7947 */ /* 0x000fec0003800000 */
.L_x_396:
[----:B------:R-:W-:Y:S01]  /*dc70*/  LOP3.LUT R7, R35, 0x80000, RZ, 0xfc, !PT ;  /* 0x0008000023077812 */ /* 0x000fe200078efcff */
[----:B------:R-:W-:-:S03]  /*dc80*/  IMAD.MOV.U32 R40, RZ, RZ, R34 ;  /* 0x000000ffff287224 */ /* 0x000fc600078e0022 */
[----:B------:R-:W-:-:S07]  /*dc90*/  MOV R41, R7 ;  /* 0x0000000700297202 */ /* 0x000fce0000000f00 */
.L_x_395:
[----:B------:R-:W-:Y:S05]  /*dca0*/  BSYNC.RECONVERGENT B0 ;  /* 0x0000000000007941 */ /* 0x000fea0003800200 */
.L_x_393:
[----:B------:R-:W-:Y:S02]  /*dcb0*/  HFMA2 R9, -RZ, RZ, 0, 0 ;  /* 0x00000000ff097431 */ /* 0x000fe400000001ff */
[----:B------:R-:W-:Y:S01]  /*dcc0*/  IMAD.MOV.U32 R8, RZ, RZ, R4 ;  /* 0x000000ffff087224 */ /* 0x000fe200078e0004 */
[----:B------:R-:W-:Y:S01]  /*dcd0*/  MOV R7, R41 ;  /* 0x0000002900077202 */ /* 0x000fe20000000f00 */
[----:B------:R-:W-:Y:S02]  /*dce0*/  IMAD.MOV.U32 R6, RZ, RZ, R40 ;  /* 0x000000ffff067224 */ /* 0x000fe400078e0028 */
[----:B------:R-:W-:Y:S05]  /*dcf0*/  RET.REL.NODEC R8 `(_Z15streamingKernelPdS_S_S_S_S_S_S_S_S_S_S_dddiid) ;  /* 0xffffff2008c07950 */ /* 0x000fea0003c3ffff */
.L_x_398:
        /* <DEDUP_REMOVED lines=16> */
.L_x_403:


//--------------------- .nv.global.init           --------------------------
	.section	.nv.global.init,"aw",@progbits
	.align	16
.nv.global.init:
	.type		__cudart_sin_cos_coeffs,@object
	.size		__cudart_sin_cos_coeffs,(__cudart_i2opi_d - __cudart_sin_cos_coeffs)
__cudart_sin_cos_coeffs:
        /*0000*/ 	.byte	0x46, 0xd2, 0xb0, 0x2c, 0xf1, 0xe5, 0x5a, 0xbe, 0x92, 0xe3, 0xac, 0x69, 0xe3, 0x1d, 0xc7, 0x3e
        /*0010*/ 	.byte	0xa1, 0x62, 0xdb, 0x19, 0xa0, 0x01, 0x2a, 0xbf, 0x18, 0x08, 0x11, 0x11, 0x11, 0x11, 0x81, 0x3f
        /*0020*/ 	.byte	0x54, 0x55, 0x55, 0x55, 0x55, 0x55, 0xc5, 0xbf, 0x00, 0x00, 0x00, 0x00, 0x00, 0x00, 0x00, 0x00
        /*0030*/ 	.byte	0x00, 0x00, 0x00, 0x00, 0x00, 0x00, 0x00, 0x00, 0x64, 0x81, 0xfd, 0x20, 0x83, 0xff, 0xa8, 0xbd
        /*0040*/ 	.byte	0x28, 0x85, 0xef, 0xc1, 0xa7, 0xee, 0x21, 0x3e, 0xd9, 0xe6, 0x06, 0x8e, 0x4f, 0x7e, 0x92, 0xbe
        /*0050*/ 	.byte	0xe9, 0xbc, 0xdd, 0x19, 0xa0, 0x01, 0xfa, 0x3e, 0x47, 0x5d, 0xc1, 0x16, 0x6c, 0xc1, 0x56, 0xbf
        /*0060*/ 	.byte	0x51, 0x55, 0x55, 0x55, 0x55, 0x55, 0xa5, 0x3f, 0x00, 0x00, 0x00, 0x00, 0x00, 0x00, 0xe0, 0xbf
        /*0070*/ 	.byte	0x00, 0x00, 0x00, 0x00, 0x00, 0x00, 0xf0, 0x3f, 0x00, 0x00, 0x00, 0x00, 0x00, 0x00, 0x00, 0x00
	.type		__cudart_i2opi_d,@object
	.size		__cudart_i2opi_d,(.L_0 - __cudart_i2opi_d)
__cudart_i2opi_d:
        /* <DEDUP_REMOVED lines=9> */
.L_0:


//--------------------- .nv.shared.reserved.0     --------------------------
	.section	.nv.shared.reserved.0,"aw",@nobits
	.weak		__nv_reservedSMEM_offset_0_alias
	.size		__nv_reservedSMEM_offset_0_alias, 0, 64
	.other		__nv_reservedSMEM_offset_0_alias,@"STO_CUDA_RESERVED_SHARED STV_DEFAULT"
__nv_reservedSMEM_offset_0_alias:
	.zero		0
	.zero		64


//--------------------- .nv.constant0._Z13summaryKernelPdS_S_S_S_S_S_S_S_S_S_S_S_iidd --------------------------
	.section	.nv.constant0._Z13summaryKernelPdS_S_S_S_S_S_S_S_S_S_S_S_iidd,"a",@progbits
	.sectionflags	@""
	.align	4
.nv.constant0._Z13summaryKernelPdS_S_S_S_S_S_S_S_S_S_S_S_iidd:
	.zero		1024


//--------------------- .nv.constant0._Z12fourieKernelP7double2ddii --------------------------
	.section	.nv.constant0._Z12fourieKernelP7double2ddii,"a",@progbits
	.sectionflags	@""
	.align	4
.nv.constant0._Z12fourieKernelP7double2ddii:
	.zero		928


//--------------------- .nv.constant0._Z10lineKernelPdS_S_iidd --------------------------
	.section	.nv.constant0._Z10lineKernelPdS_S_iidd,"a",@progbits
	.sectionflags	@""
	.align	4
.nv.constant0._Z10lineKernelPdS_S_iidd:
	.zero		944


//--------------------- .nv.constant0._Z15streamingKernelPdS_S_S_S_S_S_S_S_S_S_S_dddiid --------------------------
	.section	.nv.constant0._Z15streamingKernelPdS_S_S_S_S_S_S_S_S_S_S_dddiid,"a",@progbits
	.sectionflags	@""
	.align	4
.nv.constant0._Z15streamingKernelPdS_S_S_S_S_S_S_S_S_S_S_dddiid:
	.zero		1032


//--------------------- SYMBOLS --------------------------

	.type		.nv.reservedSmem.offset0,@object
	.size		.nv.reservedSmem.offset0,0x4
